	.target	sm_75

	.elftype	@"ET_EXEC"


//--------------------- .note.nv.tkinfo           --------------------------
	.section	.note.nv.tkinfo,"",@"SHT_NOTE"
	.sectionflags	@"SHF_NOTE_NV_TKINFO"
	.tkinfo
        /*0018*/ 	.word	0x00000002
        /*0030*/ 	.string	""
        /*0030*/ 	.string	"ptxas"
        /*0030*/ 	.string	"Cuda compilation tools, release 13.0, V13.0.88"
        /*0030*/ 	.string	"Build cuda_13.0.r13.0/compiler.36424714_0"
        /*0030*/ 	.string	"-arch sm_75 -m 64 "



//--------------------- .note.nv.cuinfo           --------------------------
	.section	.note.nv.cuinfo,"",@"SHT_NOTE"
	.sectionflags	@"SHF_NOTE_NV_CUINFO"
        /*0018*/ 	.short	0x0002
        /*001a*/ 	.short	0x004b
        /*001c*/ 	.short	0x0082
	.zero		2


//--------------------- .nv.info                  --------------------------
	.section	.nv.info,"",@"SHT_CUDA_INFO"
	.align	4


	//----- nvinfo : EIATTR_REGCOUNT
	.align		4
        /*0000*/ 	.byte	0x04, 0x2f
        /*0002*/ 	.short	(.L_12 - .L_11)
	.align		4
.L_11:
        /*0004*/ 	.word	index@(_ZN7cutlass6KernelINS_4conv6kernel23ImplicitGemmConvolutionINS1_11threadblock21ImplicitGemmPipelinedINS_4gemm9GemmShapeILi128ELi64ELi32EEENS4_12TileIteratorINS4_48Conv2dFpropActivationTileAccessIteratorOptimizedINS_11MatrixShapeILi128ELi32EEENS_6half_tENS_6layout10TensorNHWCENS_9transform29PitchLinearWarpRakedThreadMapINS_16PitchLinearShapeILi32ELi128EEELi64ENSI_ILi4ELi8EEELi8EEENS_12AlignedArrayISD_Li8ELi16EEEEEEENSG_11threadblock19RegularTileIteratorISC_SD_NSE_37RowMajorTensorOpMultiplicandCrosswiseILi16ELi32EEELi0ESL_Li16EEENS9_INS4_44Conv2dFpropFilterTileAccessIteratorOptimizedINSB_ILi32ELi64EEESD_SF_NSH_INSI_ILi32ELi64EEELi64ESK_Li8EEESN_Lb0EEEEENSR_ISW_SD_NSE_40ColumnMajorTensorOpMultiplicandCrosswiseILi16ELi32EEELi1ESY_Li16EEESD_SF_NS6_11threadblock9MmaPolicyINS6_4warp11MmaTensorOpINS7_ILi64ELi64ELi32EEESD_ST_SD_S12_SD_NSE_8RowMajorENS16_17MmaTensorOpPolicyINS_4arch3MmaINS7_ILi16ELi8ELi8EEELi32ESD_S19_SD_NSE_11ColumnMajorESD_S19_NS1B_13OpMultiplyAddEEENSB_ILi1ELi1EEEEELi1ELb0EbEENSB_ILi0ELi0EEES1K_Li1EEENS_21NumericArrayConverterISD_SD_Li64ELNS_15FloatRoundStyleE2ENSG_6thread14UnaryTransform8IdentityEEENS1M_ISD_SD_Li32ELS1N_2ES1Q_EEbEENS_8epilogue11threadblock8EpilogueIS8_S1J_Li1ENS1V_22PredicatedTileIteratorINS1V_26OutputTileOptimalThreadMapINS1V_15OutputTileShapeILi64ELi8ELi2ELi1ELi1EEENS1Z_ILi1ELi8ELi1ELi1ELi8EEELi64ELi8ELi16EEESD_Lb0ENSE_9NoPermuteELb0EEENS1U_4warp24FragmentIteratorTensorOpIS18_S1D_SD_NS_5ArrayISD_Li4ELb0EEES19_EENS25_20TileIteratorTensorOpIS18_S1D_SD_S19_EENS1V_18SharedLoadIteratorINS22_18CompactedThreadMapESD_Li16EEENS1U_6thread21LinearCombinationReluISD_Li8ESD_SD_LNS2F_9ScaleType4KindE1ELS1N_2EEENSB_ILi0ELi16EEELi1ELi1EEENS14_30GemmIdentityThreadblockSwizzleILi1EEELNS1_8OperatorE0ENS1_17Conv2dProblemSizeELNS1_9GroupModeE0EEEEEvNT_6ParamsE)
        /*0008*/ 	.word	0x000000dc


	//----- nvinfo : EIATTR_FRAME_SIZE
	.align		4
.L_12:
        /*000c*/ 	.byte	0x04, 0x11
        /*000e*/ 	.short	(.L_14 - .L_13)
	.align		4
.L_13:
        /*0010*/ 	.word	index@(_ZN7cutlass6KernelINS_4conv6kernel23ImplicitGemmConvolutionINS1_11threadblock21ImplicitGemmPipelinedINS_4gemm9GemmShapeILi128ELi64ELi32EEENS4_12TileIteratorINS4_48Conv2dFpropActivationTileAccessIteratorOptimizedINS_11MatrixShapeILi128ELi32EEENS_6half_tENS_6layout10TensorNHWCENS_9transform29PitchLinearWarpRakedThreadMapINS_16PitchLinearShapeILi32ELi128EEELi64ENSI_ILi4ELi8EEELi8EEENS_12AlignedArrayISD_Li8ELi16EEEEEEENSG_11threadblock19RegularTileIteratorISC_SD_NSE_37RowMajorTensorOpMultiplicandCrosswiseILi16ELi32EEELi0ESL_Li16EEENS9_INS4_44Conv2dFpropFilterTileAccessIteratorOptimizedINSB_ILi32ELi64EEESD_SF_NSH_INSI_ILi32ELi64EEELi64ESK_Li8EEESN_Lb0EEEEENSR_ISW_SD_NSE_40ColumnMajorTensorOpMultiplicandCrosswiseILi16ELi32EEELi1ESY_Li16EEESD_SF_NS6_11threadblock9MmaPolicyINS6_4warp11MmaTensorOpINS7_ILi64ELi64ELi32EEESD_ST_SD_S12_SD_NSE_8RowMajorENS16_17MmaTensorOpPolicyINS_4arch3MmaINS7_ILi16ELi8ELi8EEELi32ESD_S19_SD_NSE_11ColumnMajorESD_S19_NS1B_13OpMultiplyAddEEENSB_ILi1ELi1EEEEELi1ELb0EbEENSB_ILi0ELi0EEES1K_Li1EEENS_21NumericArrayConverterISD_SD_Li64ELNS_15FloatRoundStyleE2ENSG_6thread14UnaryTransform8IdentityEEENS1M_ISD_SD_Li32ELS1N_2ES1Q_EEbEENS_8epilogue11threadblock8EpilogueIS8_S1J_Li1ENS1V_22PredicatedTileIteratorINS1V_26OutputTileOptimalThreadMapINS1V_15OutputTileShapeILi64ELi8ELi2ELi1ELi1EEENS1Z_ILi1ELi8ELi1ELi1ELi8EEELi64ELi8ELi16EEESD_Lb0ENSE_9NoPermuteELb0EEENS1U_4warp24FragmentIteratorTensorOpIS18_S1D_SD_NS_5ArrayISD_Li4ELb0EEES19_EENS25_20TileIteratorTensorOpIS18_S1D_SD_S19_EENS1V_18SharedLoadIteratorINS22_18CompactedThreadMapESD_Li16EEENS1U_6thread21LinearCombinationReluISD_Li8ESD_SD_LNS2F_9ScaleType4KindE1ELS1N_2EEENSB_ILi0ELi16EEELi1ELi1EEENS14_30GemmIdentityThreadblockSwizzleILi1EEELNS1_8OperatorE0ENS1_17Conv2dProblemSizeELNS1_9GroupModeE0EEEEEvNT_6ParamsE)
        /*0014*/ 	.word	0x00000000


	//----- nvinfo : EIATTR_REGCOUNT
	.align		4
.L_14:
        /*0018*/ 	.byte	0x04, 0x2f
        /*001a*/ 	.short	(.L_16 - .L_15)
	.align		4
.L_15:
        /*001c*/ 	.word	index@(_ZN7cutlass6KernelINS_4conv6kernel23ImplicitGemmConvolutionINS1_11threadblock21ImplicitGemmPipelinedINS_4gemm9GemmShapeILi128ELi128ELi32EEENS4_12TileIteratorINS4_48Conv2dFpropActivationTileAccessIteratorOptimizedINS_11MatrixShapeILi128ELi32EEENS_6half_tENS_6layout10TensorNHWCENS_9transform29PitchLinearWarpRakedThreadMapINS_16PitchLinearShapeILi32ELi128EEELi128ENSI_ILi4ELi8EEELi8EEENS_12AlignedArrayISD_Li8ELi16EEEEEEENSG_11threadblock19RegularTileIteratorISC_SD_NSE_37RowMajorTensorOpMultiplicandCrosswiseILi16ELi32EEELi0ESL_Li16EEENS9_INS4_44Conv2dFpropFilterTileAccessIteratorOptimizedINSB_ILi32ELi128EEESD_SF_SL_SN_Lb0EEEEENSR_ISW_SD_NSE_40ColumnMajorTensorOpMultiplicandCrosswiseILi16ELi32EEELi1ESL_Li16EEESD_SF_NS6_11threadblock9MmaPolicyINS6_4warp11MmaTensorOpINS7_ILi64ELi64ELi32EEESD_ST_SD_S10_SD_NSE_8RowMajorENS14_17MmaTensorOpPolicyINS_4arch3MmaINS7_ILi16ELi8ELi8EEELi32ESD_S17_SD_NSE_11ColumnMajorESD_S17_NS19_13OpMultiplyAddEEENSB_ILi1ELi1EEEEELi1ELb0EbEENSB_ILi0ELi0EEES1I_Li1EEENS_21NumericArrayConverterISD_SD_Li32ELNS_15FloatRoundStyleE2ENSG_6thread14UnaryTransform8IdentityEEES1P_bEENS_8epilogue11threadblock8EpilogueIS8_S1H_Li1ENS1S_22PredicatedTileIteratorINS1S_26OutputTileOptimalThreadMapINS1S_15OutputTileShapeILi128ELi8ELi2ELi1ELi1EEENS1W_ILi1ELi8ELi1ELi1ELi8EEELi128ELi8ELi16EEESD_Lb0ENSE_9NoPermuteELb0EEENS1R_4warp24FragmentIteratorTensorOpIS16_S1B_SD_NS_5ArrayISD_Li4ELb0EEES17_EENS22_20TileIteratorTensorOpIS16_S1B_SD_S17_EENS1S_18SharedLoadIteratorINS1Z_18CompactedThreadMapESD_Li16EEENS1R_6thread21LinearCombinationReluISD_Li8ESD_SD_LNS2C_9ScaleType4KindE1ELS1L_2EEENSB_ILi0ELi16EEELi1ELi1EEENS12_30GemmIdentityThreadblockSwizzleILi1EEELNS1_8OperatorE0ENS1_17Conv2dProblemSizeELNS1_9GroupModeE0EEEEEvNT_6ParamsE)
        /*0020*/ 	.word	0x000000a8


	//----- nvinfo : EIATTR_FRAME_SIZE
	.align		4
.L_16:
        /*0024*/ 	.byte	0x04, 0x11
        /*0026*/ 	.short	(.L_18 - .L_17)
	.align		4
.L_17:
        /*0028*/ 	.word	index@(_ZN7cutlass6KernelINS_4conv6kernel23ImplicitGemmConvolutionINS1_11threadblock21ImplicitGemmPipelinedINS_4gemm9GemmShapeILi128ELi128ELi32EEENS4_12TileIteratorINS4_48Conv2dFpropActivationTileAccessIteratorOptimizedINS_11MatrixShapeILi128ELi32EEENS_6half_tENS_6layout10TensorNHWCENS_9transform29PitchLinearWarpRakedThreadMapINS_16PitchLinearShapeILi32ELi128EEELi128ENSI_ILi4ELi8EEELi8EEENS_12AlignedArrayISD_Li8ELi16EEEEEEENSG_11threadblock19RegularTileIteratorISC_SD_NSE_37RowMajorTensorOpMultiplicandCrosswiseILi16ELi32EEELi0ESL_Li16EEENS9_INS4_44Conv2dFpropFilterTileAccessIteratorOptimizedINSB_ILi32ELi128EEESD_SF_SL_SN_Lb0EEEEENSR_ISW_SD_NSE_40ColumnMajorTensorOpMultiplicandCrosswiseILi16ELi32EEELi1ESL_Li16EEESD_SF_NS6_11threadblock9MmaPolicyINS6_4warp11MmaTensorOpINS7_ILi64ELi64ELi32EEESD_ST_SD_S10_SD_NSE_8RowMajorENS14_17MmaTensorOpPolicyINS_4arch3MmaINS7_ILi16ELi8ELi8EEELi32ESD_S17_SD_NSE_11ColumnMajorESD_S17_NS19_13OpMultiplyAddEEENSB_ILi1ELi1EEEEELi1ELb0EbEENSB_ILi0ELi0EEES1I_Li1EEENS_21NumericArrayConverterISD_SD_Li32ELNS_15FloatRoundStyleE2ENSG_6thread14UnaryTransform8IdentityEEES1P_bEENS_8epilogue11threadblock8EpilogueIS8_S1H_Li1ENS1S_22PredicatedTileIteratorINS1S_26OutputTileOptimalThreadMapINS1S_15OutputTileShapeILi128ELi8ELi2ELi1ELi1EEENS1W_ILi1ELi8ELi1ELi1ELi8EEELi128ELi8ELi16EEESD_Lb0ENSE_9NoPermuteELb0EEENS1R_4warp24FragmentIteratorTensorOpIS16_S1B_SD_NS_5ArrayISD_Li4ELb0EEES17_EENS22_20TileIteratorTensorOpIS16_S1B_SD_S17_EENS1S_18SharedLoadIteratorINS1Z_18CompactedThreadMapESD_Li16EEENS1R_6thread21LinearCombinationReluISD_Li8ESD_SD_LNS2C_9ScaleType4KindE1ELS1L_2EEENSB_ILi0ELi16EEELi1ELi1EEENS12_30GemmIdentityThreadblockSwizzleILi1EEELNS1_8OperatorE0ENS1_17Conv2dProblemSizeELNS1_9GroupModeE0EEEEEvNT_6ParamsE)
        /*002c*/ 	.word	0x00000000


	//----- nvinfo : EIATTR_REGCOUNT
	.align		4
.L_18:
        /*0030*/ 	.byte	0x04, 0x2f
        /*0032*/ 	.short	(.L_20 - .L_19)
	.align		4
.L_19:
        /*0034*/ 	.word	index@(_ZN7cutlass6KernelINS_4conv6kernel26B2bImplicitGemmConvolutionINS1_11threadblock39B2bImplicitGemmPipelinedSmemAccumulatorINS_4gemm9GemmShapeILi64ELi64ELi32EEENS4_12TileIteratorINS4_48Conv2dFpropActivationTileAccessIteratorOptimizedINS_11MatrixShapeILi64ELi32EEENS_6half_tENS_6layout10TensorNHWCENS_9transform29PitchLinearWarpRakedThreadMapINS_16PitchLinearShapeILi32ELi64EEELi128ENSI_ILi4ELi8EEELi8EEENS_12AlignedArrayISD_Li8ELi16EEEEEEENSG_11threadblock19RegularTileIteratorISC_SD_NSE_37RowMajorTensorOpMultiplicandCrosswiseILi16ELi32EEELi0ESL_Li16EEENS9_INS4_44Conv2dFpropFilterTileAccessIteratorOptimizedINSB_ILi32ELi64EEESD_SF_SL_SN_Lb0EEEEENSR_ISW_SD_NSE_40ColumnMajorTensorOpMultiplicandCrosswiseILi16ELi32EEELi1ESL_Li16EEENSQ_14VectorIteratorINSQ_30PredicatedVectorAccessIteratorINSB_ILi64ELi64EEENSB_ILi32ELi32EEESD_NSE_8RowMajorELi2ELb0EEEEENS_8epilogue4warp24FragmentIteratorTensorOpINS7_ILi32ELi32ELi32EEENS7_ILi16ELi8ELi8EEESD_NS_5ArrayISD_Li4ELb0EEES16_EENS1A_20TileIteratorTensorOpIS1C_S1D_SD_S16_EENS7_ILi64ELi256ELi32EEENS6_4warp35MmaTensorOpMultiplicandTileIteratorINSB_ILi64ELi8EEELNS6_7OperandE0ESD_S16_NSB_ILi16ELi8EEELi1ELi32ELi1EEENS9_INSV_INSB_ILi32ELi256EEESD_SF_NSH_INSI_ILi32ELi256EEELi128ESK_Li8EEESN_Lb0EEEEENSR_IS1Q_SD_S10_Li1ES1S_Li16EEESD_SF_NS19_6thread21LinearCombinationReluISD_Li4ESD_SD_LNS1W_9ScaleType4KindE2ELNS_15FloatRoundStyleE2EEENS6_11threadblock9MmaPolicyINS1K_11MmaTensorOpIS1C_SD_ST_SD_S10_SD_S16_NS1K_17MmaTensorOpPolicyINS_4arch3MmaIS1D_Li32ESD_S16_SD_NSE_11ColumnMajorESD_S16_NS26_13OpMultiplyAddEEENSB_ILi1ELi1EEEEELi1ELb0EbEENSB_ILi0ELi0EEES2E_Li1EEENS23_INS24_IS8_SD_ST_SD_S10_SD_S16_S2C_Li1ELb0EbEES2E_S2E_Li1EEENS_21NumericArrayConverterISD_SD_Li16ELS20_2ENSG_6thread14UnaryTransform8IdentityEEES2M_NS2I_ISD_SD_Li64ELS20_2ES2L_EEbEENS19_11threadblock8EpilogueIS1J_S2G_Li1ENS2P_22PredicatedTileIteratorINS2P_26OutputTileOptimalThreadMapINS2P_15OutputTileShapeILi256ELi8ELi1ELi1ELi1EEENS2T_ILi1ELi8ELi1ELi1ELi8EEELi128ELi8ELi16EEESD_Lb0ENSE_9NoPermuteELb0EEENS1B_IS8_S1D_SD_S1F_S16_EENS1H_IS8_S1D_SD_S16_EENS2P_18SharedLoadIteratorINS2W_18CompactedThreadMapESD_Li16EEENS1X_ISD_Li8ESD_SD_LS1Z_1ELS20_2EEENSB_ILi0ELi16EEELi1ELi1EEENS22_30GemmIdentityThreadblockSwizzleILi1EEELNS1_8OperatorE0ENS1_17Conv2dProblemSizeEEEEEvNT_6ParamsE)
        /*0038*/ 	.word	0x0000008e


	//----- nvinfo : EIATTR_FRAME_SIZE
	.align		4
.L_20:
        /*003c*/ 	.byte	0x04, 0x11
        /*003e*/ 	.short	(.L_22 - .L_21)
	.align		4
.L_21:
        /*0040*/ 	.word	index@(_ZN7cutlass6KernelINS_4conv6kernel26B2bImplicitGemmConvolutionINS1_11threadblock39B2bImplicitGemmPipelinedSmemAccumulatorINS_4gemm9GemmShapeILi64ELi64ELi32EEENS4_12TileIteratorINS4_48Conv2dFpropActivationTileAccessIteratorOptimizedINS_11MatrixShapeILi64ELi32EEENS_6half_tENS_6layout10TensorNHWCENS_9transform29PitchLinearWarpRakedThreadMapINS_16PitchLinearShapeILi32ELi64EEELi128ENSI_ILi4ELi8EEELi8EEENS_12AlignedArrayISD_Li8ELi16EEEEEEENSG_11threadblock19RegularTileIteratorISC_SD_NSE_37RowMajorTensorOpMultiplicandCrosswiseILi16ELi32EEELi0ESL_Li16EEENS9_INS4_44Conv2dFpropFilterTileAccessIteratorOptimizedINSB_ILi32ELi64EEESD_SF_SL_SN_Lb0EEEEENSR_ISW_SD_NSE_40ColumnMajorTensorOpMultiplicandCrosswiseILi16ELi32EEELi1ESL_Li16EEENSQ_14VectorIteratorINSQ_30PredicatedVectorAccessIteratorINSB_ILi64ELi64EEENSB_ILi32ELi32EEESD_NSE_8RowMajorELi2ELb0EEEEENS_8epilogue4warp24FragmentIteratorTensorOpINS7_ILi32ELi32ELi32EEENS7_ILi16ELi8ELi8EEESD_NS_5ArrayISD_Li4ELb0EEES16_EENS1A_20TileIteratorTensorOpIS1C_S1D_SD_S16_EENS7_ILi64ELi256ELi32EEENS6_4warp35MmaTensorOpMultiplicandTileIteratorINSB_ILi64ELi8EEELNS6_7OperandE0ESD_S16_NSB_ILi16ELi8EEELi1ELi32ELi1EEENS9_INSV_INSB_ILi32ELi256EEESD_SF_NSH_INSI_ILi32ELi256EEELi128ESK_Li8EEESN_Lb0EEEEENSR_IS1Q_SD_S10_Li1ES1S_Li16EEESD_SF_NS19_6thread21LinearCombinationReluISD_Li4ESD_SD_LNS1W_9ScaleType4KindE2ELNS_15FloatRoundStyleE2EEENS6_11threadblock9MmaPolicyINS1K_11MmaTensorOpIS1C_SD_ST_SD_S10_SD_S16_NS1K_17MmaTensorOpPolicyINS_4arch3MmaIS1D_Li32ESD_S16_SD_NSE_11ColumnMajorESD_S16_NS26_13OpMultiplyAddEEENSB_ILi1ELi1EEEEELi1ELb0EbEENSB_ILi0ELi0EEES2E_Li1EEENS23_INS24_IS8_SD_ST_SD_S10_SD_S16_S2C_Li1ELb0EbEES2E_S2E_Li1EEENS_21NumericArrayConverterISD_SD_Li16ELS20_2ENSG_6thread14UnaryTransform8IdentityEEES2M_NS2I_ISD_SD_Li64ELS20_2ES2L_EEbEENS19_11threadblock8EpilogueIS1J_S2G_Li1ENS2P_22PredicatedTileIteratorINS2P_26OutputTileOptimalThreadMapINS2P_15OutputTileShapeILi256ELi8ELi1ELi1ELi1EEENS2T_ILi1ELi8ELi1ELi1ELi8EEELi128ELi8ELi16EEESD_Lb0ENSE_9NoPermuteELb0EEENS1B_IS8_S1D_SD_S1F_S16_EENS1H_IS8_S1D_SD_S16_EENS2P_18SharedLoadIteratorINS2W_18CompactedThreadMapESD_Li16EEENS1X_ISD_Li8ESD_SD_LS1Z_1ELS20_2EEENSB_ILi0ELi16EEELi1ELi1EEENS22_30GemmIdentityThreadblockSwizzleILi1EEELNS1_8OperatorE0ENS1_17Conv2dProblemSizeEEEEEvNT_6ParamsE)
        /*0044*/ 	.word	0x00000000


	//----- nvinfo : EIATTR_REGCOUNT
	.align		4
.L_22:
        /*0048*/ 	.byte	0x04, 0x2f
        /*004a*/ 	.short	(.L_24 - .L_23)
	.align		4
.L_23:
        /*004c*/ 	.word	index@(_ZN7cutlass9reference6device6kernel11Conv2dFpropINS_6half_tENS_6layout10TensorNHWCES4_S6_S4_S6_S4_S4_NS_16NumericConverterIS4_S4_LNS_15FloatRoundStyleE2EEENS_12multiply_addIS4_S4_S4_EELi4ELi4ELi16ELi8EEEvNS_4conv17Conv2dProblemSizeENS_9TensorRefIT_T0_EENSE_IT1_T2_EENSE_IT3_T4_EESN_T5_SO_)
        /*0050*/ 	.word	0x0000006a


	//----- nvinfo : EIATTR_FRAME_SIZE
	.align		4
.L_24:
        /*0054*/ 	.byte	0x04, 0x11
        /*0056*/ 	.short	(.L_26 - .L_25)
	.align		4
.L_25:
        /*0058*/ 	.word	index@($__internal_4_$__cuda_sm20_div_s64)
        /*005c*/ 	.word	0x00000000


	//----- nvinfo : EIATTR_FRAME_SIZE
	.align		4
.L_26:
        /*0060*/ 	.byte	0x04, 0x11
        /*0062*/ 	.short	(.L_28 - .L_27)
	.align		4
.L_27:
        /*0064*/ 	.word	index@(_ZN7cutlass9reference6device6kernel11Conv2dFpropINS_6half_tENS_6layout10TensorNHWCES4_S6_S4_S6_S4_S4_NS_16NumericConverterIS4_S4_LNS_15FloatRoundStyleE2EEENS_12multiply_addIS4_S4_S4_EELi4ELi4ELi16ELi8EEEvNS_4conv17Conv2dProblemSizeENS_9TensorRefIT_T0_EENSE_IT1_T2_EENSE_IT3_T4_EESN_T5_SO_)
        /*0068*/ 	.word	0x00000000


	//----- nvinfo : EIATTR_REGCOUNT
	.align		4
.L_28:
        /*006c*/ 	.byte	0x04, 0x2f
        /*006e*/ 	.short	(.L_30 - .L_29)
	.align		4
.L_29:
        /*0070*/ 	.word	index@(_ZN7cutlass9reference6device6kernel11Conv2dDgradINS_6half_tENS_6layout10TensorNHWCES4_S6_S4_S6_S4_S4_NS_16NumericConverterIS4_S4_LNS_15FloatRoundStyleE2EEENS_12multiply_addIS4_S4_S4_EELi2ELi4ELi16ELi8EEEvNS_4conv17Conv2dProblemSizeENS_9TensorRefIT_T0_EENSE_IT1_T2_EENSE_IT3_T4_EESN_T5_SO_)
        /*0074*/ 	.word	0x00000024


	//----- nvinfo : EIATTR_FRAME_SIZE
	.align		4
.L_30:
        /*0078*/ 	.byte	0x04, 0x11
        /*007a*/ 	.short	(.L_32 - .L_31)
	.align		4
.L_31:
        /*007c*/ 	.word	index@($__internal_3_$__cuda_sm20_div_s64)
        /*0080*/ 	.word	0x00000000


	//----- nvinfo : EIATTR_FRAME_SIZE
	.align		4
.L_32:
        /*0084*/ 	.byte	0x04, 0x11
        /*0086*/ 	.short	(.L_34 - .L_33)
	.align		4
.L_33:
        /*0088*/ 	.word	index@(_ZN7cutlass9reference6device6kernel11Conv2dDgradINS_6half_tENS_6layout10TensorNHWCES4_S6_S4_S6_S4_S4_NS_16NumericConverterIS4_S4_LNS_15FloatRoundStyleE2EEENS_12multiply_addIS4_S4_S4_EELi2ELi4ELi16ELi8EEEvNS_4conv17Conv2dProblemSizeENS_9TensorRefIT_T0_EENSE_IT1_T2_EENSE_IT3_T4_EESN_T5_SO_)
        /*008c*/ 	.word	0x00000000


	//----- nvinfo : EIATTR_REGCOUNT
	.align		4
.L_34:
        /*0090*/ 	.byte	0x04, 0x2f
        /*0092*/ 	.short	(.L_36 - .L_35)
	.align		4
.L_35:
        /*0094*/ 	.word	index@(_ZN7cutlass9reference6device6kernel11Conv2dWgradINS_6half_tENS_6layout10TensorNHWCES4_S6_S4_S6_S4_S4_NS_16NumericConverterIS4_S4_LNS_15FloatRoundStyleE2EEENS_12multiply_addIS4_S4_S4_EELi2ELi4ELi8ELi16EEEvNS_4conv17Conv2dProblemSizeENS_9TensorRefIT_T0_EENSE_IT1_T2_EENSE_IT3_T4_EESN_T5_SO_)
        /*0098*/ 	.word	0x00000040


	//----- nvinfo : EIATTR_FRAME_SIZE
	.align		4
.L_36:
        /*009c*/ 	.byte	0x04, 0x11
        /*009e*/ 	.short	(.L_38 - .L_37)
	.align		4
.L_37:
        /*00a0*/ 	.word	index@($__internal_2_$__cuda_sm20_div_s64)
        /*00a4*/ 	.word	0x00000000


	//----- nvinfo : EIATTR_FRAME_SIZE
	.align		4
.L_38:
        /*00a8*/ 	.byte	0x04, 0x11
        /*00aa*/ 	.short	(.L_40 - .L_39)
	.align		4
.L_39:
        /*00ac*/ 	.word	index@(_ZN7cutlass9reference6device6kernel11Conv2dWgradINS_6half_tENS_6layout10TensorNHWCES4_S6_S4_S6_S4_S4_NS_16NumericConverterIS4_S4_LNS_15FloatRoundStyleE2EEENS_12multiply_addIS4_S4_S4_EELi2ELi4ELi8ELi16EEEvNS_4conv17Conv2dProblemSizeENS_9TensorRefIT_T0_EENSE_IT1_T2_EENSE_IT3_T4_EESN_T5_SO_)
        /*00b0*/ 	.word	0x00000000


	//----- nvinfo : EIATTR_REGCOUNT
	.align		4
.L_40:
        /*00b4*/ 	.byte	0x04, 0x2f
        /*00b6*/ 	.short	(.L_42 - .L_41)
	.align		4
.L_41:
        /*00b8*/ 	.word	index@(_ZN7cutlass9reference6device6kernel13TensorForEachINS1_6detail14TensorReLuFuncINS_6half_tENS_6layout10TensorNHWCEEELi4ENS9_6ParamsEEEvNS_5CoordIXT0_EilEET1_)
        /*00bc*/ 	.word	0x0000001a


	//----- nvinfo : EIATTR_FRAME_SIZE
	.align		4
.L_42:
        /*00c0*/ 	.byte	0x04, 0x11
        /*00c2*/ 	.short	(.L_44 - .L_43)
	.align		4
.L_43:
        /*00c4*/ 	.word	index@($__internal_1_$__cuda_sm20_div_s64)
        /*00c8*/ 	.word	0x00000000


	//----- nvinfo : EIATTR_FRAME_SIZE
	.align		4
.L_44:
        /*00cc*/ 	.byte	0x04, 0x11
        /*00ce*/ 	.short	(.L_46 - .L_45)
	.align		4
.L_45:
        /*00d0*/ 	.word	index@(_ZN7cutlass9reference6device6kernel13TensorForEachINS1_6detail14TensorReLuFuncINS_6half_tENS_6layout10TensorNHWCEEELi4ENS9_6ParamsEEEvNS_5CoordIXT0_EilEET1_)
        /*00d4*/ 	.word	0x00000000


	//----- nvinfo : EIATTR_REGCOUNT
	.align		4
.L_46:
        /*00d8*/ 	.byte	0x04, 0x2f
        /*00da*/ 	.short	(.L_48 - .L_47)
	.align		4
.L_47:
        /*00dc*/ 	.word	index@(_ZN7cutlass9reference6device6kernel21TensorScaleBiasConv2dINS_9TensorRefINS_6half_tENS_6layout10TensorNHWCEEES8_S5_NS4_IS5_NS6_8RowMajorEEENS_16NumericConverterIS5_S5_LNS_15FloatRoundStyleE2EEELi4ELi4ELi16ELi8EEEvNS_4conv17Conv2dProblemSizeET_T0_T1_T2_SJ_)
        /*00e0*/ 	.word	0x00000022


	//----- nvinfo : EIATTR_FRAME_SIZE
	.align		4
.L_48:
        /*00e4*/ 	.byte	0x04, 0x11
        /*00e6*/ 	.short	(.L_50 - .L_49)
	.align		4
.L_49:
        /*00e8*/ 	.word	index@($__internal_0_$__cuda_sm20_div_s64)
        /*00ec*/ 	.word	0x00000000


	//----- nvinfo : EIATTR_FRAME_SIZE
	.align		4
.L_50:
        /*00f0*/ 	.byte	0x04, 0x11
        /*00f2*/ 	.short	(.L_52 - .L_51)
	.align		4
.L_51:
        /*00f4*/ 	.word	index@(_ZN7cutlass9reference6device6kernel21TensorScaleBiasConv2dINS_9TensorRefINS_6half_tENS_6layout10TensorNHWCEEES8_S5_NS4_IS5_NS6_8RowMajorEEENS_16NumericConverterIS5_S5_LNS_15FloatRoundStyleE2EEELi4ELi4ELi16ELi8EEEvNS_4conv17Conv2dProblemSizeET_T0_T1_T2_SJ_)
        /*00f8*/ 	.word	0x00000000


	//----- nvinfo : EIATTR_MIN_STACK_SIZE
	.align		4
.L_52:
        /*00fc*/ 	.byte	0x04, 0x12
        /*00fe*/ 	.short	(.L_54 - .L_53)
	.align		4
.L_53:
        /*0100*/ 	.word	index@(_ZN7cutlass6KernelINS_4conv6kernel26B2bImplicitGemmConvolutionINS1_11threadblock39B2bImplicitGemmPipelinedSmemAccumulatorINS_4gemm9GemmShapeILi64ELi64ELi32EEENS4_12TileIteratorINS4_48Conv2dFpropActivationTileAccessIteratorOptimizedINS_11MatrixShapeILi64ELi32EEENS_6half_tENS_6layout10TensorNHWCENS_9transform29PitchLinearWarpRakedThreadMapINS_16PitchLinearShapeILi32ELi64EEELi128ENSI_ILi4ELi8EEELi8EEENS_12AlignedArrayISD_Li8ELi16EEEEEEENSG_11threadblock19RegularTileIteratorISC_SD_NSE_37RowMajorTensorOpMultiplicandCrosswiseILi16ELi32EEELi0ESL_Li16EEENS9_INS4_44Conv2dFpropFilterTileAccessIteratorOptimizedINSB_ILi32ELi64EEESD_SF_SL_SN_Lb0EEEEENSR_ISW_SD_NSE_40ColumnMajorTensorOpMultiplicandCrosswiseILi16ELi32EEELi1ESL_Li16EEENSQ_14VectorIteratorINSQ_30PredicatedVectorAccessIteratorINSB_ILi64ELi64EEENSB_ILi32ELi32EEESD_NSE_8RowMajorELi2ELb0EEEEENS_8epilogue4warp24FragmentIteratorTensorOpINS7_ILi32ELi32ELi32EEENS7_ILi16ELi8ELi8EEESD_NS_5ArrayISD_Li4ELb0EEES16_EENS1A_20TileIteratorTensorOpIS1C_S1D_SD_S16_EENS7_ILi64ELi256ELi32EEENS6_4warp35MmaTensorOpMultiplicandTileIteratorINSB_ILi64ELi8EEELNS6_7OperandE0ESD_S16_NSB_ILi16ELi8EEELi1ELi32ELi1EEENS9_INSV_INSB_ILi32ELi256EEESD_SF_NSH_INSI_ILi32ELi256EEELi128ESK_Li8EEESN_Lb0EEEEENSR_IS1Q_SD_S10_Li1ES1S_Li16EEESD_SF_NS19_6thread21LinearCombinationReluISD_Li4ESD_SD_LNS1W_9ScaleType4KindE2ELNS_15FloatRoundStyleE2EEENS6_11threadblock9MmaPolicyINS1K_11MmaTensorOpIS1C_SD_ST_SD_S10_SD_S16_NS1K_17MmaTensorOpPolicyINS_4arch3MmaIS1D_Li32ESD_S16_SD_NSE_11ColumnMajorESD_S16_NS26_13OpMultiplyAddEEENSB_ILi1ELi1EEEEELi1ELb0EbEENSB_ILi0ELi0EEES2E_Li1EEENS23_INS24_IS8_SD_ST_SD_S10_SD_S16_S2C_Li1ELb0EbEES2E_S2E_Li1EEENS_21NumericArrayConverterISD_SD_Li16ELS20_2ENSG_6thread14UnaryTransform8IdentityEEES2M_NS2I_ISD_SD_Li64ELS20_2ES2L_EEbEENS19_11threadblock8EpilogueIS1J_S2G_Li1ENS2P_22PredicatedTileIteratorINS2P_26OutputTileOptimalThreadMapINS2P_15OutputTileShapeILi256ELi8ELi1ELi1ELi1EEENS2T_ILi1ELi8ELi1ELi1ELi8EEELi128ELi8ELi16EEESD_Lb0ENSE_9NoPermuteELb0EEENS1B_IS8_S1D_SD_S1F_S16_EENS1H_IS8_S1D_SD_S16_EENS2P_18SharedLoadIteratorINS2W_18CompactedThreadMapESD_Li16EEENS1X_ISD_Li8ESD_SD_LS1Z_1ELS20_2EEENSB_ILi0ELi16EEELi1ELi1EEENS22_30GemmIdentityThreadblockSwizzleILi1EEELNS1_8OperatorE0ENS1_17Conv2dProblemSizeEEEEEvNT_6ParamsE)
        /*0104*/ 	.word	0x00000000


	//----- nvinfo : EIATTR_MIN_STACK_SIZE
	.align		4
.L_54:
        /*0108*/ 	.byte	0x04, 0x12
        /*010a*/ 	.short	(.L_56 - .L_55)
	.align		4
.L_55:
        /*010c*/ 	.word	index@(_ZN7cutlass6KernelINS_4conv6kernel23ImplicitGemmConvolutionINS1_11threadblock21ImplicitGemmPipelinedINS_4gemm9GemmShapeILi128ELi128ELi32EEENS4_12TileIteratorINS4_48Conv2dFpropActivationTileAccessIteratorOptimizedINS_11MatrixShapeILi128ELi32EEENS_6half_tENS_6layout10TensorNHWCENS_9transform29PitchLinearWarpRakedThreadMapINS_16PitchLinearShapeILi32ELi128EEELi128ENSI_ILi4ELi8EEELi8EEENS_12AlignedArrayISD_Li8ELi16EEEEEEENSG_11threadblock19RegularTileIteratorISC_SD_NSE_37RowMajorTensorOpMultiplicandCrosswiseILi16ELi32EEELi0ESL_Li16EEENS9_INS4_44Conv2dFpropFilterTileAccessIteratorOptimizedINSB_ILi32ELi128EEESD_SF_SL_SN_Lb0EEEEENSR_ISW_SD_NSE_40ColumnMajorTensorOpMultiplicandCrosswiseILi16ELi32EEELi1ESL_Li16EEESD_SF_NS6_11threadblock9MmaPolicyINS6_4warp11MmaTensorOpINS7_ILi64ELi64ELi32EEESD_ST_SD_S10_SD_NSE_8RowMajorENS14_17MmaTensorOpPolicyINS_4arch3MmaINS7_ILi16ELi8ELi8EEELi32ESD_S17_SD_NSE_11ColumnMajorESD_S17_NS19_13OpMultiplyAddEEENSB_ILi1ELi1EEEEELi1ELb0EbEENSB_ILi0ELi0EEES1I_Li1EEENS_21NumericArrayConverterISD_SD_Li32ELNS_15FloatRoundStyleE2ENSG_6thread14UnaryTransform8IdentityEEES1P_bEENS_8epilogue11threadblock8EpilogueIS8_S1H_Li1ENS1S_22PredicatedTileIteratorINS1S_26OutputTileOptimalThreadMapINS1S_15OutputTileShapeILi128ELi8ELi2ELi1ELi1EEENS1W_ILi1ELi8ELi1ELi1ELi8EEELi128ELi8ELi16EEESD_Lb0ENSE_9NoPermuteELb0EEENS1R_4warp24FragmentIteratorTensorOpIS16_S1B_SD_NS_5ArrayISD_Li4ELb0EEES17_EENS22_20TileIteratorTensorOpIS16_S1B_SD_S17_EENS1S_18SharedLoadIteratorINS1Z_18CompactedThreadMapESD_Li16EEENS1R_6thread21LinearCombinationReluISD_Li8ESD_SD_LNS2C_9ScaleType4KindE1ELS1L_2EEENSB_ILi0ELi16EEELi1ELi1EEENS12_30GemmIdentityThreadblockSwizzleILi1EEELNS1_8OperatorE0ENS1_17Conv2dProblemSizeELNS1_9GroupModeE0EEEEEvNT_6ParamsE)
        /*0110*/ 	.word	0x00000000


	//----- nvinfo : EIATTR_MIN_STACK_SIZE
	.align		4
.L_56:
        /*0114*/ 	.byte	0x04, 0x12
        /*0116*/ 	.short	(.L_58 - .L_57)
	.align		4
.L_57:
        /*0118*/ 	.word	index@(_ZN7cutlass6KernelINS_4conv6kernel23ImplicitGemmConvolutionINS1_11threadblock21ImplicitGemmPipelinedINS_4gemm9GemmShapeILi128ELi64ELi32EEENS4_12TileIteratorINS4_48Conv2dFpropActivationTileAccessIteratorOptimizedINS_11MatrixShapeILi128ELi32EEENS_6half_tENS_6layout10TensorNHWCENS_9transform29PitchLinearWarpRakedThreadMapINS_16PitchLinearShapeILi32ELi128EEELi64ENSI_ILi4ELi8EEELi8EEENS_12AlignedArrayISD_Li8ELi16EEEEEEENSG_11threadblock19RegularTileIteratorISC_SD_NSE_37RowMajorTensorOpMultiplicandCrosswiseILi16ELi32EEELi0ESL_Li16EEENS9_INS4_44Conv2dFpropFilterTileAccessIteratorOptimizedINSB_ILi32ELi64EEESD_SF_NSH_INSI_ILi32ELi64EEELi64ESK_Li8EEESN_Lb0EEEEENSR_ISW_SD_NSE_40ColumnMajorTensorOpMultiplicandCrosswiseILi16ELi32EEELi1ESY_Li16EEESD_SF_NS6_11threadblock9MmaPolicyINS6_4warp11MmaTensorOpINS7_ILi64ELi64ELi32EEESD_ST_SD_S12_SD_NSE_8RowMajorENS16_17MmaTensorOpPolicyINS_4arch3MmaINS7_ILi16ELi8ELi8EEELi32ESD_S19_SD_NSE_11ColumnMajorESD_S19_NS1B_13OpMultiplyAddEEENSB_ILi1ELi1EEEEELi1ELb0EbEENSB_ILi0ELi0EEES1K_Li1EEENS_21NumericArrayConverterISD_SD_Li64ELNS_15FloatRoundStyleE2ENSG_6thread14UnaryTransform8IdentityEEENS1M_ISD_SD_Li32ELS1N_2ES1Q_EEbEENS_8epilogue11threadblock8EpilogueIS8_S1J_Li1ENS1V_22PredicatedTileIteratorINS1V_26OutputTileOptimalThreadMapINS1V_15OutputTileShapeILi64ELi8ELi2ELi1ELi1EEENS1Z_ILi1ELi8ELi1ELi1ELi8EEELi64ELi8ELi16EEESD_Lb0ENSE_9NoPermuteELb0EEENS1U_4warp24FragmentIteratorTensorOpIS18_S1D_SD_NS_5ArrayISD_Li4ELb0EEES19_EENS25_20TileIteratorTensorOpIS18_S1D_SD_S19_EENS1V_18SharedLoadIteratorINS22_18CompactedThreadMapESD_Li16EEENS1U_6thread21LinearCombinationReluISD_Li8ESD_SD_LNS2F_9ScaleType4KindE1ELS1N_2EEENSB_ILi0ELi16EEELi1ELi1EEENS14_30GemmIdentityThreadblockSwizzleILi1EEELNS1_8OperatorE0ENS1_17Conv2dProblemSizeELNS1_9GroupModeE0EEEEEvNT_6ParamsE)
        /*011c*/ 	.word	0x00000000


	//----- nvinfo : EIATTR_MIN_STACK_SIZE
	.align		4
.L_58:
        /*0120*/ 	.byte	0x04, 0x12
        /*0122*/ 	.short	(.L_60 - .L_59)
	.align		4
.L_59:
        /*0124*/ 	.word	index@(_ZN7cutlass9reference6device6kernel21TensorScaleBiasConv2dINS_9TensorRefINS_6half_tENS_6layout10TensorNHWCEEES8_S5_NS4_IS5_NS6_8RowMajorEEENS_16NumericConverterIS5_S5_LNS_15FloatRoundStyleE2EEELi4ELi4ELi16ELi8EEEvNS_4conv17Conv2dProblemSizeET_T0_T1_T2_SJ_)
        /*0128*/ 	.word	0x00000000


	//----- nvinfo : EIATTR_MIN_STACK_SIZE
	.align		4
.L_60:
        /*012c*/ 	.byte	0x04, 0x12
        /*012e*/ 	.short	(.L_62 - .L_61)
	.align		4
.L_61:
        /*0130*/ 	.word	index@(_ZN7cutlass9reference6device6kernel13TensorForEachINS1_6detail14TensorReLuFuncINS_6half_tENS_6layout10TensorNHWCEEELi4ENS9_6ParamsEEEvNS_5CoordIXT0_EilEET1_)
        /*0134*/ 	.word	0x00000000


	//----- nvinfo : EIATTR_MIN_STACK_SIZE
	.align		4
.L_62:
        /*0138*/ 	.byte	0x04, 0x12
        /*013a*/ 	.short	(.L_64 - .L_63)
	.align		4
.L_63:
        /*013c*/ 	.word	index@(_ZN7cutlass9reference6device6kernel11Conv2dWgradINS_6half_tENS_6layout10TensorNHWCES4_S6_S4_S6_S4_S4_NS_16NumericConverterIS4_S4_LNS_15FloatRoundStyleE2EEENS_12multiply_addIS4_S4_S4_EELi2ELi4ELi8ELi16EEEvNS_4conv17Conv2dProblemSizeENS_9TensorRefIT_T0_EENSE_IT1_T2_EENSE_IT3_T4_EESN_T5_SO_)
        /*0140*/ 	.word	0x00000000


	//----- nvinfo : EIATTR_MIN_STACK_SIZE
	.align		4
.L_64:
        /*0144*/ 	.byte	0x04, 0x12
        /*0146*/ 	.short	(.L_66 - .L_65)
	.align		4
.L_65:
        /*0148*/ 	.word	index@(_ZN7cutlass9reference6device6kernel11Conv2dDgradINS_6half_tENS_6layout10TensorNHWCES4_S6_S4_S6_S4_S4_NS_16NumericConverterIS4_S4_LNS_15FloatRoundStyleE2EEENS_12multiply_addIS4_S4_S4_EELi2ELi4ELi16ELi8EEEvNS_4conv17Conv2dProblemSizeENS_9TensorRefIT_T0_EENSE_IT1_T2_EENSE_IT3_T4_EESN_T5_SO_)
        /*014c*/ 	.word	0x00000000


	//----- nvinfo : EIATTR_MIN_STACK_SIZE
	.align		4
.L_66:
        /*0150*/ 	.byte	0x04, 0x12
        /*0152*/ 	.short	(.L_68 - .L_67)
	.align		4
.L_67:
        /*0154*/ 	.word	index@(_ZN7cutlass9reference6device6kernel11Conv2dFpropINS_6half_tENS_6layout10TensorNHWCES4_S6_S4_S6_S4_S4_NS_16NumericConverterIS4_S4_LNS_15FloatRoundStyleE2EEENS_12multiply_addIS4_S4_S4_EELi4ELi4ELi16ELi8EEEvNS_4conv17Conv2dProblemSizeENS_9TensorRefIT_T0_EENSE_IT1_T2_EENSE_IT3_T4_EESN_T5_SO_)
        /*0158*/ 	.word	0x00000000
.L_68:


//--------------------- .nv.info._ZN7cutlass9reference6device6kernel21TensorScaleBiasConv2dINS_9TensorRefINS_6half_tENS_6layout10TensorNHWCEEES8_S5_NS4_IS5_NS6_8RowMajorEEENS_16NumericConverterIS5_S5_LNS_15FloatRoundStyleE2EEELi4ELi4ELi16ELi8EEEvNS_4conv17Conv2dProblemSizeET_T0_T1_T2_SJ_ --------------------------
	.section	.nv.info._ZN7cutlass9reference6device6kernel21TensorScaleBiasConv2dINS_9TensorRefINS_6half_tENS_6layout10TensorNHWCEEES8_S5_NS4_IS5_NS6_8RowMajorEEENS_16NumericConverterIS5_S5_LNS_15FloatRoundStyleE2EEELi4ELi4ELi16ELi8EEEvNS_4conv17Conv2dProblemSizeET_T0_T1_T2_SJ_,"",@"SHT_CUDA_INFO"
	.sectionflags	@""
	.align	4


	//----- nvinfo : EIATTR_SW_WAR
	.align		4
        /*0000*/ 	.byte	0x04, 0x36
        /*0002*/ 	.short	(.L_70 - .L_69)
.L_69:
        /*0004*/ 	.word	0x00000001


	//----- nvinfo : EIATTR_CUDA_API_VERSION
	.align		4
.L_70:
        /*0008*/ 	.byte	0x04, 0x37
        /*000a*/ 	.short	(.L_72 - .L_71)
.L_71:
        /*000c*/ 	.word	0x00000082


	//----- nvinfo : EIATTR_PARAM_CBANK
	.align		4
.L_72:
        /*0010*/ 	.byte	0x04, 0x0a
        /*0012*/ 	.short	(.L_74 - .L_73)
	.align		4
.L_73:
        /*0014*/ 	.word	index@(.nv.constant0._ZN7cutlass9reference6device6kernel21TensorScaleBiasConv2dINS_9TensorRefINS_6half_tENS_6layout10TensorNHWCEEES8_S5_NS4_IS5_NS6_8RowMajorEEENS_16NumericConverterIS5_S5_LNS_15FloatRoundStyleE2EEELi4ELi4ELi16ELi8EEEvNS_4conv17Conv2dProblemSizeET_T0_T1_T2_SJ_)
        /*0018*/ 	.short	0x0160
        /*001a*/ 	.short	0x00a0


	//----- nvinfo : EIATTR_CBANK_PARAM_SIZE
	.align		4
.L_74:
        /*001c*/ 	.byte	0x03, 0x19
        /*001e*/ 	.short	0x00a0


	//----- nvinfo : EIATTR_KPARAM_INFO
	.align		4
        /*0020*/ 	.byte	0x04, 0x17
        /*0022*/ 	.short	(.L_76 - .L_75)
.L_75:
        /*0024*/ 	.word	0x00000000
        /*0028*/ 	.short	0x0005
        /*002a*/ 	.short	0x0090
        /*002c*/ 	.byte	0x00, 0xf0, 0x41, 0x00


	//----- nvinfo : EIATTR_KPARAM_INFO
	.align		4
.L_76:
        /*0030*/ 	.byte	0x04, 0x17
        /*0032*/ 	.short	(.L_78 - .L_77)
.L_77:
        /*0034*/ 	.word	0x00000000
        /*0038*/ 	.short	0x0004
        /*003a*/ 	.short	0x0080
        /*003c*/ 	.byte	0x00, 0xf0, 0x41, 0x00


	//----- nvinfo : EIATTR_KPARAM_INFO
	.align		4
.L_78:
        /*0040*/ 	.byte	0x04, 0x17
        /*0042*/ 	.short	(.L_80 - .L_79)
.L_79:
        /*0044*/ 	.word	0x00000000
        /*0048*/ 	.short	0x0003
        /*004a*/ 	.short	0x0078
        /*004c*/ 	.byte	0x00, 0xf0, 0x09, 0x00


	//----- nvinfo : EIATTR_KPARAM_INFO
	.align		4
.L_80:
        /*0050*/ 	.byte	0x04, 0x17
        /*0052*/ 	.short	(.L_82 - .L_81)
.L_81:
        /*0054*/ 	.word	0x00000000
        /*0058*/ 	.short	0x0002
        /*005a*/ 	.short	0x0060
        /*005c*/ 	.byte	0x00, 0xf0, 0x61, 0x00


	//----- nvinfo : EIATTR_KPARAM_INFO
	.align		4
.L_82:
        /*0060*/ 	.byte	0x04, 0x17
        /*0062*/ 	.short	(.L_84 - .L_83)
.L_83:
        /*0064*/ 	.word	0x00000000
        /*0068*/ 	.short	0x0001
        /*006a*/ 	.short	0x0048
        /*006c*/ 	.byte	0x00, 0xf0, 0x61, 0x00


	//----- nvinfo : EIATTR_KPARAM_INFO
	.align		4
.L_84:
        /*0070*/ 	.byte	0x04, 0x17
        /*0072*/ 	.short	(.L_86 - .L_85)
.L_85:
        /*0074*/ 	.word	0x00000000
        /*0078*/ 	.short	0x0000
        /*007a*/ 	.short	0x0000
        /*007c*/ 	.byte	0x00, 0xf0, 0x21, 0x01


	//----- nvinfo : EIATTR_MAXREG_COUNT
	.align		4
.L_86:
        /*0080*/ 	.byte	0x03, 0x1b
        /*0082*/ 	.short	0x00ff


	//----- nvinfo : EIATTR_MERCURY_ISA_VERSION
	.align		4
        /*0084*/ 	.byte	0x03, 0x5f
        /*0086*/ 	.short	0x0000


	//----- nvinfo : EIATTR_EXIT_INSTR_OFFSETS
	.align		4
        /*0088*/ 	.byte	0x04, 0x1c
        /*008a*/ 	.short	(.L_88 - .L_87)


	//   ....[0]....
.L_87:
        /*008c*/ 	.word	0x00002e80


	//   ....[1]....
        /*0090*/ 	.word	0x00003300


	//   ....[2]....
        /*0094*/ 	.word	0x00003390


	//   ....[3]....
        /*0098*/ 	.word	0x00003620


	//   ....[4]....
        /*009c*/ 	.word	0x000036a0


	//----- nvinfo : EIATTR_CRS_STACK_SIZE
	.align		4
.L_88:
        /*00a0*/ 	.byte	0x04, 0x1e
        /*00a2*/ 	.short	(.L_90 - .L_89)
.L_89:
        /*00a4*/ 	.word	0x00000000
.L_90:


//--------------------- .nv.info._ZN7cutlass9reference6device6kernel13TensorForEachINS1_6detail14TensorReLuFuncINS_6half_tENS_6layout10TensorNHWCEEELi4ENS9_6ParamsEEEvNS_5CoordIXT0_EilEET1_ --------------------------
	.section	.nv.info._ZN7cutlass9reference6device6kernel13TensorForEachINS1_6detail14TensorReLuFuncINS_6half_tENS_6layout10TensorNHWCEEELi4ENS9_6ParamsEEEvNS_5CoordIXT0_EilEET1_,"",@"SHT_CUDA_INFO"
	.sectionflags	@""
	.align	4


	//----- nvinfo : EIATTR_SW_WAR
	.align		4
        /*0000*/ 	.byte	0x04, 0x36
        /*0002*/ 	.short	(.L_92 - .L_91)
.L_91:
        /*0004*/ 	.word	0x00000001


	//----- nvinfo : EIATTR_CUDA_API_VERSION
	.align		4
.L_92:
        /*0008*/ 	.byte	0x04, 0x37
        /*000a*/ 	.short	(.L_94 - .L_93)
.L_93:
        /*000c*/ 	.word	0x00000082


	//----- nvinfo : EIATTR_PARAM_CBANK
	.align		4
.L_94:
        /*0010*/ 	.byte	0x04, 0x0a
        /*0012*/ 	.short	(.L_96 - .L_95)
	.align		4
.L_95:
        /*0014*/ 	.word	index@(.nv.constant0._ZN7cutlass9reference6device6kernel13TensorForEachINS1_6detail14TensorReLuFuncINS_6half_tENS_6layout10TensorNHWCEEELi4ENS9_6ParamsEEEvNS_5CoordIXT0_EilEET1_)
        /*0018*/ 	.short	0x0160
        /*001a*/ 	.short	0x0040


	//----- nvinfo : EIATTR_CBANK_PARAM_SIZE
	.align		4
.L_96:
        /*001c*/ 	.byte	0x03, 0x19
        /*001e*/ 	.short	0x0040


	//----- nvinfo : EIATTR_KPARAM_INFO
	.align		4
        /*0020*/ 	.byte	0x04, 0x17
        /*0022*/ 	.short	(.L_98 - .L_97)
.L_97:
        /*0024*/ 	.word	0x00000000
        /*0028*/ 	.short	0x0001
        /*002a*/ 	.short	0x0010
        /*002c*/ 	.byte	0x00, 0xf0, 0xc1, 0x00


	//----- nvinfo : EIATTR_KPARAM_INFO
	.align		4
.L_98:
        /*0030*/ 	.byte	0x04, 0x17
        /*0032*/ 	.short	(.L_100 - .L_99)
.L_99:
        /*0034*/ 	.word	0x00000000
        /*0038*/ 	.short	0x0000
        /*003a*/ 	.short	0x0000
        /*003c*/ 	.byte	0x00, 0xf0, 0x41, 0x00


	//----- nvinfo : EIATTR_MAXREG_COUNT
	.align		4
.L_100:
        /*0040*/ 	.byte	0x03, 0x1b
        /*0042*/ 	.short	0x00ff


	//----- nvinfo : EIATTR_MERCURY_ISA_VERSION
	.align		4
        /*0044*/ 	.byte	0x03, 0x5f
        /*0046*/ 	.short	0x0000


	//----- nvinfo : EIATTR_EXIT_INSTR_OFFSETS
	.align		4
        /*0048*/ 	.byte	0x04, 0x1c
        /*004a*/ 	.short	(.L_102 - .L_101)


	//   ....[0]....
.L_101:
        /*004c*/ 	.word	0x00000140


	//   ....[1]....
        /*0050*/ 	.word	0x00000b90


	//----- nvinfo : EIATTR_CRS_STACK_SIZE
	.align		4
.L_102:
        /*0054*/ 	.byte	0x04, 0x1e
        /*0056*/ 	.short	(.L_104 - .L_103)
.L_103:
        /*0058*/ 	.word	0x00000000
.L_104:


//--------------------- .nv.info._ZN7cutlass9reference6device6kernel11Conv2dWgradINS_6half_tENS_6layout10TensorNHWCES4_S6_S4_S6_S4_S4_NS_16NumericConverterIS4_S4_LNS_15FloatRoundStyleE2EEENS_12multiply_addIS4_S4_S4_EELi2ELi4ELi8ELi16EEEvNS_4conv17Conv2dProblemSizeENS_9TensorRefIT_T0_EENSE_IT1_T2_EENSE_IT3_T4_EESN_T5_SO_ --------------------------
	.section	.nv.info._ZN7cutlass9reference6device6kernel11Conv2dWgradINS_6half_tENS_6layout10TensorNHWCES4_S6_S4_S6_S4_S4_NS_16NumericConverterIS4_S4_LNS_15FloatRoundStyleE2EEENS_12multiply_addIS4_S4_S4_EELi2ELi4ELi8ELi16EEEvNS_4conv17Conv2dProblemSizeENS_9TensorRefIT_T0_EENSE_IT1_T2_EENSE_IT3_T4_EESN_T5_SO_,"",@"SHT_CUDA_INFO"
	.sectionflags	@""
	.align	4


	//----- nvinfo : EIATTR_SW_WAR
	.align		4
        /*0000*/ 	.byte	0x04, 0x36
        /*0002*/ 	.short	(.L_106 - .L_105)
.L_105:
        /*0004*/ 	.word	0x00000001


	//----- nvinfo : EIATTR_CUDA_API_VERSION
	.align		4
.L_106:
        /*0008*/ 	.byte	0x04, 0x37
        /*000a*/ 	.short	(.L_108 - .L_107)
.L_107:
        /*000c*/ 	.word	0x00000082


	//----- nvinfo : EIATTR_PARAM_CBANK
	.align		4
.L_108:
        /*0010*/ 	.byte	0x04, 0x0a
        /*0012*/ 	.short	(.L_110 - .L_109)
	.align		4
.L_109:
        /*0014*/ 	.word	index@(.nv.constant0._ZN7cutlass9reference6device6kernel11Conv2dWgradINS_6half_tENS_6layout10TensorNHWCES4_S6_S4_S6_S4_S4_NS_16NumericConverterIS4_S4_LNS_15FloatRoundStyleE2EEENS_12multiply_addIS4_S4_S4_EELi2ELi4ELi8ELi16EEEvNS_4conv17Conv2dProblemSizeENS_9TensorRefIT_T0_EENSE_IT1_T2_EENSE_IT3_T4_EESN_T5_SO_)
        /*0018*/ 	.short	0x0160
        /*001a*/ 	.short	0x00ac


	//----- nvinfo : EIATTR_CBANK_PARAM_SIZE
	.align		4
.L_110:
        /*001c*/ 	.byte	0x03, 0x19
        /*001e*/ 	.short	0x00ac


	//----- nvinfo : EIATTR_KPARAM_INFO
	.align		4
        /*0020*/ 	.byte	0x04, 0x17
        /*0022*/ 	.short	(.L_112 - .L_111)
.L_111:
        /*0024*/ 	.word	0x00000000
        /*0028*/ 	.short	0x0006
        /*002a*/ 	.short	0x00aa
        /*002c*/ 	.byte	0x00, 0xf0, 0x09, 0x00


	//----- nvinfo : EIATTR_KPARAM_INFO
	.align		4
.L_112:
        /*0030*/ 	.byte	0x04, 0x17
        /*0032*/ 	.short	(.L_114 - .L_113)
.L_113:
        /*0034*/ 	.word	0x00000000
        /*0038*/ 	.short	0x0005
        /*003a*/ 	.short	0x00a8
        /*003c*/ 	.byte	0x00, 0xf0, 0x09, 0x00


	//----- nvinfo : EIATTR_KPARAM_INFO
	.align		4
.L_114:
        /*0040*/ 	.byte	0x04, 0x17
        /*0042*/ 	.short	(.L_116 - .L_115)
.L_115:
        /*0044*/ 	.word	0x00000000
        /*0048*/ 	.short	0x0004
        /*004a*/ 	.short	0x0090
        /*004c*/ 	.byte	0x00, 0xf0, 0x61, 0x00


	//----- nvinfo : EIATTR_KPARAM_INFO
	.align		4
.L_116:
        /*0050*/ 	.byte	0x04, 0x17
        /*0052*/ 	.short	(.L_118 - .L_117)
.L_117:
        /*0054*/ 	.word	0x00000000
        /*0058*/ 	.short	0x0003
        /*005a*/ 	.short	0x0078
        /*005c*/ 	.byte	0x00, 0xf0, 0x61, 0x00


	//----- nvinfo : EIATTR_KPARAM_INFO
	.align		4
.L_118:
        /*0060*/ 	.byte	0x04, 0x17
        /*0062*/ 	.short	(.L_120 - .L_119)
.L_119:
        /*0064*/ 	.word	0x00000000
        /*0068*/ 	.short	0x0002
        /*006a*/ 	.short	0x0060
        /*006c*/ 	.byte	0x00, 0xf0, 0x61, 0x00


	//----- nvinfo : EIATTR_KPARAM_INFO
	.align		4
.L_120:
        /*0070*/ 	.byte	0x04, 0x17
        /*0072*/ 	.short	(.L_122 - .L_121)
.L_121:
        /*0074*/ 	.word	0x00000000
        /*0078*/ 	.short	0x0001
        /*007a*/ 	.short	0x0048
        /*007c*/ 	.byte	0x00, 0xf0, 0x61, 0x00


	//----- nvinfo : EIATTR_KPARAM_INFO
	.align		4
.L_122:
        /*0080*/ 	.byte	0x04, 0x17
        /*0082*/ 	.short	(.L_124 - .L_123)
.L_123:
        /*0084*/ 	.word	0x00000000
        /*0088*/ 	.short	0x0000
        /*008a*/ 	.short	0x0000
        /*008c*/ 	.byte	0x00, 0xf0, 0x21, 0x01


	//----- nvinfo : EIATTR_MAXREG_COUNT
	.align		4
.L_124:
        /*0090*/ 	.byte	0x03, 0x1b
        /*0092*/ 	.short	0x00ff


	//----- nvinfo : EIATTR_MERCURY_ISA_VERSION
	.align		4
        /*0094*/ 	.byte	0x03, 0x5f
        /*0096*/ 	.short	0x0000


	//----- nvinfo : EIATTR_EXIT_INSTR_OFFSETS
	.align		4
        /*0098*/ 	.byte	0x04, 0x1c
        /*009a*/ 	.short	(.L_126 - .L_125)


	//   ....[0]....
.L_125:
        /*009c*/ 	.word	0x00002db0


	//   ....[1]....
        /*00a0*/ 	.word	0x000034e0


	//   ....[2]....
        /*00a4*/ 	.word	0x000036d0


	//----- nvinfo : EIATTR_CRS_STACK_SIZE
	.align		4
.L_126:
        /*00a8*/ 	.byte	0x04, 0x1e
        /*00aa*/ 	.short	(.L_128 - .L_127)
.L_127:
        /*00ac*/ 	.word	0x00000000
.L_128:


//--------------------- .nv.info._ZN7cutlass9reference6device6kernel11Conv2dDgradINS_6half_tENS_6layout10TensorNHWCES4_S6_S4_S6_S4_S4_NS_16NumericConverterIS4_S4_LNS_15FloatRoundStyleE2EEENS_12multiply_addIS4_S4_S4_EELi2ELi4ELi16ELi8EEEvNS_4conv17Conv2dProblemSizeENS_9TensorRefIT_T0_EENSE_IT1_T2_EENSE_IT3_T4_EESN_T5_SO_ --------------------------
	.section	.nv.info._ZN7cutlass9reference6device6kernel11Conv2dDgradINS_6half_tENS_6layout10TensorNHWCES4_S6_S4_S6_S4_S4_NS_16NumericConverterIS4_S4_LNS_15FloatRoundStyleE2EEENS_12multiply_addIS4_S4_S4_EELi2ELi4ELi16ELi8EEEvNS_4conv17Conv2dProblemSizeENS_9TensorRefIT_T0_EENSE_IT1_T2_EENSE_IT3_T4_EESN_T5_SO_,"",@"SHT_CUDA_INFO"
	.sectionflags	@""
	.align	4


	//----- nvinfo : EIATTR_SW_WAR
	.align		4
        /*0000*/ 	.byte	0x04, 0x36
        /*0002*/ 	.short	(.L_130 - .L_129)
.L_129:
        /*0004*/ 	.word	0x00000001


	//----- nvinfo : EIATTR_CUDA_API_VERSION
	.align		4
.L_130:
        /*0008*/ 	.byte	0x04, 0x37
        /*000a*/ 	.short	(.L_132 - .L_131)
.L_131:
        /*000c*/ 	.word	0x00000082


	//----- nvinfo : EIATTR_PARAM_CBANK
	.align		4
.L_132:
        /*0010*/ 	.byte	0x04, 0x0a
        /*0012*/ 	.short	(.L_134 - .L_133)
	.align		4
.L_133:
        /*0014*/ 	.word	index@(.nv.constant0._ZN7cutlass9reference6device6kernel11Conv2dDgradINS_6half_tENS_6layout10TensorNHWCES4_S6_S4_S6_S4_S4_NS_16NumericConverterIS4_S4_LNS_15FloatRoundStyleE2EEENS_12multiply_addIS4_S4_S4_EELi2ELi4ELi16ELi8EEEvNS_4conv17Conv2dProblemSizeENS_9TensorRefIT_T0_EENSE_IT1_T2_EENSE_IT3_T4_EESN_T5_SO_)
        /*0018*/ 	.short	0x0160
        /*001a*/ 	.short	0x00ac


	//----- nvinfo : EIATTR_CBANK_PARAM_SIZE
	.align		4
.L_134:
        /*001c*/ 	.byte	0x03, 0x19
        /*001e*/ 	.short	0x00ac


	//----- nvinfo : EIATTR_KPARAM_INFO
	.align		4
        /*0020*/ 	.byte	0x04, 0x17
        /*0022*/ 	.short	(.L_136 - .L_135)
.L_135:
        /*0024*/ 	.word	0x00000000
        /*0028*/ 	.short	0x0006
        /*002a*/ 	.short	0x00aa
        /*002c*/ 	.byte	0x00, 0xf0, 0x09, 0x00


	//----- nvinfo : EIATTR_KPARAM_INFO
	.align		4
.L_136:
        /*0030*/ 	.byte	0x04, 0x17
        /*0032*/ 	.short	(.L_138 - .L_137)
.L_137:
        /*0034*/ 	.word	0x00000000
        /*0038*/ 	.short	0x0005
        /*003a*/ 	.short	0x00a8
        /*003c*/ 	.byte	0x00, 0xf0, 0x09, 0x00


	//----- nvinfo : EIATTR_KPARAM_INFO
	.align		4
.L_138:
        /*0040*/ 	.byte	0x04, 0x17
        /*0042*/ 	.short	(.L_140 - .L_139)
.L_139:
        /*0044*/ 	.word	0x00000000
        /*0048*/ 	.short	0x0004
        /*004a*/ 	.short	0x0090
        /*004c*/ 	.byte	0x00, 0xf0, 0x61, 0x00


	//----- nvinfo : EIATTR_KPARAM_INFO
	.align		4
.L_140:
        /*0050*/ 	.byte	0x04, 0x17
        /*0052*/ 	.short	(.L_142 - .L_141)
.L_141:
        /*0054*/ 	.word	0x00000000
        /*0058*/ 	.short	0x0003
        /*005a*/ 	.short	0x0078
        /*005c*/ 	.byte	0x00, 0xf0, 0x61, 0x00


	//----- nvinfo : EIATTR_KPARAM_INFO
	.align		4
.L_142:
        /*0060*/ 	.byte	0x04, 0x17
        /*0062*/ 	.short	(.L_144 - .L_143)
.L_143:
        /*0064*/ 	.word	0x00000000
        /*0068*/ 	.short	0x0002
        /*006a*/ 	.short	0x0060
        /*006c*/ 	.byte	0x00, 0xf0, 0x61, 0x00


	//----- nvinfo : EIATTR_KPARAM_INFO
	.align		4
.L_144:
        /*0070*/ 	.byte	0x04, 0x17
        /*0072*/ 	.short	(.L_146 - .L_145)
.L_145:
        /*0074*/ 	.word	0x00000000
        /*0078*/ 	.short	0x0001
        /*007a*/ 	.short	0x0048
        /*007c*/ 	.byte	0x00, 0xf0, 0x61, 0x00


	//----- nvinfo : EIATTR_KPARAM_INFO
	.align		4
.L_146:
        /*0080*/ 	.byte	0x04, 0x17
        /*0082*/ 	.short	(.L_148 - .L_147)
.L_147:
        /*0084*/ 	.word	0x00000000
        /*0088*/ 	.short	0x0000
        /*008a*/ 	.short	0x0000
        /*008c*/ 	.byte	0x00, 0xf0, 0x21, 0x01


	//----- nvinfo : EIATTR_MAXREG_COUNT
	.align		4
.L_148:
        /*0090*/ 	.byte	0x03, 0x1b
        /*0092*/ 	.short	0x00ff


	//----- nvinfo : EIATTR_MERCURY_ISA_VERSION
	.align		4
        /*0094*/ 	.byte	0x03, 0x5f
        /*0096*/ 	.short	0x0000


	//----- nvinfo : EIATTR_EXIT_INSTR_OFFSETS
	.align		4
        /*0098*/ 	.byte	0x04, 0x1c
        /*009a*/ 	.short	(.L_150 - .L_149)


	//   ....[0]....
.L_149:
        /*009c*/ 	.word	0x00002260


	//   ....[1]....
        /*00a0*/ 	.word	0x00002680


	//   ....[2]....
        /*00a4*/ 	.word	0x00002700


	//----- nvinfo : EIATTR_CRS_STACK_SIZE
	.align		4
.L_150:
        /*00a8*/ 	.byte	0x04, 0x1e
        /*00aa*/ 	.short	(.L_152 - .L_151)
.L_151:
        /*00ac*/ 	.word	0x00000000
.L_152:


//--------------------- .nv.info._ZN7cutlass9reference6device6kernel11Conv2dFpropINS_6half_tENS_6layout10TensorNHWCES4_S6_S4_S6_S4_S4_NS_16NumericConverterIS4_S4_LNS_15FloatRoundStyleE2EEENS_12multiply_addIS4_S4_S4_EELi4ELi4ELi16ELi8EEEvNS_4conv17Conv2dProblemSizeENS_9TensorRefIT_T0_EENSE_IT1_T2_EENSE_IT3_T4_EESN_T5_SO_ --------------------------
	.section	.nv.info._ZN7cutlass9reference6device6kernel11Conv2dFpropINS_6half_tENS_6layout10TensorNHWCES4_S6_S4_S6_S4_S4_NS_16NumericConverterIS4_S4_LNS_15FloatRoundStyleE2EEENS_12multiply_addIS4_S4_S4_EELi4ELi4ELi16ELi8EEEvNS_4conv17Conv2dProblemSizeENS_9TensorRefIT_T0_EENSE_IT1_T2_EENSE_IT3_T4_EESN_T5_SO_,"",@"SHT_CUDA_INFO"
	.sectionflags	@""
	.align	4


	//----- nvinfo : EIATTR_SW_WAR
	.align		4
        /*0000*/ 	.byte	0x04, 0x36
        /*0002*/ 	.short	(.L_154 - .L_153)
.L_153:
        /*0004*/ 	.word	0x00000001


	//----- nvinfo : EIATTR_CUDA_API_VERSION
	.align		4
.L_154:
        /*0008*/ 	.byte	0x04, 0x37
        /*000a*/ 	.short	(.L_156 - .L_155)
.L_155:
        /*000c*/ 	.word	0x00000082


	//----- nvinfo : EIATTR_PARAM_CBANK
	.align		4
.L_156:
        /*0010*/ 	.byte	0x04, 0x0a
        /*0012*/ 	.short	(.L_158 - .L_157)
	.align		4
.L_157:
        /*0014*/ 	.word	index@(.nv.constant0._ZN7cutlass9reference6device6kernel11Conv2dFpropINS_6half_tENS_6layout10TensorNHWCES4_S6_S4_S6_S4_S4_NS_16NumericConverterIS4_S4_LNS_15FloatRoundStyleE2EEENS_12multiply_addIS4_S4_S4_EELi4ELi4ELi16ELi8EEEvNS_4conv17Conv2dProblemSizeENS_9TensorRefIT_T0_EENSE_IT1_T2_EENSE_IT3_T4_EESN_T5_SO_)
        /*0018*/ 	.short	0x0160
        /*001a*/ 	.short	0x00ac


	//----- nvinfo : EIATTR_CBANK_PARAM_SIZE
	.align		4
.L_158:
        /*001c*/ 	.byte	0x03, 0x19
        /*001e*/ 	.short	0x00ac


	//----- nvinfo : EIATTR_KPARAM_INFO
	.align		4
        /*0020*/ 	.byte	0x04, 0x17
        /*0022*/ 	.short	(.L_160 - .L_159)
.L_159:
        /*0024*/ 	.word	0x00000000
        /*0028*/ 	.short	0x0006
        /*002a*/ 	.short	0x00aa
        /*002c*/ 	.byte	0x00, 0xf0, 0x09, 0x00


	//----- nvinfo : EIATTR_KPARAM_INFO
	.align		4
.L_160:
        /*0030*/ 	.byte	0x04, 0x17
        /*0032*/ 	.short	(.L_162 - .L_161)
.L_161:
        /*0034*/ 	.word	0x00000000
        /*0038*/ 	.short	0x0005
        /*003a*/ 	.short	0x00a8
        /*003c*/ 	.byte	0x00, 0xf0, 0x09, 0x00


	//----- nvinfo : EIATTR_KPARAM_INFO
	.align		4
.L_162:
        /*0040*/ 	.byte	0x04, 0x17
        /*0042*/ 	.short	(.L_164 - .L_163)
.L_163:
        /*0044*/ 	.word	0x00000000
        /*0048*/ 	.short	0x0004
        /*004a*/ 	.short	0x0090
        /*004c*/ 	.byte	0x00, 0xf0, 0x61, 0x00


	//----- nvinfo : EIATTR_KPARAM_INFO
	.align		4
.L_164:
        /*0050*/ 	.byte	0x04, 0x17
        /*0052*/ 	.short	(.L_166 - .L_165)
.L_165:
        /*0054*/ 	.word	0x00000000
        /*0058*/ 	.short	0x0003
        /*005a*/ 	.short	0x0078
        /*005c*/ 	.byte	0x00, 0xf0, 0x61, 0x00


	//----- nvinfo : EIATTR_KPARAM_INFO
	.align		4
.L_166:
        /*0060*/ 	.byte	0x04, 0x17
        /*0062*/ 	.short	(.L_168 - .L_167)
.L_167:
        /*0064*/ 	.word	0x00000000
        /*0068*/ 	.short	0x0002
        /*006a*/ 	.short	0x0060
        /*006c*/ 	.byte	0x00, 0xf0, 0x61, 0x00


	//----- nvinfo : EIATTR_KPARAM_INFO
	.align		4
.L_168:
        /*0070*/ 	.byte	0x04, 0x17
        /*0072*/ 	.short	(.L_170 - .L_169)
.L_169:
        /*0074*/ 	.word	0x00000000
        /*0078*/ 	.short	0x0001
        /*007a*/ 	.short	0x0048
        /*007c*/ 	.byte	0x00, 0xf0, 0x61, 0x00


	//----- nvinfo : EIATTR_KPARAM_INFO
	.align		4
.L_170:
        /*0080*/ 	.byte	0x04, 0x17
        /*0082*/ 	.short	(.L_172 - .L_171)
.L_171:
        /*0084*/ 	.word	0x00000000
        /*0088*/ 	.short	0x0000
        /*008a*/ 	.short	0x0000
        /*008c*/ 	.byte	0x00, 0xf0, 0x21, 0x01


	//----- nvinfo : EIATTR_MAXREG_COUNT
	.align		4
.L_172:
        /*0090*/ 	.byte	0x03, 0x1b
        /*0092*/ 	.short	0x00ff


	//----- nvinfo : EIATTR_MERCURY_ISA_VERSION
	.align		4
        /*0094*/ 	.byte	0x03, 0x5f
        /*0096*/ 	.short	0x0000


	//----- nvinfo : EIATTR_EXIT_INSTR_OFFSETS
	.align		4
        /*0098*/ 	.byte	0x04, 0x1c
        /*009a*/ 	.short	(.L_174 - .L_173)


	//   ....[0]....
.L_173:
        /*009c*/ 	.word	0x00003c00


	//   ....[1]....
        /*00a0*/ 	.word	0x00004020


	//   ....[2]....
        /*00a4*/ 	.word	0x000040a0


	//----- nvinfo : EIATTR_CRS_STACK_SIZE
	.align		4
.L_174:
        /*00a8*/ 	.byte	0x04, 0x1e
        /*00aa*/ 	.short	(.L_176 - .L_175)
.L_175:
        /*00ac*/ 	.word	0x00000000
.L_176:


//--------------------- .nv.info._ZN7cutlass6KernelINS_4conv6kernel26B2bImplicitGemmConvolutionINS1_11threadblock39B2bImplicitGemmPipelinedSmemAccumulatorINS_4gemm9GemmShapeILi64ELi64ELi32EEENS4_12TileIteratorINS4_48Conv2dFpropActivationTileAccessIteratorOptimizedINS_11MatrixShapeILi64ELi32EEENS_6half_tENS_6layout10TensorNHWCENS_9transform29PitchLinearWarpRakedThreadMapINS_16PitchLinearShapeILi32ELi64EEELi128ENSI_ILi4ELi8EEELi8EEENS_12AlignedArrayISD_Li8ELi16EEEEEEENSG_11threadblock19RegularTileIteratorISC_SD_NSE_37RowMajorTensorOpMultiplicandCrosswiseILi16ELi32EEELi0ESL_Li16EEENS9_INS4_44Conv2dFpropFilterTileAccessIteratorOptimizedINSB_ILi32ELi64EEESD_SF_SL_SN_Lb0EEEEENSR_ISW_SD_NSE_40ColumnMajorTensorOpMultiplicandCrosswiseILi16ELi32EEELi1ESL_Li16EEENSQ_14VectorIteratorINSQ_30PredicatedVectorAccessIteratorINSB_ILi64ELi64EEENSB_ILi32ELi32EEESD_NSE_8RowMajorELi2ELb0EEEEENS_8epilogue4warp24FragmentIteratorTensorOpINS7_ILi32ELi32ELi32EEENS7_ILi16ELi8ELi8EEESD_NS_5ArrayISD_Li4ELb0EEES16_EENS1A_20TileIteratorTensorOpIS1C_S1D_SD_S16_EENS7_ILi64ELi256ELi32EEENS6_4warp35MmaTensorOpMultiplicandTileIteratorINSB_ILi64ELi8EEELNS6_7OperandE0ESD_S16_NSB_ILi16ELi8EEELi1ELi32ELi1EEENS9_INSV_INSB_ILi32ELi256EEESD_SF_NSH_INSI_ILi32ELi256EEELi128ESK_Li8EEESN_Lb0EEEEENSR_IS1Q_SD_S10_Li1ES1S_Li16EEESD_SF_NS19_6thread21LinearCombinationReluISD_Li4ESD_SD_LNS1W_9ScaleType4KindE2ELNS_15FloatRoundStyleE2EEENS6_11threadblock9MmaPolicyINS1K_11MmaTensorOpIS1C_SD_ST_SD_S10_SD_S16_NS1K_17MmaTensorOpPolicyINS_4arch3MmaIS1D_Li32ESD_S16_SD_NSE_11ColumnMajorESD_S16_NS26_13OpMultiplyAddEEENSB_ILi1ELi1EEEEELi1ELb0EbEENSB_ILi0ELi0EEES2E_Li1EEENS23_INS24_IS8_SD_ST_SD_S10_SD_S16_S2C_Li1ELb0EbEES2E_S2E_Li1EEENS_21NumericArrayConverterISD_SD_Li16ELS20_2ENSG_6thread14UnaryTransform8IdentityEEES2M_NS2I_ISD_SD_Li64ELS20_2ES2L_EEbEENS19_11threadblock8EpilogueIS1J_S2G_Li1ENS2P_22PredicatedTileIteratorINS2P_26OutputTileOptimalThreadMapINS2P_15OutputTileShapeILi256ELi8ELi1ELi1ELi1EEENS2T_ILi1ELi8ELi1ELi1ELi8EEELi128ELi8ELi16EEESD_Lb0ENSE_9NoPermuteELb0EEENS1B_IS8_S1D_SD_S1F_S16_EENS1H_IS8_S1D_SD_S16_EENS2P_18SharedLoadIteratorINS2W_18CompactedThreadMapESD_Li16EEENS1X_ISD_Li8ESD_SD_LS1Z_1ELS20_2EEENSB_ILi0ELi16EEELi1ELi1EEENS22_30GemmIdentityThreadblockSwizzleILi1EEELNS1_8OperatorE0ENS1_17Conv2dProblemSizeEEEEEvNT_6ParamsE --------------------------
	.section	.nv.info._ZN7cutlass6KernelINS_4conv6kernel26B2bImplicitGemmConvolutionINS1_11threadblock39B2bImplicitGemmPipelinedSmemAccumulatorINS_4gemm9GemmShapeILi64ELi64ELi32EEENS4_12TileIteratorINS4_48Conv2dFpropActivationTileAccessIteratorOptimizedINS_11MatrixShapeILi64ELi32EEENS_6half_tENS_6layout10TensorNHWCENS_9transform29PitchLinearWarpRakedThreadMapINS_16PitchLinearShapeILi32ELi64EEELi128ENSI_ILi4ELi8EEELi8EEENS_12AlignedArrayISD_Li8ELi16EEEEEEENSG_11threadblock19RegularTileIteratorISC_SD_NSE_37RowMajorTensorOpMultiplicandCrosswiseILi16ELi32EEELi0ESL_Li16EEENS9_INS4_44Conv2dFpropFilterTileAccessIteratorOptimizedINSB_ILi32ELi64EEESD_SF_SL_SN_Lb0EEEEENSR_ISW_SD_NSE_40ColumnMajorTensorOpMultiplicandCrosswiseILi16ELi32EEELi1ESL_Li16EEENSQ_14VectorIteratorINSQ_30PredicatedVectorAccessIteratorINSB_ILi64ELi64EEENSB_ILi32ELi32EEESD_NSE_8RowMajorELi2ELb0EEEEENS_8epilogue4warp24FragmentIteratorTensorOpINS7_ILi32ELi32ELi32EEENS7_ILi16ELi8ELi8EEESD_NS_5ArrayISD_Li4ELb0EEES16_EENS1A_20TileIteratorTensorOpIS1C_S1D_SD_S16_EENS7_ILi64ELi256ELi32EEENS6_4warp35MmaTensorOpMultiplicandTileIteratorINSB_ILi64ELi8EEELNS6_7OperandE0ESD_S16_NSB_ILi16ELi8EEELi1ELi32ELi1EEENS9_INSV_INSB_ILi32ELi256EEESD_SF_NSH_INSI_ILi32ELi256EEELi128ESK_Li8EEESN_Lb0EEEEENSR_IS1Q_SD_S10_Li1ES1S_Li16EEESD_SF_NS19_6thread21LinearCombinationReluISD_Li4ESD_SD_LNS1W_9ScaleType4KindE2ELNS_15FloatRoundStyleE2EEENS6_11threadblock9MmaPolicyINS1K_11MmaTensorOpIS1C_SD_ST_SD_S10_SD_S16_NS1K_17MmaTensorOpPolicyINS_4arch3MmaIS1D_Li32ESD_S16_SD_NSE_11ColumnMajorESD_S16_NS26_13OpMultiplyAddEEENSB_ILi1ELi1EEEEELi1ELb0EbEENSB_ILi0ELi0EEES2E_Li1EEENS23_INS24_IS8_SD_ST_SD_S10_SD_S16_S2C_Li1ELb0EbEES2E_S2E_Li1EEENS_21NumericArrayConverterISD_SD_Li16ELS20_2ENSG_6thread14UnaryTransform8IdentityEEES2M_NS2I_ISD_SD_Li64ELS20_2ES2L_EEbEENS19_11threadblock8EpilogueIS1J_S2G_Li1ENS2P_22PredicatedTileIteratorINS2P_26OutputTileOptimalThreadMapINS2P_15OutputTileShapeILi256ELi8ELi1ELi1ELi1EEENS2T_ILi1ELi8ELi1ELi1ELi8EEELi128ELi8ELi16EEESD_Lb0ENSE_9NoPermuteELb0EEENS1B_IS8_S1D_SD_S1F_S16_EENS1H_IS8_S1D_SD_S16_EENS2P_18SharedLoadIteratorINS2W_18CompactedThreadMapESD_Li16EEENS1X_ISD_Li8ESD_SD_LS1Z_1ELS20_2EEENSB_ILi0ELi16EEELi1ELi1EEENS22_30GemmIdentityThreadblockSwizzleILi1EEELNS1_8OperatorE0ENS1_17Conv2dProblemSizeEEEEEvNT_6ParamsE,"",@"SHT_CUDA_INFO"
	.sectionflags	@""
	.align	4


	//----- nvinfo : EIATTR_SW_WAR
	.align		4
        /*0000*/ 	.byte	0x04, 0x36
        /*0002*/ 	.short	(.L_178 - .L_177)
.L_177:
        /*0004*/ 	.word	0x00000001


	//----- nvinfo : EIATTR_CUDA_API_VERSION
	.align		4
.L_178:
        /*0008*/ 	.byte	0x04, 0x37
        /*000a*/ 	.short	(.L_180 - .L_179)
.L_179:
        /*000c*/ 	.word	0x00000082


	//----- nvinfo : EIATTR_PARAM_CBANK
	.align		4
.L_180:
        /*0010*/ 	.byte	0x04, 0x0a
        /*0012*/ 	.short	(.L_182 - .L_181)
	.align		4
.L_181:
        /*0014*/ 	.word	index@(.nv.constant0._ZN7cutlass6KernelINS_4conv6kernel26B2bImplicitGemmConvolutionINS1_11threadblock39B2bImplicitGemmPipelinedSmemAccumulatorINS_4gemm9GemmShapeILi64ELi64ELi32EEENS4_12TileIteratorINS4_48Conv2dFpropActivationTileAccessIteratorOptimizedINS_11MatrixShapeILi64ELi32EEENS_6half_tENS_6layout10TensorNHWCENS_9transform29PitchLinearWarpRakedThreadMapINS_16PitchLinearShapeILi32ELi64EEELi128ENSI_ILi4ELi8EEELi8EEENS_12AlignedArrayISD_Li8ELi16EEEEEEENSG_11threadblock19RegularTileIteratorISC_SD_NSE_37RowMajorTensorOpMultiplicandCrosswiseILi16ELi32EEELi0ESL_Li16EEENS9_INS4_44Conv2dFpropFilterTileAccessIteratorOptimizedINSB_ILi32ELi64EEESD_SF_SL_SN_Lb0EEEEENSR_ISW_SD_NSE_40ColumnMajorTensorOpMultiplicandCrosswiseILi16ELi32EEELi1ESL_Li16EEENSQ_14VectorIteratorINSQ_30PredicatedVectorAccessIteratorINSB_ILi64ELi64EEENSB_ILi32ELi32EEESD_NSE_8RowMajorELi2ELb0EEEEENS_8epilogue4warp24FragmentIteratorTensorOpINS7_ILi32ELi32ELi32EEENS7_ILi16ELi8ELi8EEESD_NS_5ArrayISD_Li4ELb0EEES16_EENS1A_20TileIteratorTensorOpIS1C_S1D_SD_S16_EENS7_ILi64ELi256ELi32EEENS6_4warp35MmaTensorOpMultiplicandTileIteratorINSB_ILi64ELi8EEELNS6_7OperandE0ESD_S16_NSB_ILi16ELi8EEELi1ELi32ELi1EEENS9_INSV_INSB_ILi32ELi256EEESD_SF_NSH_INSI_ILi32ELi256EEELi128ESK_Li8EEESN_Lb0EEEEENSR_IS1Q_SD_S10_Li1ES1S_Li16EEESD_SF_NS19_6thread21LinearCombinationReluISD_Li4ESD_SD_LNS1W_9ScaleType4KindE2ELNS_15FloatRoundStyleE2EEENS6_11threadblock9MmaPolicyINS1K_11MmaTensorOpIS1C_SD_ST_SD_S10_SD_S16_NS1K_17MmaTensorOpPolicyINS_4arch3MmaIS1D_Li32ESD_S16_SD_NSE_11ColumnMajorESD_S16_NS26_13OpMultiplyAddEEENSB_ILi1ELi1EEEEELi1ELb0EbEENSB_ILi0ELi0EEES2E_Li1EEENS23_INS24_IS8_SD_ST_SD_S10_SD_S16_S2C_Li1ELb0EbEES2E_S2E_Li1EEENS_21NumericArrayConverterISD_SD_Li16ELS20_2ENSG_6thread14UnaryTransform8IdentityEEES2M_NS2I_ISD_SD_Li64ELS20_2ES2L_EEbEENS19_11threadblock8EpilogueIS1J_S2G_Li1ENS2P_22PredicatedTileIteratorINS2P_26OutputTileOptimalThreadMapINS2P_15OutputTileShapeILi256ELi8ELi1ELi1ELi1EEENS2T_ILi1ELi8ELi1ELi1ELi8EEELi128ELi8ELi16EEESD_Lb0ENSE_9NoPermuteELb0EEENS1B_IS8_S1D_SD_S1F_S16_EENS1H_IS8_S1D_SD_S16_EENS2P_18SharedLoadIteratorINS2W_18CompactedThreadMapESD_Li16EEENS1X_ISD_Li8ESD_SD_LS1Z_1ELS20_2EEENSB_ILi0ELi16EEELi1ELi1EEENS22_30GemmIdentityThreadblockSwizzleILi1EEELNS1_8OperatorE0ENS1_17Conv2dProblemSizeEEEEEvNT_6ParamsE)
        /*0018*/ 	.short	0x0160
        /*001a*/ 	.short	0x02a8


	//----- nvinfo : EIATTR_CBANK_PARAM_SIZE
	.align		4
.L_182:
        /*001c*/ 	.byte	0x03, 0x19
        /*001e*/ 	.short	0x02a8


	//----- nvinfo : EIATTR_KPARAM_INFO
	.align		4
        /*0020*/ 	.byte	0x04, 0x17
        /*0022*/ 	.short	(.L_184 - .L_183)
.L_183:
        /*0024*/ 	.word	0x00000000
        /*0028*/ 	.short	0x0000
        /*002a*/ 	.short	0x0000
        /*002c*/ 	.byte	0x00, 0xf0, 0xa1, 0x0a


	//----- nvinfo : EIATTR_MAXREG_COUNT
	.align		4
.L_184:
        /*0030*/ 	.byte	0x03, 0x1b
        /*0032*/ 	.short	0x00ff


	//----- nvinfo : EIATTR_NUM_BARRIERS
	.align		4
        /*0034*/ 	.byte	0x02, 0x4c
        /*0036*/ 	.byte	0x01
	.zero		1


	//----- nvinfo : EIATTR_MERCURY_ISA_VERSION
	.align		4
        /*0038*/ 	.byte	0x03, 0x5f
        /*003a*/ 	.short	0x0000


	//----- nvinfo : EIATTR_INT_WARP_WIDE_INSTR_OFFSETS
	.align		4
        /*003c*/ 	.byte	0x04, 0x31
        /*003e*/ 	.short	(.L_186 - .L_185)


	//   ....[0]....
.L_185:
        /*0040*/ 	.word	0x00005cd0


	//   ....[1]....
        /*0044*/ 	.word	0x00005cf0


	//----- nvinfo : EIATTR_COOP_GROUP_MASK_REGIDS
	.align		4
.L_186:
        /*0048*/ 	.byte	0x04, 0x29
        /*004a*/ 	.short	(.L_188 - .L_187)


	//   ....[0]....
.L_187:
        /*004c*/ 	.word	0xffffffff


	//----- nvinfo : EIATTR_COOP_GROUP_INSTR_OFFSETS
	.align		4
.L_188:
        /*0050*/ 	.byte	0x04, 0x28
        /*0052*/ 	.short	(.L_190 - .L_189)


	//   ....[0]....
.L_189:
        /*0054*/ 	.word	0x00000de0


	//----- nvinfo : EIATTR_EXIT_INSTR_OFFSETS
	.align		4
.L_190:
        /*0058*/ 	.byte	0x04, 0x1c
        /*005a*/ 	.short	(.L_192 - .L_191)


	//   ....[0]....
.L_191:
        /*005c*/ 	.word	0x000000e0


	//   ....[1]....
        /*0060*/ 	.word	0x00008740


	//   ....[2]....
        /*0064*/ 	.word	0x00008770


	//   ....[3]....
        /*0068*/ 	.word	0x000087a0


	//   ....[4]....
        /*006c*/ 	.word	0x00008830


	//----- nvinfo : EIATTR_CTAIDZ_USED
	.align		4
.L_192:
        /*0070*/ 	.byte	0x01, 0x04
	.zero		2


	//----- nvinfo : EIATTR_CRS_STACK_SIZE
	.align		4
        /*0074*/ 	.byte	0x04, 0x1e
        /*0076*/ 	.short	(.L_194 - .L_193)
.L_193:
        /*0078*/ 	.word	0x00000000
.L_194:


//--------------------- .nv.info._ZN7cutlass6KernelINS_4conv6kernel23ImplicitGemmConvolutionINS1_11threadblock21ImplicitGemmPipelinedINS_4gemm9GemmShapeILi128ELi128ELi32EEENS4_12TileIteratorINS4_48Conv2dFpropActivationTileAccessIteratorOptimizedINS_11MatrixShapeILi128ELi32EEENS_6half_tENS_6layout10TensorNHWCENS_9transform29PitchLinearWarpRakedThreadMapINS_16PitchLinearShapeILi32ELi128EEELi128ENSI_ILi4ELi8EEELi8EEENS_12AlignedArrayISD_Li8ELi16EEEEEEENSG_11threadblock19RegularTileIteratorISC_SD_NSE_37RowMajorTensorOpMultiplicandCrosswiseILi16ELi32EEELi0ESL_Li16EEENS9_INS4_44Conv2dFpropFilterTileAccessIteratorOptimizedINSB_ILi32ELi128EEESD_SF_SL_SN_Lb0EEEEENSR_ISW_SD_NSE_40ColumnMajorTensorOpMultiplicandCrosswiseILi16ELi32EEELi1ESL_Li16EEESD_SF_NS6_11threadblock9MmaPolicyINS6_4warp11MmaTensorOpINS7_ILi64ELi64ELi32EEESD_ST_SD_S10_SD_NSE_8RowMajorENS14_17MmaTensorOpPolicyINS_4arch3MmaINS7_ILi16ELi8ELi8EEELi32ESD_S17_SD_NSE_11ColumnMajorESD_S17_NS19_13OpMultiplyAddEEENSB_ILi1ELi1EEEEELi1ELb0EbEENSB_ILi0ELi0EEES1I_Li1EEENS_21NumericArrayConverterISD_SD_Li32ELNS_15FloatRoundStyleE2ENSG_6thread14UnaryTransform8IdentityEEES1P_bEENS_8epilogue11threadblock8EpilogueIS8_S1H_Li1ENS1S_22PredicatedTileIteratorINS1S_26OutputTileOptimalThreadMapINS1S_15OutputTileShapeILi128ELi8ELi2ELi1ELi1EEENS1W_ILi1ELi8ELi1ELi1ELi8EEELi128ELi8ELi16EEESD_Lb0ENSE_9NoPermuteELb0EEENS1R_4warp24FragmentIteratorTensorOpIS16_S1B_SD_NS_5ArrayISD_Li4ELb0EEES17_EENS22_20TileIteratorTensorOpIS16_S1B_SD_S17_EENS1S_18SharedLoadIteratorINS1Z_18CompactedThreadMapESD_Li16EEENS1R_6thread21LinearCombinationReluISD_Li8ESD_SD_LNS2C_9ScaleType4KindE1ELS1L_2EEENSB_ILi0ELi16EEELi1ELi1EEENS12_30GemmIdentityThreadblockSwizzleILi1EEELNS1_8OperatorE0ENS1_17Conv2dProblemSizeELNS1_9GroupModeE0EEEEEvNT_6ParamsE --------------------------
	.section	.nv.info._ZN7cutlass6KernelINS_4conv6kernel23ImplicitGemmConvolutionINS1_11threadblock21ImplicitGemmPipelinedINS_4gemm9GemmShapeILi128ELi128ELi32EEENS4_12TileIteratorINS4_48Conv2dFpropActivationTileAccessIteratorOptimizedINS_11MatrixShapeILi128ELi32EEENS_6half_tENS_6layout10TensorNHWCENS_9transform29PitchLinearWarpRakedThreadMapINS_16PitchLinearShapeILi32ELi128EEELi128ENSI_ILi4ELi8EEELi8EEENS_12AlignedArrayISD_Li8ELi16EEEEEEENSG_11threadblock19RegularTileIteratorISC_SD_NSE_37RowMajorTensorOpMultiplicandCrosswiseILi16ELi32EEELi0ESL_Li16EEENS9_INS4_44Conv2dFpropFilterTileAccessIteratorOptimizedINSB_ILi32ELi128EEESD_SF_SL_SN_Lb0EEEEENSR_ISW_SD_NSE_40ColumnMajorTensorOpMultiplicandCrosswiseILi16ELi32EEELi1ESL_Li16EEESD_SF_NS6_11threadblock9MmaPolicyINS6_4warp11MmaTensorOpINS7_ILi64ELi64ELi32EEESD_ST_SD_S10_SD_NSE_8RowMajorENS14_17MmaTensorOpPolicyINS_4arch3MmaINS7_ILi16ELi8ELi8EEELi32ESD_S17_SD_NSE_11ColumnMajorESD_S17_NS19_13OpMultiplyAddEEENSB_ILi1ELi1EEEEELi1ELb0EbEENSB_ILi0ELi0EEES1I_Li1EEENS_21NumericArrayConverterISD_SD_Li32ELNS_15FloatRoundStyleE2ENSG_6thread14UnaryTransform8IdentityEEES1P_bEENS_8epilogue11threadblock8EpilogueIS8_S1H_Li1ENS1S_22PredicatedTileIteratorINS1S_26OutputTileOptimalThreadMapINS1S_15OutputTileShapeILi128ELi8ELi2ELi1ELi1EEENS1W_ILi1ELi8ELi1ELi1ELi8EEELi128ELi8ELi16EEESD_Lb0ENSE_9NoPermuteELb0EEENS1R_4warp24FragmentIteratorTensorOpIS16_S1B_SD_NS_5ArrayISD_Li4ELb0EEES17_EENS22_20TileIteratorTensorOpIS16_S1B_SD_S17_EENS1S_18SharedLoadIteratorINS1Z_18CompactedThreadMapESD_Li16EEENS1R_6thread21LinearCombinationReluISD_Li8ESD_SD_LNS2C_9ScaleType4KindE1ELS1L_2EEENSB_ILi0ELi16EEELi1ELi1EEENS12_30GemmIdentityThreadblockSwizzleILi1EEELNS1_8OperatorE0ENS1_17Conv2dProblemSizeELNS1_9GroupModeE0EEEEEvNT_6ParamsE,"",@"SHT_CUDA_INFO"
	.sectionflags	@""
	.align	4


	//----- nvinfo : EIATTR_SW_WAR
	.align		4
        /*0000*/ 	.byte	0x04, 0x36
        /*0002*/ 	.short	(.L_196 - .L_195)
.L_195:
        /*0004*/ 	.word	0x00000001


	//----- nvinfo : EIATTR_CUDA_API_VERSION
	.align		4
.L_196:
        /*0008*/ 	.byte	0x04, 0x37
        /*000a*/ 	.short	(.L_198 - .L_197)
.L_197:
        /*000c*/ 	.word	0x00000082


	//----- nvinfo : EIATTR_PARAM_CBANK
	.align		4
.L_198:
        /*0010*/ 	.byte	0x04, 0x0a
        /*0012*/ 	.short	(.L_200 - .L_199)
	.align		4
.L_199:
        /*0014*/ 	.word	index@(.nv.constant0._ZN7cutlass6KernelINS_4conv6kernel23ImplicitGemmConvolutionINS1_11threadblock21ImplicitGemmPipelinedINS_4gemm9GemmShapeILi128ELi128ELi32EEENS4_12TileIteratorINS4_48Conv2dFpropActivationTileAccessIteratorOptimizedINS_11MatrixShapeILi128ELi32EEENS_6half_tENS_6layout10TensorNHWCENS_9transform29PitchLinearWarpRakedThreadMapINS_16PitchLinearShapeILi32ELi128EEELi128ENSI_ILi4ELi8EEELi8EEENS_12AlignedArrayISD_Li8ELi16EEEEEEENSG_11threadblock19RegularTileIteratorISC_SD_NSE_37RowMajorTensorOpMultiplicandCrosswiseILi16ELi32EEELi0ESL_Li16EEENS9_INS4_44Conv2dFpropFilterTileAccessIteratorOptimizedINSB_ILi32ELi128EEESD_SF_SL_SN_Lb0EEEEENSR_ISW_SD_NSE_40ColumnMajorTensorOpMultiplicandCrosswiseILi16ELi32EEELi1ESL_Li16EEESD_SF_NS6_11threadblock9MmaPolicyINS6_4warp11MmaTensorOpINS7_ILi64ELi64ELi32EEESD_ST_SD_S10_SD_NSE_8RowMajorENS14_17MmaTensorOpPolicyINS_4arch3MmaINS7_ILi16ELi8ELi8EEELi32ESD_S17_SD_NSE_11ColumnMajorESD_S17_NS19_13OpMultiplyAddEEENSB_ILi1ELi1EEEEELi1ELb0EbEENSB_ILi0ELi0EEES1I_Li1EEENS_21NumericArrayConverterISD_SD_Li32ELNS_15FloatRoundStyleE2ENSG_6thread14UnaryTransform8IdentityEEES1P_bEENS_8epilogue11threadblock8EpilogueIS8_S1H_Li1ENS1S_22PredicatedTileIteratorINS1S_26OutputTileOptimalThreadMapINS1S_15OutputTileShapeILi128ELi8ELi2ELi1ELi1EEENS1W_ILi1ELi8ELi1ELi1ELi8EEELi128ELi8ELi16EEESD_Lb0ENSE_9NoPermuteELb0EEENS1R_4warp24FragmentIteratorTensorOpIS16_S1B_SD_NS_5ArrayISD_Li4ELb0EEES17_EENS22_20TileIteratorTensorOpIS16_S1B_SD_S17_EENS1S_18SharedLoadIteratorINS1Z_18CompactedThreadMapESD_Li16EEENS1R_6thread21LinearCombinationReluISD_Li8ESD_SD_LNS2C_9ScaleType4KindE1ELS1L_2EEENSB_ILi0ELi16EEELi1ELi1EEENS12_30GemmIdentityThreadblockSwizzleILi1EEELNS1_8OperatorE0ENS1_17Conv2dProblemSizeELNS1_9GroupModeE0EEEEEvNT_6ParamsE)
        /*0018*/ 	.short	0x0160
        /*001a*/ 	.short	0x01b0


	//----- nvinfo : EIATTR_CBANK_PARAM_SIZE
	.align		4
.L_200:
        /*001c*/ 	.byte	0x03, 0x19
        /*001e*/ 	.short	0x01b0


	//----- nvinfo : EIATTR_KPARAM_INFO
	.align		4
        /*0020*/ 	.byte	0x04, 0x17
        /*0022*/ 	.short	(.L_202 - .L_201)
.L_201:
        /*0024*/ 	.word	0x00000000
        /*0028*/ 	.short	0x0000
        /*002a*/ 	.short	0x0000
        /*002c*/ 	.byte	0x00, 0xf0, 0xc1, 0x06


	//----- nvinfo : EIATTR_MAXREG_COUNT
	.align		4
.L_202:
        /*0030*/ 	.byte	0x03, 0x1b
        /*0032*/ 	.short	0x00ff


	//----- nvinfo : EIATTR_NUM_BARRIERS
	.align		4
        /*0034*/ 	.byte	0x02, 0x4c
        /*0036*/ 	.byte	0x01
	.zero		1


	//----- nvinfo : EIATTR_MERCURY_ISA_VERSION
	.align		4
        /*0038*/ 	.byte	0x03, 0x5f
        /*003a*/ 	.short	0x0000


	//----- nvinfo : EIATTR_INT_WARP_WIDE_INSTR_OFFSETS
	.align		4
        /*003c*/ 	.byte	0x04, 0x31
        /*003e*/ 	.short	(.L_204 - .L_203)


	//   ....[0]....
.L_203:
        /*0040*/ 	.word	0x00003d70


	//   ....[1]....
        /*0044*/ 	.word	0x00003d90


	//----- nvinfo : EIATTR_COOP_GROUP_MASK_REGIDS
	.align		4
.L_204:
        /*0048*/ 	.byte	0x04, 0x29
        /*004a*/ 	.short	(.L_206 - .L_205)


	//   ....[0]....
.L_205:
        /*004c*/ 	.word	0xffffffff


	//----- nvinfo : EIATTR_COOP_GROUP_INSTR_OFFSETS
	.align		4
.L_206:
        /*0050*/ 	.byte	0x04, 0x28
        /*0052*/ 	.short	(.L_208 - .L_207)


	//   ....[0]....
.L_207:
        /*0054*/ 	.word	0x000013f0


	//----- nvinfo : EIATTR_EXIT_INSTR_OFFSETS
	.align		4
.L_208:
        /*0058*/ 	.byte	0x04, 0x1c
        /*005a*/ 	.short	(.L_210 - .L_209)


	//   ....[0]....
.L_209:
        /*005c*/ 	.word	0x000000e0


	//   ....[1]....
        /*0060*/ 	.word	0x00006a00


	//   ....[2]....
        /*0064*/ 	.word	0x00006a30


	//   ....[3]....
        /*0068*/ 	.word	0x00006a60


	//   ....[4]....
        /*006c*/ 	.word	0x00006ad0


	//----- nvinfo : EIATTR_CTAIDZ_USED
	.align		4
.L_210:
        /*0070*/ 	.byte	0x01, 0x04
	.zero		2


	//----- nvinfo : EIATTR_CRS_STACK_SIZE
	.align		4
        /*0074*/ 	.byte	0x04, 0x1e
        /*0076*/ 	.short	(.L_212 - .L_211)
.L_211:
        /*0078*/ 	.word	0x00000000
.L_212:


//--------------------- .nv.info._ZN7cutlass6KernelINS_4conv6kernel23ImplicitGemmConvolutionINS1_11threadblock21ImplicitGemmPipelinedINS_4gemm9GemmShapeILi128ELi64ELi32EEENS4_12TileIteratorINS4_48Conv2dFpropActivationTileAccessIteratorOptimizedINS_11MatrixShapeILi128ELi32EEENS_6half_tENS_6layout10TensorNHWCENS_9transform29PitchLinearWarpRakedThreadMapINS_16PitchLinearShapeILi32ELi128EEELi64ENSI_ILi4ELi8EEELi8EEENS_12AlignedArrayISD_Li8ELi16EEEEEEENSG_11threadblock19RegularTileIteratorISC_SD_NSE_37RowMajorTensorOpMultiplicandCrosswiseILi16ELi32EEELi0ESL_Li16EEENS9_INS4_44Conv2dFpropFilterTileAccessIteratorOptimizedINSB_ILi32ELi64EEESD_SF_NSH_INSI_ILi32ELi64EEELi64ESK_Li8EEESN_Lb0EEEEENSR_ISW_SD_NSE_40ColumnMajorTensorOpMultiplicandCrosswiseILi16ELi32EEELi1ESY_Li16EEESD_SF_NS6_11threadblock9MmaPolicyINS6_4warp11MmaTensorOpINS7_ILi64ELi64ELi32EEESD_ST_SD_S12_SD_NSE_8RowMajorENS16_17MmaTensorOpPolicyINS_4arch3MmaINS7_ILi16ELi8ELi8EEELi32ESD_S19_SD_NSE_11ColumnMajorESD_S19_NS1B_13OpMultiplyAddEEENSB_ILi1ELi1EEEEELi1ELb0EbEENSB_ILi0ELi0EEES1K_Li1EEENS_21NumericArrayConverterISD_SD_Li64ELNS_15FloatRoundStyleE2ENSG_6thread14UnaryTransform8IdentityEEENS1M_ISD_SD_Li32ELS1N_2ES1Q_EEbEENS_8epilogue11threadblock8EpilogueIS8_S1J_Li1ENS1V_22PredicatedTileIteratorINS1V_26OutputTileOptimalThreadMapINS1V_15OutputTileShapeILi64ELi8ELi2ELi1ELi1EEENS1Z_ILi1ELi8ELi1ELi1ELi8EEELi64ELi8ELi16EEESD_Lb0ENSE_9NoPermuteELb0EEENS1U_4warp24FragmentIteratorTensorOpIS18_S1D_SD_NS_5ArrayISD_Li4ELb0EEES19_EENS25_20TileIteratorTensorOpIS18_S1D_SD_S19_EENS1V_18SharedLoadIteratorINS22_18CompactedThreadMapESD_Li16EEENS1U_6thread21LinearCombinationReluISD_Li8ESD_SD_LNS2F_9ScaleType4KindE1ELS1N_2EEENSB_ILi0ELi16EEELi1ELi1EEENS14_30GemmIdentityThreadblockSwizzleILi1EEELNS1_8OperatorE0ENS1_17Conv2dProblemSizeELNS1_9GroupModeE0EEEEEvNT_6ParamsE --------------------------
	.section	.nv.info._ZN7cutlass6KernelINS_4conv6kernel23ImplicitGemmConvolutionINS1_11threadblock21ImplicitGemmPipelinedINS_4gemm9GemmShapeILi128ELi64ELi32EEENS4_12TileIteratorINS4_48Conv2dFpropActivationTileAccessIteratorOptimizedINS_11MatrixShapeILi128ELi32EEENS_6half_tENS_6layout10TensorNHWCENS_9transform29PitchLinearWarpRakedThreadMapINS_16PitchLinearShapeILi32ELi128EEELi64ENSI_ILi4ELi8EEELi8EEENS_12AlignedArrayISD_Li8ELi16EEEEEEENSG_11threadblock19RegularTileIteratorISC_SD_NSE_37RowMajorTensorOpMultiplicandCrosswiseILi16ELi32EEELi0ESL_Li16EEENS9_INS4_44Conv2dFpropFilterTileAccessIteratorOptimizedINSB_ILi32ELi64EEESD_SF_NSH_INSI_ILi32ELi64EEELi64ESK_Li8EEESN_Lb0EEEEENSR_ISW_SD_NSE_40ColumnMajorTensorOpMultiplicandCrosswiseILi16ELi32EEELi1ESY_Li16EEESD_SF_NS6_11threadblock9MmaPolicyINS6_4warp11MmaTensorOpINS7_ILi64ELi64ELi32EEESD_ST_SD_S12_SD_NSE_8RowMajorENS16_17MmaTensorOpPolicyINS_4arch3MmaINS7_ILi16ELi8ELi8EEELi32ESD_S19_SD_NSE_11ColumnMajorESD_S19_NS1B_13OpMultiplyAddEEENSB_ILi1ELi1EEEEELi1ELb0EbEENSB_ILi0ELi0EEES1K_Li1EEENS_21NumericArrayConverterISD_SD_Li64ELNS_15FloatRoundStyleE2ENSG_6thread14UnaryTransform8IdentityEEENS1M_ISD_SD_Li32ELS1N_2ES1Q_EEbEENS_8epilogue11threadblock8EpilogueIS8_S1J_Li1ENS1V_22PredicatedTileIteratorINS1V_26OutputTileOptimalThreadMapINS1V_15OutputTileShapeILi64ELi8ELi2ELi1ELi1EEENS1Z_ILi1ELi8ELi1ELi1ELi8EEELi64ELi8ELi16EEESD_Lb0ENSE_9NoPermuteELb0EEENS1U_4warp24FragmentIteratorTensorOpIS18_S1D_SD_NS_5ArrayISD_Li4ELb0EEES19_EENS25_20TileIteratorTensorOpIS18_S1D_SD_S19_EENS1V_18SharedLoadIteratorINS22_18CompactedThreadMapESD_Li16EEENS1U_6thread21LinearCombinationReluISD_Li8ESD_SD_LNS2F_9ScaleType4KindE1ELS1N_2EEENSB_ILi0ELi16EEELi1ELi1EEENS14_30GemmIdentityThreadblockSwizzleILi1EEELNS1_8OperatorE0ENS1_17Conv2dProblemSizeELNS1_9GroupModeE0EEEEEvNT_6ParamsE,"",@"SHT_CUDA_INFO"
	.sectionflags	@""
	.align	4


	//----- nvinfo : EIATTR_SW_WAR
	.align		4
        /*0000*/ 	.byte	0x04, 0x36
        /*0002*/ 	.short	(.L_214 - .L_213)
.L_213:
        /*0004*/ 	.word	0x00000001


	//----- nvinfo : EIATTR_CUDA_API_VERSION
	.align		4
.L_214:
        /*0008*/ 	.byte	0x04, 0x37
        /*000a*/ 	.short	(.L_216 - .L_215)
.L_215:
        /*000c*/ 	.word	0x00000082


	//----- nvinfo : EIATTR_PARAM_CBANK
	.align		4
.L_216:
        /*0010*/ 	.byte	0x04, 0x0a
        /*0012*/ 	.short	(.L_218 - .L_217)
	.align		4
.L_217:
        /*0014*/ 	.word	index@(.nv.constant0._ZN7cutlass6KernelINS_4conv6kernel23ImplicitGemmConvolutionINS1_11threadblock21ImplicitGemmPipelinedINS_4gemm9GemmShapeILi128ELi64ELi32EEENS4_12TileIteratorINS4_48Conv2dFpropActivationTileAccessIteratorOptimizedINS_11MatrixShapeILi128ELi32EEENS_6half_tENS_6layout10TensorNHWCENS_9transform29PitchLinearWarpRakedThreadMapINS_16PitchLinearShapeILi32ELi128EEELi64ENSI_ILi4ELi8EEELi8EEENS_12AlignedArrayISD_Li8ELi16EEEEEEENSG_11threadblock19RegularTileIteratorISC_SD_NSE_37RowMajorTensorOpMultiplicandCrosswiseILi16ELi32EEELi0ESL_Li16EEENS9_INS4_44Conv2dFpropFilterTileAccessIteratorOptimizedINSB_ILi32ELi64EEESD_SF_NSH_INSI_ILi32ELi64EEELi64ESK_Li8EEESN_Lb0EEEEENSR_ISW_SD_NSE_40ColumnMajorTensorOpMultiplicandCrosswiseILi16ELi32EEELi1ESY_Li16EEESD_SF_NS6_11threadblock9MmaPolicyINS6_4warp11MmaTensorOpINS7_ILi64ELi64ELi32EEESD_ST_SD_S12_SD_NSE_8RowMajorENS16_17MmaTensorOpPolicyINS_4arch3MmaINS7_ILi16ELi8ELi8EEELi32ESD_S19_SD_NSE_11ColumnMajorESD_S19_NS1B_13OpMultiplyAddEEENSB_ILi1ELi1EEEEELi1ELb0EbEENSB_ILi0ELi0EEES1K_Li1EEENS_21NumericArrayConverterISD_SD_Li64ELNS_15FloatRoundStyleE2ENSG_6thread14UnaryTransform8IdentityEEENS1M_ISD_SD_Li32ELS1N_2ES1Q_EEbEENS_8epilogue11threadblock8EpilogueIS8_S1J_Li1ENS1V_22PredicatedTileIteratorINS1V_26OutputTileOptimalThreadMapINS1V_15OutputTileShapeILi64ELi8ELi2ELi1ELi1EEENS1Z_ILi1ELi8ELi1ELi1ELi8EEELi64ELi8ELi16EEESD_Lb0ENSE_9NoPermuteELb0EEENS1U_4warp24FragmentIteratorTensorOpIS18_S1D_SD_NS_5ArrayISD_Li4ELb0EEES19_EENS25_20TileIteratorTensorOpIS18_S1D_SD_S19_EENS1V_18SharedLoadIteratorINS22_18CompactedThreadMapESD_Li16EEENS1U_6thread21LinearCombinationReluISD_Li8ESD_SD_LNS2F_9ScaleType4KindE1ELS1N_2EEENSB_ILi0ELi16EEELi1ELi1EEENS14_30GemmIdentityThreadblockSwizzleILi1EEELNS1_8OperatorE0ENS1_17Conv2dProblemSizeELNS1_9GroupModeE0EEEEEvNT_6ParamsE)
        /*0018*/ 	.short	0x0160
        /*001a*/ 	.short	0x01b0


	//----- nvinfo : EIATTR_CBANK_PARAM_SIZE
	.align		4
.L_218:
        /*001c*/ 	.byte	0x03, 0x19
        /*001e*/ 	.short	0x01b0


	//----- nvinfo : EIATTR_KPARAM_INFO
	.align		4
        /*0020*/ 	.byte	0x04, 0x17
        /*0022*/ 	.short	(.L_220 - .L_219)
.L_219:
        /*0024*/ 	.word	0x00000000
        /*0028*/ 	.short	0x0000
        /*002a*/ 	.short	0x0000
        /*002c*/ 	.byte	0x00, 0xf0, 0xc1, 0x06


	//----- nvinfo : EIATTR_MAXREG_COUNT
	.align		4
.L_220:
        /*0030*/ 	.byte	0x03, 0x1b
        /*0032*/ 	.short	0x00ff


	//----- nvinfo : EIATTR_NUM_BARRIERS
	.align		4
        /*0034*/ 	.byte	0x02, 0x4c
        /*0036*/ 	.byte	0x01
	.zero		1


	//----- nvinfo : EIATTR_MERCURY_ISA_VERSION
	.align		4
        /*0038*/ 	.byte	0x03, 0x5f
        /*003a*/ 	.short	0x0000


	//----- nvinfo : EIATTR_INT_WARP_WIDE_INSTR_OFFSETS
	.align		4
        /*003c*/ 	.byte	0x04, 0x31
        /*003e*/ 	.short	(.L_222 - .L_221)


	//   ....[0]....
.L_221:
        /*0040*/ 	.word	0x00004eb0


	//   ....[1]....
        /*0044*/ 	.word	0x00004ed0


	//----- nvinfo : EIATTR_COOP_GROUP_MASK_REGIDS
	.align		4
.L_222:
        /*0048*/ 	.byte	0x04, 0x29
        /*004a*/ 	.short	(.L_224 - .L_223)


	//   ....[0]....
.L_223:
        /*004c*/ 	.word	0xffffffff


	//----- nvinfo : EIATTR_COOP_GROUP_INSTR_OFFSETS
	.align		4
.L_224:
        /*0050*/ 	.byte	0x04, 0x28
        /*0052*/ 	.short	(.L_226 - .L_225)


	//   ....[0]....
.L_225:
        /*0054*/ 	.word	0x00002080


	//----- nvinfo : EIATTR_EXIT_INSTR_OFFSETS
	.align		4
.L_226:
        /*0058*/ 	.byte	0x04, 0x1c
        /*005a*/ 	.short	(.L_228 - .L_227)


	//   ....[0]....
.L_227:
        /*005c*/ 	.word	0x000000b0


	//   ....[1]....
        /*0060*/ 	.word	0x00007b80


	//   ....[2]....
        /*0064*/ 	.word	0x00007bb0


	//   ....[3]....
        /*0068*/ 	.word	0x00007be0


	//   ....[4]....
        /*006c*/ 	.word	0x00007c50


	//----- nvinfo : EIATTR_CTAIDZ_USED
	.align		4
.L_228:
        /*0070*/ 	.byte	0x01, 0x04
	.zero		2


	//----- nvinfo : EIATTR_CRS_STACK_SIZE
	.align		4
        /*0074*/ 	.byte	0x04, 0x1e
        /*0076*/ 	.short	(.L_230 - .L_229)
.L_229:
        /*0078*/ 	.word	0x00000000
.L_230:


//--------------------- .nv.callgraph             --------------------------
	.section	.nv.callgraph,"",@"SHT_CUDA_CALLGRAPH"
	.align	4
	.sectionentsize	8
	.align		4
        /*0000*/ 	.word	0x00000000
	.align		4
        /*0004*/ 	.word	0xffffffff
	.align		4
        /*0008*/ 	.word	0x00000000
	.align		4
        /*000c*/ 	.word	0xfffffffe
	.align		4
        /*0010*/ 	.word	0x00000000
	.align		4
        /*0014*/ 	.word	0xfffffffd
	.align		4
        /*0018*/ 	.word	0x00000000
	.align		4
        /*001c*/ 	.word	0xfffffffc


//--------------------- .nv.rel.action            --------------------------
	.section	.nv.rel.action,"",@"SHT_CUDA_RELOCINFO"
	.align	8
	.sectionentsize	8
        /*0000*/ 	.byte	0x73, 0x00, 0x00, 0x00, 0x00, 0x00, 0x00, 0x00, 0x00, 0x00, 0x00, 0x11, 0x25, 0x00, 0x05, 0x36


//--------------------- .nv.constant4             --------------------------
	.section	.nv.constant4,"a",@progbits
	.align	8
	.align		8
.nv.constant4:
        /*0000*/ 	.dword	_ZN34_INTERNAL_9421732a_4_k_cu_371cd5504cuda3std3__45__cpo5beginE
	.align		8
        /*0008*/ 	.dword	_ZN34_INTERNAL_9421732a_4_k_cu_371cd5504cuda3std3__45__cpo3endE
	.align		8
        /*0010*/ 	.dword	_ZN34_INTERNAL_9421732a_4_k_cu_371cd5504cuda3std3__45__cpo6cbeginE
	.align		8
        /*0018*/ 	.dword	_ZN34_INTERNAL_9421732a_4_k_cu_371cd5504cuda3std3__45__cpo4cendE
	.align		8
        /*0020*/ 	.dword	_ZN34_INTERNAL_9421732a_4_k_cu_371cd5504cuda3std3__436_GLOBAL__N__9421732a_4_k_cu_371cd5506ignoreE
	.align		8
        /*0028*/ 	.dword	_ZN34_INTERNAL_9421732a_4_k_cu_371cd5504cuda3std3__419piecewise_constructE
	.align		8
        /*0030*/ 	.dword	_ZN34_INTERNAL_9421732a_4_k_cu_371cd5504cuda3std3__48in_placeE
	.align		8
        /*0038*/ 	.dword	_ZN34_INTERNAL_9421732a_4_k_cu_371cd5504cuda3std6ranges3__45__cpo4swapE
	.align		8
        /*0040*/ 	.dword	_ZN34_INTERNAL_9421732a_4_k_cu_371cd5504cuda3std6ranges3__45__cpo9iter_moveE
	.align		8
        /*0048*/ 	.dword	_ZN34_INTERNAL_9421732a_4_k_cu_371cd5504cute7productE
	.align		8
        /*0050*/ 	.dword	_ZN34_INTERNAL_9421732a_4_k_cu_371cd5504cute1_E


//--------------------- .nv.constant0._ZN7cutlass9reference6device6kernel21TensorScaleBiasConv2dINS_9TensorRefINS_6half_tENS_6layout10TensorNHWCEEES8_S5_NS4_IS5_NS6_8RowMajorEEENS_16NumericConverterIS5_S5_LNS_15FloatRoundStyleE2EEELi4ELi4ELi16ELi8EEEvNS_4conv17Conv2dProblemSizeET_T0_T1_T2_SJ_ --------------------------
	.section	.nv.constant0._ZN7cutlass9reference6device6kernel21TensorScaleBiasConv2dINS_9TensorRefINS_6half_tENS_6layout10TensorNHWCEEES8_S5_NS4_IS5_NS6_8RowMajorEEENS_16NumericConverterIS5_S5_LNS_15FloatRoundStyleE2EEELi4ELi4ELi16ELi8EEEvNS_4conv17Conv2dProblemSizeET_T0_T1_T2_SJ_,"a",@progbits
	.sectionflags	@""
	.align	4
.nv.constant0._ZN7cutlass9reference6device6kernel21TensorScaleBiasConv2dINS_9TensorRefINS_6half_tENS_6layout10TensorNHWCEEES8_S5_NS4_IS5_NS6_8RowMajorEEENS_16NumericConverterIS5_S5_LNS_15FloatRoundStyleE2EEELi4ELi4ELi16ELi8EEEvNS_4conv17Conv2dProblemSizeET_T0_T1_T2_SJ_:
	.zero		512


//--------------------- .nv.constant0._ZN7cutlass9reference6device6kernel13TensorForEachINS1_6detail14TensorReLuFuncINS_6half_tENS_6layout10TensorNHWCEEELi4ENS9_6ParamsEEEvNS_5CoordIXT0_EilEET1_ --------------------------
	.section	.nv.constant0._ZN7cutlass9reference6device6kernel13TensorForEachINS1_6detail14TensorReLuFuncINS_6half_tENS_6layout10TensorNHWCEEELi4ENS9_6ParamsEEEvNS_5CoordIXT0_EilEET1_,"a",@progbits
	.sectionflags	@""
	.align	4
.nv.constant0._ZN7cutlass9reference6device6kernel13TensorForEachINS1_6detail14TensorReLuFuncINS_6half_tENS_6layout10TensorNHWCEEELi4ENS9_6ParamsEEEvNS_5CoordIXT0_EilEET1_:
	.zero		416


//--------------------- .nv.constant0._ZN7cutlass9reference6device6kernel11Conv2dWgradINS_6half_tENS_6layout10TensorNHWCES4_S6_S4_S6_S4_S4_NS_16NumericConverterIS4_S4_LNS_15FloatRoundStyleE2EEENS_12multiply_addIS4_S4_S4_EELi2ELi4ELi8ELi16EEEvNS_4conv17Conv2dProblemSizeENS_9TensorRefIT_T0_EENSE_IT1_T2_EENSE_IT3_T4_EESN_T5_SO_ --------------------------
	.section	.nv.constant0._ZN7cutlass9reference6device6kernel11Conv2dWgradINS_6half_tENS_6layout10TensorNHWCES4_S6_S4_S6_S4_S4_NS_16NumericConverterIS4_S4_LNS_15FloatRoundStyleE2EEENS_12multiply_addIS4_S4_S4_EELi2ELi4ELi8ELi16EEEvNS_4conv17Conv2dProblemSizeENS_9TensorRefIT_T0_EENSE_IT1_T2_EENSE_IT3_T4_EESN_T5_SO_,"a",@progbits
	.sectionflags	@""
	.align	4
.nv.constant0._ZN7cutlass9reference6device6kernel11Conv2dWgradINS_6half_tENS_6layout10TensorNHWCES4_S6_S4_S6_S4_S4_NS_16NumericConverterIS4_S4_LNS_15FloatRoundStyleE2EEENS_12multiply_addIS4_S4_S4_EELi2ELi4ELi8ELi16EEEvNS_4conv17Conv2dProblemSizeENS_9TensorRefIT_T0_EENSE_IT1_T2_EENSE_IT3_T4_EESN_T5_SO_:
	.zero		524


//--------------------- .nv.constant0._ZN7cutlass9reference6device6kernel11Conv2dDgradINS_6half_tENS_6layout10TensorNHWCES4_S6_S4_S6_S4_S4_NS_16NumericConverterIS4_S4_LNS_15FloatRoundStyleE2EEENS_12multiply_addIS4_S4_S4_EELi2ELi4ELi16ELi8EEEvNS_4conv17Conv2dProblemSizeENS_9TensorRefIT_T0_EENSE_IT1_T2_EENSE_IT3_T4_EESN_T5_SO_ --------------------------
	.section	.nv.constant0._ZN7cutlass9reference6device6kernel11Conv2dDgradINS_6half_tENS_6layout10TensorNHWCES4_S6_S4_S6_S4_S4_NS_16NumericConverterIS4_S4_LNS_15FloatRoundStyleE2EEENS_12multiply_addIS4_S4_S4_EELi2ELi4ELi16ELi8EEEvNS_4conv17Conv2dProblemSizeENS_9TensorRefIT_T0_EENSE_IT1_T2_EENSE_IT3_T4_EESN_T5_SO_,"a",@progbits
	.sectionflags	@""
	.align	4
.nv.constant0._ZN7cutlass9reference6device6kernel11Conv2dDgradINS_6half_tENS_6layout10TensorNHWCES4_S6_S4_S6_S4_S4_NS_16NumericConverterIS4_S4_LNS_15FloatRoundStyleE2EEENS_12multiply_addIS4_S4_S4_EELi2ELi4ELi16ELi8EEEvNS_4conv17Conv2dProblemSizeENS_9TensorRefIT_T0_EENSE_IT1_T2_EENSE_IT3_T4_EESN_T5_SO_:
	.zero		524


//--------------------- .nv.constant0._ZN7cutlass9reference6device6kernel11Conv2dFpropINS_6half_tENS_6layout10TensorNHWCES4_S6_S4_S6_S4_S4_NS_16NumericConverterIS4_S4_LNS_15FloatRoundStyleE2EEENS_12multiply_addIS4_S4_S4_EELi4ELi4ELi16ELi8EEEvNS_4conv17Conv2dProblemSizeENS_9TensorRefIT_T0_EENSE_IT1_T2_EENSE_IT3_T4_EESN_T5_SO_ --------------------------
	.section	.nv.constant0._ZN7cutlass9reference6device6kernel11Conv2dFpropINS_6half_tENS_6layout10TensorNHWCES4_S6_S4_S6_S4_S4_NS_16NumericConverterIS4_S4_LNS_15FloatRoundStyleE2EEENS_12multiply_addIS4_S4_S4_EELi4ELi4ELi16ELi8EEEvNS_4conv17Conv2dProblemSizeENS_9TensorRefIT_T0_EENSE_IT1_T2_EENSE_IT3_T4_EESN_T5_SO_,"a",@progbits
	.sectionflags	@""
	.align	4
.nv.constant0._ZN7cutlass9reference6device6kernel11Conv2dFpropINS_6half_tENS_6layout10TensorNHWCES4_S6_S4_S6_S4_S4_NS_16NumericConverterIS4_S4_LNS_15FloatRoundStyleE2EEENS_12multiply_addIS4_S4_S4_EELi4ELi4ELi16ELi8EEEvNS_4conv17Conv2dProblemSizeENS_9TensorRefIT_T0_EENSE_IT1_T2_EENSE_IT3_T4_EESN_T5_SO_:
	.zero		524


//--------------------- .nv.constant2._ZN7cutlass6KernelINS_4conv6kernel26B2bImplicitGemmConvolutionINS1_11threadblock39B2bImplicitGemmPipelinedSmemAccumulatorINS_4gemm9GemmShapeILi64ELi64ELi32EEENS4_12TileIteratorINS4_48Conv2dFpropActivationTileAccessIteratorOptimizedINS_11MatrixShapeILi64ELi32EEENS_6half_tENS_6layout10TensorNHWCENS_9transform29PitchLinearWarpRakedThreadMapINS_16PitchLinearShapeILi32ELi64EEELi128ENSI_ILi4ELi8EEELi8EEENS_12AlignedArrayISD_Li8ELi16EEEEEEENSG_11threadblock19RegularTileIteratorISC_SD_NSE_37RowMajorTensorOpMultiplicandCrosswiseILi16ELi32EEELi0ESL_Li16EEENS9_INS4_44Conv2dFpropFilterTileAccessIteratorOptimizedINSB_ILi32ELi64EEESD_SF_SL_SN_Lb0EEEEENSR_ISW_SD_NSE_40ColumnMajorTensorOpMultiplicandCrosswiseILi16ELi32EEELi1ESL_Li16EEENSQ_14VectorIteratorINSQ_30PredicatedVectorAccessIteratorINSB_ILi64ELi64EEENSB_ILi32ELi32EEESD_NSE_8RowMajorELi2ELb0EEEEENS_8epilogue4warp24FragmentIteratorTensorOpINS7_ILi32ELi32ELi32EEENS7_ILi16ELi8ELi8EEESD_NS_5ArrayISD_Li4ELb0EEES16_EENS1A_20TileIteratorTensorOpIS1C_S1D_SD_S16_EENS7_ILi64ELi256ELi32EEENS6_4warp35MmaTensorOpMultiplicandTileIteratorINSB_ILi64ELi8EEELNS6_7OperandE0ESD_S16_NSB_ILi16ELi8EEELi1ELi32ELi1EEENS9_INSV_INSB_ILi32ELi256EEESD_SF_NSH_INSI_ILi32ELi256EEELi128ESK_Li8EEESN_Lb0EEEEENSR_IS1Q_SD_S10_Li1ES1S_Li16EEESD_SF_NS19_6thread21LinearCombinationReluISD_Li4ESD_SD_LNS1W_9ScaleType4KindE2ELNS_15FloatRoundStyleE2EEENS6_11threadblock9MmaPolicyINS1K_11MmaTensorOpIS1C_SD_ST_SD_S10_SD_S16_NS1K_17MmaTensorOpPolicyINS_4arch3MmaIS1D_Li32ESD_S16_SD_NSE_11ColumnMajorESD_S16_NS26_13OpMultiplyAddEEENSB_ILi1ELi1EEEEELi1ELb0EbEENSB_ILi0ELi0EEES2E_Li1EEENS23_INS24_IS8_SD_ST_SD_S10_SD_S16_S2C_Li1ELb0EbEES2E_S2E_Li1EEENS_21NumericArrayConverterISD_SD_Li16ELS20_2ENSG_6thread14UnaryTransform8IdentityEEES2M_NS2I_ISD_SD_Li64ELS20_2ES2L_EEbEENS19_11threadblock8EpilogueIS1J_S2G_Li1ENS2P_22PredicatedTileIteratorINS2P_26OutputTileOptimalThreadMapINS2P_15OutputTileShapeILi256ELi8ELi1ELi1ELi1EEENS2T_ILi1ELi8ELi1ELi1ELi8EEELi128ELi8ELi16EEESD_Lb0ENSE_9NoPermuteELb0EEENS1B_IS8_S1D_SD_S1F_S16_EENS1H_IS8_S1D_SD_S16_EENS2P_18SharedLoadIteratorINS2W_18CompactedThreadMapESD_Li16EEENS1X_ISD_Li8ESD_SD_LS1Z_1ELS20_2EEENSB_ILi0ELi16EEELi1ELi1EEENS22_30GemmIdentityThreadblockSwizzleILi1EEELNS1_8OperatorE0ENS1_17Conv2dProblemSizeEEEEEvNT_6ParamsE --------------------------
	.section	.nv.constant2._ZN7cutlass6KernelINS_4conv6kernel26B2bImplicitGemmConvolutionINS1_11threadblock39B2bImplicitGemmPipelinedSmemAccumulatorINS_4gemm9GemmShapeILi64ELi64ELi32EEENS4_12TileIteratorINS4_48Conv2dFpropActivationTileAccessIteratorOptimizedINS_11MatrixShapeILi64ELi32EEENS_6half_tENS_6layout10TensorNHWCENS_9transform29PitchLinearWarpRakedThreadMapINS_16PitchLinearShapeILi32ELi64EEELi128ENSI_ILi4ELi8EEELi8EEENS_12AlignedArrayISD_Li8ELi16EEEEEEENSG_11threadblock19RegularTileIteratorISC_SD_NSE_37RowMajorTensorOpMultiplicandCrosswiseILi16ELi32EEELi0ESL_Li16EEENS9_INS4_44Conv2dFpropFilterTileAccessIteratorOptimizedINSB_ILi32ELi64EEESD_SF_SL_SN_Lb0EEEEENSR_ISW_SD_NSE_40ColumnMajorTensorOpMultiplicandCrosswiseILi16ELi32EEELi1ESL_Li16EEENSQ_14VectorIteratorINSQ_30PredicatedVectorAccessIteratorINSB_ILi64ELi64EEENSB_ILi32ELi32EEESD_NSE_8RowMajorELi2ELb0EEEEENS_8epilogue4warp24FragmentIteratorTensorOpINS7_ILi32ELi32ELi32EEENS7_ILi16ELi8ELi8EEESD_NS_5ArrayISD_Li4ELb0EEES16_EENS1A_20TileIteratorTensorOpIS1C_S1D_SD_S16_EENS7_ILi64ELi256ELi32EEENS6_4warp35MmaTensorOpMultiplicandTileIteratorINSB_ILi64ELi8EEELNS6_7OperandE0ESD_S16_NSB_ILi16ELi8EEELi1ELi32ELi1EEENS9_INSV_INSB_ILi32ELi256EEESD_SF_NSH_INSI_ILi32ELi256EEELi128ESK_Li8EEESN_Lb0EEEEENSR_IS1Q_SD_S10_Li1ES1S_Li16EEESD_SF_NS19_6thread21LinearCombinationReluISD_Li4ESD_SD_LNS1W_9ScaleType4KindE2ELNS_15FloatRoundStyleE2EEENS6_11threadblock9MmaPolicyINS1K_11MmaTensorOpIS1C_SD_ST_SD_S10_SD_S16_NS1K_17MmaTensorOpPolicyINS_4arch3MmaIS1D_Li32ESD_S16_SD_NSE_11ColumnMajorESD_S16_NS26_13OpMultiplyAddEEENSB_ILi1ELi1EEEEELi1ELb0EbEENSB_ILi0ELi0EEES2E_Li1EEENS23_INS24_IS8_SD_ST_SD_S10_SD_S16_S2C_Li1ELb0EbEES2E_S2E_Li1EEENS_21NumericArrayConverterISD_SD_Li16ELS20_2ENSG_6thread14UnaryTransform8IdentityEEES2M_NS2I_ISD_SD_Li64ELS20_2ES2L_EEbEENS19_11threadblock8EpilogueIS1J_S2G_Li1ENS2P_22PredicatedTileIteratorINS2P_26OutputTileOptimalThreadMapINS2P_15OutputTileShapeILi256ELi8ELi1ELi1ELi1EEENS2T_ILi1ELi8ELi1ELi1ELi8EEELi128ELi8ELi16EEESD_Lb0ENSE_9NoPermuteELb0EEENS1B_IS8_S1D_SD_S1F_S16_EENS1H_IS8_S1D_SD_S16_EENS2P_18SharedLoadIteratorINS2W_18CompactedThreadMapESD_Li16EEENS1X_ISD_Li8ESD_SD_LS1Z_1ELS20_2EEENSB_ILi0ELi16EEELi1ELi1EEENS22_30GemmIdentityThreadblockSwizzleILi1EEELNS1_8OperatorE0ENS1_17Conv2dProblemSizeEEEEEvNT_6ParamsE,"a",@progbits
	.sectionflags	@""
	.align	4
.nv.constant2._ZN7cutlass6KernelINS_4conv6kernel26B2bImplicitGemmConvolutionINS1_11threadblock39B2bImplicitGemmPipelinedSmemAccumulatorINS_4gemm9GemmShapeILi64ELi64ELi32EEENS4_12TileIteratorINS4_48Conv2dFpropActivationTileAccessIteratorOptimizedINS_11MatrixShapeILi64ELi32EEENS_6half_tENS_6layout10TensorNHWCENS_9transform29PitchLinearWarpRakedThreadMapINS_16PitchLinearShapeILi32ELi64EEELi128ENSI_ILi4ELi8EEELi8EEENS_12AlignedArrayISD_Li8ELi16EEEEEEENSG_11threadblock19RegularTileIteratorISC_SD_NSE_37RowMajorTensorOpMultiplicandCrosswiseILi16ELi32EEELi0ESL_Li16EEENS9_INS4_44Conv2dFpropFilterTileAccessIteratorOptimizedINSB_ILi32ELi64EEESD_SF_SL_SN_Lb0EEEEENSR_ISW_SD_NSE_40ColumnMajorTensorOpMultiplicandCrosswiseILi16ELi32EEELi1ESL_Li16EEENSQ_14VectorIteratorINSQ_30PredicatedVectorAccessIteratorINSB_ILi64ELi64EEENSB_ILi32ELi32EEESD_NSE_8RowMajorELi2ELb0EEEEENS_8epilogue4warp24FragmentIteratorTensorOpINS7_ILi32ELi32ELi32EEENS7_ILi16ELi8ELi8EEESD_NS_5ArrayISD_Li4ELb0EEES16_EENS1A_20TileIteratorTensorOpIS1C_S1D_SD_S16_EENS7_ILi64ELi256ELi32EEENS6_4warp35MmaTensorOpMultiplicandTileIteratorINSB_ILi64ELi8EEELNS6_7OperandE0ESD_S16_NSB_ILi16ELi8EEELi1ELi32ELi1EEENS9_INSV_INSB_ILi32ELi256EEESD_SF_NSH_INSI_ILi32ELi256EEELi128ESK_Li8EEESN_Lb0EEEEENSR_IS1Q_SD_S10_Li1ES1S_Li16EEESD_SF_NS19_6thread21LinearCombinationReluISD_Li4ESD_SD_LNS1W_9ScaleType4KindE2ELNS_15FloatRoundStyleE2EEENS6_11threadblock9MmaPolicyINS1K_11MmaTensorOpIS1C_SD_ST_SD_S10_SD_S16_NS1K_17MmaTensorOpPolicyINS_4arch3MmaIS1D_Li32ESD_S16_SD_NSE_11ColumnMajorESD_S16_NS26_13OpMultiplyAddEEENSB_ILi1ELi1EEEEELi1ELb0EbEENSB_ILi0ELi0EEES2E_Li1EEENS23_INS24_IS8_SD_ST_SD_S10_SD_S16_S2C_Li1ELb0EbEES2E_S2E_Li1EEENS_21NumericArrayConverterISD_SD_Li16ELS20_2ENSG_6thread14UnaryTransform8IdentityEEES2M_NS2I_ISD_SD_Li64ELS20_2ES2L_EEbEENS19_11threadblock8EpilogueIS1J_S2G_Li1ENS2P_22PredicatedTileIteratorINS2P_26OutputTileOptimalThreadMapINS2P_15OutputTileShapeILi256ELi8ELi1ELi1ELi1EEENS2T_ILi1ELi8ELi1ELi1ELi8EEELi128ELi8ELi16EEESD_Lb0ENSE_9NoPermuteELb0EEENS1B_IS8_S1D_SD_S1F_S16_EENS1H_IS8_S1D_SD_S16_EENS2P_18SharedLoadIteratorINS2W_18CompactedThreadMapESD_Li16EEENS1X_ISD_Li8ESD_SD_LS1Z_1ELS20_2EEENSB_ILi0ELi16EEELi1ELi1EEENS22_30GemmIdentityThreadblockSwizzleILi1EEELNS1_8OperatorE0ENS1_17Conv2dProblemSizeEEEEEvNT_6ParamsE:
        /*0000*/ 	.byte	0xd0, 0x00, 0x00, 0x00, 0x00, 0x00, 0x00, 0x00


//--------------------- .nv.constant0._ZN7cutlass6KernelINS_4conv6kernel26B2bImplicitGemmConvolutionINS1_11threadblock39B2bImplicitGemmPipelinedSmemAccumulatorINS_4gemm9GemmShapeILi64ELi64ELi32EEENS4_12TileIteratorINS4_48Conv2dFpropActivationTileAccessIteratorOptimizedINS_11MatrixShapeILi64ELi32EEENS_6half_tENS_6layout10TensorNHWCENS_9transform29PitchLinearWarpRakedThreadMapINS_16PitchLinearShapeILi32ELi64EEELi128ENSI_ILi4ELi8EEELi8EEENS_12AlignedArrayISD_Li8ELi16EEEEEEENSG_11threadblock19RegularTileIteratorISC_SD_NSE_37RowMajorTensorOpMultiplicandCrosswiseILi16ELi32EEELi0ESL_Li16EEENS9_INS4_44Conv2dFpropFilterTileAccessIteratorOptimizedINSB_ILi32ELi64EEESD_SF_SL_SN_Lb0EEEEENSR_ISW_SD_NSE_40ColumnMajorTensorOpMultiplicandCrosswiseILi16ELi32EEELi1ESL_Li16EEENSQ_14VectorIteratorINSQ_30PredicatedVectorAccessIteratorINSB_ILi64ELi64EEENSB_ILi32ELi32EEESD_NSE_8RowMajorELi2ELb0EEEEENS_8epilogue4warp24FragmentIteratorTensorOpINS7_ILi32ELi32ELi32EEENS7_ILi16ELi8ELi8EEESD_NS_5ArrayISD_Li4ELb0EEES16_EENS1A_20TileIteratorTensorOpIS1C_S1D_SD_S16_EENS7_ILi64ELi256ELi32EEENS6_4warp35MmaTensorOpMultiplicandTileIteratorINSB_ILi64ELi8EEELNS6_7OperandE0ESD_S16_NSB_ILi16ELi8EEELi1ELi32ELi1EEENS9_INSV_INSB_ILi32ELi256EEESD_SF_NSH_INSI_ILi32ELi256EEELi128ESK_Li8EEESN_Lb0EEEEENSR_IS1Q_SD_S10_Li1ES1S_Li16EEESD_SF_NS19_6thread21LinearCombinationReluISD_Li4ESD_SD_LNS1W_9ScaleType4KindE2ELNS_15FloatRoundStyleE2EEENS6_11threadblock9MmaPolicyINS1K_11MmaTensorOpIS1C_SD_ST_SD_S10_SD_S16_NS1K_17MmaTensorOpPolicyINS_4arch3MmaIS1D_Li32ESD_S16_SD_NSE_11ColumnMajorESD_S16_NS26_13OpMultiplyAddEEENSB_ILi1ELi1EEEEELi1ELb0EbEENSB_ILi0ELi0EEES2E_Li1EEENS23_INS24_IS8_SD_ST_SD_S10_SD_S16_S2C_Li1ELb0EbEES2E_S2E_Li1EEENS_21NumericArrayConverterISD_SD_Li16ELS20_2ENSG_6thread14UnaryTransform8IdentityEEES2M_NS2I_ISD_SD_Li64ELS20_2ES2L_EEbEENS19_11threadblock8EpilogueIS1J_S2G_Li1ENS2P_22PredicatedTileIteratorINS2P_26OutputTileOptimalThreadMapINS2P_15OutputTileShapeILi256ELi8ELi1ELi1ELi1EEENS2T_ILi1ELi8ELi1ELi1ELi8EEELi128ELi8ELi16EEESD_Lb0ENSE_9NoPermuteELb0EEENS1B_IS8_S1D_SD_S1F_S16_EENS1H_IS8_S1D_SD_S16_EENS2P_18SharedLoadIteratorINS2W_18CompactedThreadMapESD_Li16EEENS1X_ISD_Li8ESD_SD_LS1Z_1ELS20_2EEENSB_ILi0ELi16EEELi1ELi1EEENS22_30GemmIdentityThreadblockSwizzleILi1EEELNS1_8OperatorE0ENS1_17Conv2dProblemSizeEEEEEvNT_6ParamsE --------------------------
	.section	.nv.constant0._ZN7cutlass6KernelINS_4conv6kernel26B2bImplicitGemmConvolutionINS1_11threadblock39B2bImplicitGemmPipelinedSmemAccumulatorINS_4gemm9GemmShapeILi64ELi64ELi32EEENS4_12TileIteratorINS4_48Conv2dFpropActivationTileAccessIteratorOptimizedINS_11MatrixShapeILi64ELi32EEENS_6half_tENS_6layout10TensorNHWCENS_9transform29PitchLinearWarpRakedThreadMapINS_16PitchLinearShapeILi32ELi64EEELi128ENSI_ILi4ELi8EEELi8EEENS_12AlignedArrayISD_Li8ELi16EEEEEEENSG_11threadblock19RegularTileIteratorISC_SD_NSE_37RowMajorTensorOpMultiplicandCrosswiseILi16ELi32EEELi0ESL_Li16EEENS9_INS4_44Conv2dFpropFilterTileAccessIteratorOptimizedINSB_ILi32ELi64EEESD_SF_SL_SN_Lb0EEEEENSR_ISW_SD_NSE_40ColumnMajorTensorOpMultiplicandCrosswiseILi16ELi32EEELi1ESL_Li16EEENSQ_14VectorIteratorINSQ_30PredicatedVectorAccessIteratorINSB_ILi64ELi64EEENSB_ILi32ELi32EEESD_NSE_8RowMajorELi2ELb0EEEEENS_8epilogue4warp24FragmentIteratorTensorOpINS7_ILi32ELi32ELi32EEENS7_ILi16ELi8ELi8EEESD_NS_5ArrayISD_Li4ELb0EEES16_EENS1A_20TileIteratorTensorOpIS1C_S1D_SD_S16_EENS7_ILi64ELi256ELi32EEENS6_4warp35MmaTensorOpMultiplicandTileIteratorINSB_ILi64ELi8EEELNS6_7OperandE0ESD_S16_NSB_ILi16ELi8EEELi1ELi32ELi1EEENS9_INSV_INSB_ILi32ELi256EEESD_SF_NSH_INSI_ILi32ELi256EEELi128ESK_Li8EEESN_Lb0EEEEENSR_IS1Q_SD_S10_Li1ES1S_Li16EEESD_SF_NS19_6thread21LinearCombinationReluISD_Li4ESD_SD_LNS1W_9ScaleType4KindE2ELNS_15FloatRoundStyleE2EEENS6_11threadblock9MmaPolicyINS1K_11MmaTensorOpIS1C_SD_ST_SD_S10_SD_S16_NS1K_17MmaTensorOpPolicyINS_4arch3MmaIS1D_Li32ESD_S16_SD_NSE_11ColumnMajorESD_S16_NS26_13OpMultiplyAddEEENSB_ILi1ELi1EEEEELi1ELb0EbEENSB_ILi0ELi0EEES2E_Li1EEENS23_INS24_IS8_SD_ST_SD_S10_SD_S16_S2C_Li1ELb0EbEES2E_S2E_Li1EEENS_21NumericArrayConverterISD_SD_Li16ELS20_2ENSG_6thread14UnaryTransform8IdentityEEES2M_NS2I_ISD_SD_Li64ELS20_2ES2L_EEbEENS19_11threadblock8EpilogueIS1J_S2G_Li1ENS2P_22PredicatedTileIteratorINS2P_26OutputTileOptimalThreadMapINS2P_15OutputTileShapeILi256ELi8ELi1ELi1ELi1EEENS2T_ILi1ELi8ELi1ELi1ELi8EEELi128ELi8ELi16EEESD_Lb0ENSE_9NoPermuteELb0EEENS1B_IS8_S1D_SD_S1F_S16_EENS1H_IS8_S1D_SD_S16_EENS2P_18SharedLoadIteratorINS2W_18CompactedThreadMapESD_Li16EEENS1X_ISD_Li8ESD_SD_LS1Z_1ELS20_2EEENSB_ILi0ELi16EEELi1ELi1EEENS22_30GemmIdentityThreadblockSwizzleILi1EEELNS1_8OperatorE0ENS1_17Conv2dProblemSizeEEEEEvNT_6ParamsE,"a",@progbits
	.sectionflags	@""
	.align	4
.nv.constant0._ZN7cutlass6KernelINS_4conv6kernel26B2bImplicitGemmConvolutionINS1_11threadblock39B2bImplicitGemmPipelinedSmemAccumulatorINS_4gemm9GemmShapeILi64ELi64ELi32EEENS4_12TileIteratorINS4_48Conv2dFpropActivationTileAccessIteratorOptimizedINS_11MatrixShapeILi64ELi32EEENS_6half_tENS_6layout10TensorNHWCENS_9transform29PitchLinearWarpRakedThreadMapINS_16PitchLinearShapeILi32ELi64EEELi128ENSI_ILi4ELi8EEELi8EEENS_12AlignedArrayISD_Li8ELi16EEEEEEENSG_11threadblock19RegularTileIteratorISC_SD_NSE_37RowMajorTensorOpMultiplicandCrosswiseILi16ELi32EEELi0ESL_Li16EEENS9_INS4_44Conv2dFpropFilterTileAccessIteratorOptimizedINSB_ILi32ELi64EEESD_SF_SL_SN_Lb0EEEEENSR_ISW_SD_NSE_40ColumnMajorTensorOpMultiplicandCrosswiseILi16ELi32EEELi1ESL_Li16EEENSQ_14VectorIteratorINSQ_30PredicatedVectorAccessIteratorINSB_ILi64ELi64EEENSB_ILi32ELi32EEESD_NSE_8RowMajorELi2ELb0EEEEENS_8epilogue4warp24FragmentIteratorTensorOpINS7_ILi32ELi32ELi32EEENS7_ILi16ELi8ELi8EEESD_NS_5ArrayISD_Li4ELb0EEES16_EENS1A_20TileIteratorTensorOpIS1C_S1D_SD_S16_EENS7_ILi64ELi256ELi32EEENS6_4warp35MmaTensorOpMultiplicandTileIteratorINSB_ILi64ELi8EEELNS6_7OperandE0ESD_S16_NSB_ILi16ELi8EEELi1ELi32ELi1EEENS9_INSV_INSB_ILi32ELi256EEESD_SF_NSH_INSI_ILi32ELi256EEELi128ESK_Li8EEESN_Lb0EEEEENSR_IS1Q_SD_S10_Li1ES1S_Li16EEESD_SF_NS19_6thread21LinearCombinationReluISD_Li4ESD_SD_LNS1W_9ScaleType4KindE2ELNS_15FloatRoundStyleE2EEENS6_11threadblock9MmaPolicyINS1K_11MmaTensorOpIS1C_SD_ST_SD_S10_SD_S16_NS1K_17MmaTensorOpPolicyINS_4arch3MmaIS1D_Li32ESD_S16_SD_NSE_11ColumnMajorESD_S16_NS26_13OpMultiplyAddEEENSB_ILi1ELi1EEEEELi1ELb0EbEENSB_ILi0ELi0EEES2E_Li1EEENS23_INS24_IS8_SD_ST_SD_S10_SD_S16_S2C_Li1ELb0EbEES2E_S2E_Li1EEENS_21NumericArrayConverterISD_SD_Li16ELS20_2ENSG_6thread14UnaryTransform8IdentityEEES2M_NS2I_ISD_SD_Li64ELS20_2ES2L_EEbEENS19_11threadblock8EpilogueIS1J_S2G_Li1ENS2P_22PredicatedTileIteratorINS2P_26OutputTileOptimalThreadMapINS2P_15OutputTileShapeILi256ELi8ELi1ELi1ELi1EEENS2T_ILi1ELi8ELi1ELi1ELi8EEELi128ELi8ELi16EEESD_Lb0ENSE_9NoPermuteELb0EEENS1B_IS8_S1D_SD_S1F_S16_EENS1H_IS8_S1D_SD_S16_EENS2P_18SharedLoadIteratorINS2W_18CompactedThreadMapESD_Li16EEENS1X_ISD_Li8ESD_SD_LS1Z_1ELS20_2EEENSB_ILi0ELi16EEELi1ELi1EEENS22_30GemmIdentityThreadblockSwizzleILi1EEELNS1_8OperatorE0ENS1_17Conv2dProblemSizeEEEEEvNT_6ParamsE:
	.zero		1032


//--------------------- .nv.constant2._ZN7cutlass6KernelINS_4conv6kernel23ImplicitGemmConvolutionINS1_11threadblock21ImplicitGemmPipelinedINS_4gemm9GemmShapeILi128ELi128ELi32EEENS4_12TileIteratorINS4_48Conv2dFpropActivationTileAccessIteratorOptimizedINS_11MatrixShapeILi128ELi32EEENS_6half_tENS_6layout10TensorNHWCENS_9transform29PitchLinearWarpRakedThreadMapINS_16PitchLinearShapeILi32ELi128EEELi128ENSI_ILi4ELi8EEELi8EEENS_12AlignedArrayISD_Li8ELi16EEEEEEENSG_11threadblock19RegularTileIteratorISC_SD_NSE_37RowMajorTensorOpMultiplicandCrosswiseILi16ELi32EEELi0ESL_Li16EEENS9_INS4_44Conv2dFpropFilterTileAccessIteratorOptimizedINSB_ILi32ELi128EEESD_SF_SL_SN_Lb0EEEEENSR_ISW_SD_NSE_40ColumnMajorTensorOpMultiplicandCrosswiseILi16ELi32EEELi1ESL_Li16EEESD_SF_NS6_11threadblock9MmaPolicyINS6_4warp11MmaTensorOpINS7_ILi64ELi64ELi32EEESD_ST_SD_S10_SD_NSE_8RowMajorENS14_17MmaTensorOpPolicyINS_4arch3MmaINS7_ILi16ELi8ELi8EEELi32ESD_S17_SD_NSE_11ColumnMajorESD_S17_NS19_13OpMultiplyAddEEENSB_ILi1ELi1EEEEELi1ELb0EbEENSB_ILi0ELi0EEES1I_Li1EEENS_21NumericArrayConverterISD_SD_Li32ELNS_15FloatRoundStyleE2ENSG_6thread14UnaryTransform8IdentityEEES1P_bEENS_8epilogue11threadblock8EpilogueIS8_S1H_Li1ENS1S_22PredicatedTileIteratorINS1S_26OutputTileOptimalThreadMapINS1S_15OutputTileShapeILi128ELi8ELi2ELi1ELi1EEENS1W_ILi1ELi8ELi1ELi1ELi8EEELi128ELi8ELi16EEESD_Lb0ENSE_9NoPermuteELb0EEENS1R_4warp24FragmentIteratorTensorOpIS16_S1B_SD_NS_5ArrayISD_Li4ELb0EEES17_EENS22_20TileIteratorTensorOpIS16_S1B_SD_S17_EENS1S_18SharedLoadIteratorINS1Z_18CompactedThreadMapESD_Li16EEENS1R_6thread21LinearCombinationReluISD_Li8ESD_SD_LNS2C_9ScaleType4KindE1ELS1L_2EEENSB_ILi0ELi16EEELi1ELi1EEENS12_30GemmIdentityThreadblockSwizzleILi1EEELNS1_8OperatorE0ENS1_17Conv2dProblemSizeELNS1_9GroupModeE0EEEEEvNT_6ParamsE --------------------------
	.section	.nv.constant2._ZN7cutlass6KernelINS_4conv6kernel23ImplicitGemmConvolutionINS1_11threadblock21ImplicitGemmPipelinedINS_4gemm9GemmShapeILi128ELi128ELi32EEENS4_12TileIteratorINS4_48Conv2dFpropActivationTileAccessIteratorOptimizedINS_11MatrixShapeILi128ELi32EEENS_6half_tENS_6layout10TensorNHWCENS_9transform29PitchLinearWarpRakedThreadMapINS_16PitchLinearShapeILi32ELi128EEELi128ENSI_ILi4ELi8EEELi8EEENS_12AlignedArrayISD_Li8ELi16EEEEEEENSG_11threadblock19RegularTileIteratorISC_SD_NSE_37RowMajorTensorOpMultiplicandCrosswiseILi16ELi32EEELi0ESL_Li16EEENS9_INS4_44Conv2dFpropFilterTileAccessIteratorOptimizedINSB_ILi32ELi128EEESD_SF_SL_SN_Lb0EEEEENSR_ISW_SD_NSE_40ColumnMajorTensorOpMultiplicandCrosswiseILi16ELi32EEELi1ESL_Li16EEESD_SF_NS6_11threadblock9MmaPolicyINS6_4warp11MmaTensorOpINS7_ILi64ELi64ELi32EEESD_ST_SD_S10_SD_NSE_8RowMajorENS14_17MmaTensorOpPolicyINS_4arch3MmaINS7_ILi16ELi8ELi8EEELi32ESD_S17_SD_NSE_11ColumnMajorESD_S17_NS19_13OpMultiplyAddEEENSB_ILi1ELi1EEEEELi1ELb0EbEENSB_ILi0ELi0EEES1I_Li1EEENS_21NumericArrayConverterISD_SD_Li32ELNS_15FloatRoundStyleE2ENSG_6thread14UnaryTransform8IdentityEEES1P_bEENS_8epilogue11threadblock8EpilogueIS8_S1H_Li1ENS1S_22PredicatedTileIteratorINS1S_26OutputTileOptimalThreadMapINS1S_15OutputTileShapeILi128ELi8ELi2ELi1ELi1EEENS1W_ILi1ELi8ELi1ELi1ELi8EEELi128ELi8ELi16EEESD_Lb0ENSE_9NoPermuteELb0EEENS1R_4warp24FragmentIteratorTensorOpIS16_S1B_SD_NS_5ArrayISD_Li4ELb0EEES17_EENS22_20TileIteratorTensorOpIS16_S1B_SD_S17_EENS1S_18SharedLoadIteratorINS1Z_18CompactedThreadMapESD_Li16EEENS1R_6thread21LinearCombinationReluISD_Li8ESD_SD_LNS2C_9ScaleType4KindE1ELS1L_2EEENSB_ILi0ELi16EEELi1ELi1EEENS12_30GemmIdentityThreadblockSwizzleILi1EEELNS1_8OperatorE0ENS1_17Conv2dProblemSizeELNS1_9GroupModeE0EEEEEvNT_6ParamsE,"a",@progbits
	.sectionflags	@""
	.align	4
.nv.constant2._ZN7cutlass6KernelINS_4conv6kernel23ImplicitGemmConvolutionINS1_11threadblock21ImplicitGemmPipelinedINS_4gemm9GemmShapeILi128ELi128ELi32EEENS4_12TileIteratorINS4_48Conv2dFpropActivationTileAccessIteratorOptimizedINS_11MatrixShapeILi128ELi32EEENS_6half_tENS_6layout10TensorNHWCENS_9transform29PitchLinearWarpRakedThreadMapINS_16PitchLinearShapeILi32ELi128EEELi128ENSI_ILi4ELi8EEELi8EEENS_12AlignedArrayISD_Li8ELi16EEEEEEENSG_11threadblock19RegularTileIteratorISC_SD_NSE_37RowMajorTensorOpMultiplicandCrosswiseILi16ELi32EEELi0ESL_Li16EEENS9_INS4_44Conv2dFpropFilterTileAccessIteratorOptimizedINSB_ILi32ELi128EEESD_SF_SL_SN_Lb0EEEEENSR_ISW_SD_NSE_40ColumnMajorTensorOpMultiplicandCrosswiseILi16ELi32EEELi1ESL_Li16EEESD_SF_NS6_11threadblock9MmaPolicyINS6_4warp11MmaTensorOpINS7_ILi64ELi64ELi32EEESD_ST_SD_S10_SD_NSE_8RowMajorENS14_17MmaTensorOpPolicyINS_4arch3MmaINS7_ILi16ELi8ELi8EEELi32ESD_S17_SD_NSE_11ColumnMajorESD_S17_NS19_13OpMultiplyAddEEENSB_ILi1ELi1EEEEELi1ELb0EbEENSB_ILi0ELi0EEES1I_Li1EEENS_21NumericArrayConverterISD_SD_Li32ELNS_15FloatRoundStyleE2ENSG_6thread14UnaryTransform8IdentityEEES1P_bEENS_8epilogue11threadblock8EpilogueIS8_S1H_Li1ENS1S_22PredicatedTileIteratorINS1S_26OutputTileOptimalThreadMapINS1S_15OutputTileShapeILi128ELi8ELi2ELi1ELi1EEENS1W_ILi1ELi8ELi1ELi1ELi8EEELi128ELi8ELi16EEESD_Lb0ENSE_9NoPermuteELb0EEENS1R_4warp24FragmentIteratorTensorOpIS16_S1B_SD_NS_5ArrayISD_Li4ELb0EEES17_EENS22_20TileIteratorTensorOpIS16_S1B_SD_S17_EENS1S_18SharedLoadIteratorINS1Z_18CompactedThreadMapESD_Li16EEENS1R_6thread21LinearCombinationReluISD_Li8ESD_SD_LNS2C_9ScaleType4KindE1ELS1L_2EEENSB_ILi0ELi16EEELi1ELi1EEENS12_30GemmIdentityThreadblockSwizzleILi1EEELNS1_8OperatorE0ENS1_17Conv2dProblemSizeELNS1_9GroupModeE0EEEEEvNT_6ParamsE:
        /*0000*/ 	.byte	0x80, 0x00, 0x00, 0x00, 0x00, 0x00, 0x00, 0x00


//--------------------- .nv.constant0._ZN7cutlass6KernelINS_4conv6kernel23ImplicitGemmConvolutionINS1_11threadblock21ImplicitGemmPipelinedINS_4gemm9GemmShapeILi128ELi128ELi32EEENS4_12TileIteratorINS4_48Conv2dFpropActivationTileAccessIteratorOptimizedINS_11MatrixShapeILi128ELi32EEENS_6half_tENS_6layout10TensorNHWCENS_9transform29PitchLinearWarpRakedThreadMapINS_16PitchLinearShapeILi32ELi128EEELi128ENSI_ILi4ELi8EEELi8EEENS_12AlignedArrayISD_Li8ELi16EEEEEEENSG_11threadblock19RegularTileIteratorISC_SD_NSE_37RowMajorTensorOpMultiplicandCrosswiseILi16ELi32EEELi0ESL_Li16EEENS9_INS4_44Conv2dFpropFilterTileAccessIteratorOptimizedINSB_ILi32ELi128EEESD_SF_SL_SN_Lb0EEEEENSR_ISW_SD_NSE_40ColumnMajorTensorOpMultiplicandCrosswiseILi16ELi32EEELi1ESL_Li16EEESD_SF_NS6_11threadblock9MmaPolicyINS6_4warp11MmaTensorOpINS7_ILi64ELi64ELi32EEESD_ST_SD_S10_SD_NSE_8RowMajorENS14_17MmaTensorOpPolicyINS_4arch3MmaINS7_ILi16ELi8ELi8EEELi32ESD_S17_SD_NSE_11ColumnMajorESD_S17_NS19_13OpMultiplyAddEEENSB_ILi1ELi1EEEEELi1ELb0EbEENSB_ILi0ELi0EEES1I_Li1EEENS_21NumericArrayConverterISD_SD_Li32ELNS_15FloatRoundStyleE2ENSG_6thread14UnaryTransform8IdentityEEES1P_bEENS_8epilogue11threadblock8EpilogueIS8_S1H_Li1ENS1S_22PredicatedTileIteratorINS1S_26OutputTileOptimalThreadMapINS1S_15OutputTileShapeILi128ELi8ELi2ELi1ELi1EEENS1W_ILi1ELi8ELi1ELi1ELi8EEELi128ELi8ELi16EEESD_Lb0ENSE_9NoPermuteELb0EEENS1R_4warp24FragmentIteratorTensorOpIS16_S1B_SD_NS_5ArrayISD_Li4ELb0EEES17_EENS22_20TileIteratorTensorOpIS16_S1B_SD_S17_EENS1S_18SharedLoadIteratorINS1Z_18CompactedThreadMapESD_Li16EEENS1R_6thread21LinearCombinationReluISD_Li8ESD_SD_LNS2C_9ScaleType4KindE1ELS1L_2EEENSB_ILi0ELi16EEELi1ELi1EEENS12_30GemmIdentityThreadblockSwizzleILi1EEELNS1_8OperatorE0ENS1_17Conv2dProblemSizeELNS1_9GroupModeE0EEEEEvNT_6ParamsE --------------------------
	.section	.nv.constant0._ZN7cutlass6KernelINS_4conv6kernel23ImplicitGemmConvolutionINS1_11threadblock21ImplicitGemmPipelinedINS_4gemm9GemmShapeILi128ELi128ELi32EEENS4_12TileIteratorINS4_48Conv2dFpropActivationTileAccessIteratorOptimizedINS_11MatrixShapeILi128ELi32EEENS_6half_tENS_6layout10TensorNHWCENS_9transform29PitchLinearWarpRakedThreadMapINS_16PitchLinearShapeILi32ELi128EEELi128ENSI_ILi4ELi8EEELi8EEENS_12AlignedArrayISD_Li8ELi16EEEEEEENSG_11threadblock19RegularTileIteratorISC_SD_NSE_37RowMajorTensorOpMultiplicandCrosswiseILi16ELi32EEELi0ESL_Li16EEENS9_INS4_44Conv2dFpropFilterTileAccessIteratorOptimizedINSB_ILi32ELi128EEESD_SF_SL_SN_Lb0EEEEENSR_ISW_SD_NSE_40ColumnMajorTensorOpMultiplicandCrosswiseILi16ELi32EEELi1ESL_Li16EEESD_SF_NS6_11threadblock9MmaPolicyINS6_4warp11MmaTensorOpINS7_ILi64ELi64ELi32EEESD_ST_SD_S10_SD_NSE_8RowMajorENS14_17MmaTensorOpPolicyINS_4arch3MmaINS7_ILi16ELi8ELi8EEELi32ESD_S17_SD_NSE_11ColumnMajorESD_S17_NS19_13OpMultiplyAddEEENSB_ILi1ELi1EEEEELi1ELb0EbEENSB_ILi0ELi0EEES1I_Li1EEENS_21NumericArrayConverterISD_SD_Li32ELNS_15FloatRoundStyleE2ENSG_6thread14UnaryTransform8IdentityEEES1P_bEENS_8epilogue11threadblock8EpilogueIS8_S1H_Li1ENS1S_22PredicatedTileIteratorINS1S_26OutputTileOptimalThreadMapINS1S_15OutputTileShapeILi128ELi8ELi2ELi1ELi1EEENS1W_ILi1ELi8ELi1ELi1ELi8EEELi128ELi8ELi16EEESD_Lb0ENSE_9NoPermuteELb0EEENS1R_4warp24FragmentIteratorTensorOpIS16_S1B_SD_NS_5ArrayISD_Li4ELb0EEES17_EENS22_20TileIteratorTensorOpIS16_S1B_SD_S17_EENS1S_18SharedLoadIteratorINS1Z_18CompactedThreadMapESD_Li16EEENS1R_6thread21LinearCombinationReluISD_Li8ESD_SD_LNS2C_9ScaleType4KindE1ELS1L_2EEENSB_ILi0ELi16EEELi1ELi1EEENS12_30GemmIdentityThreadblockSwizzleILi1EEELNS1_8OperatorE0ENS1_17Conv2dProblemSizeELNS1_9GroupModeE0EEEEEvNT_6ParamsE,"a",@progbits
	.sectionflags	@""
	.align	4
.nv.constant0._ZN7cutlass6KernelINS_4conv6kernel23ImplicitGemmConvolutionINS1_11threadblock21ImplicitGemmPipelinedINS_4gemm9GemmShapeILi128ELi128ELi32EEENS4_12TileIteratorINS4_48Conv2dFpropActivationTileAccessIteratorOptimizedINS_11MatrixShapeILi128ELi32EEENS_6half_tENS_6layout10TensorNHWCENS_9transform29PitchLinearWarpRakedThreadMapINS_16PitchLinearShapeILi32ELi128EEELi128ENSI_ILi4ELi8EEELi8EEENS_12AlignedArrayISD_Li8ELi16EEEEEEENSG_11threadblock19RegularTileIteratorISC_SD_NSE_37RowMajorTensorOpMultiplicandCrosswiseILi16ELi32EEELi0ESL_Li16EEENS9_INS4_44Conv2dFpropFilterTileAccessIteratorOptimizedINSB_ILi32ELi128EEESD_SF_SL_SN_Lb0EEEEENSR_ISW_SD_NSE_40ColumnMajorTensorOpMultiplicandCrosswiseILi16ELi32EEELi1ESL_Li16EEESD_SF_NS6_11threadblock9MmaPolicyINS6_4warp11MmaTensorOpINS7_ILi64ELi64ELi32EEESD_ST_SD_S10_SD_NSE_8RowMajorENS14_17MmaTensorOpPolicyINS_4arch3MmaINS7_ILi16ELi8ELi8EEELi32ESD_S17_SD_NSE_11ColumnMajorESD_S17_NS19_13OpMultiplyAddEEENSB_ILi1ELi1EEEEELi1ELb0EbEENSB_ILi0ELi0EEES1I_Li1EEENS_21NumericArrayConverterISD_SD_Li32ELNS_15FloatRoundStyleE2ENSG_6thread14UnaryTransform8IdentityEEES1P_bEENS_8epilogue11threadblock8EpilogueIS8_S1H_Li1ENS1S_22PredicatedTileIteratorINS1S_26OutputTileOptimalThreadMapINS1S_15OutputTileShapeILi128ELi8ELi2ELi1ELi1EEENS1W_ILi1ELi8ELi1ELi1ELi8EEELi128ELi8ELi16EEESD_Lb0ENSE_9NoPermuteELb0EEENS1R_4warp24FragmentIteratorTensorOpIS16_S1B_SD_NS_5ArrayISD_Li4ELb0EEES17_EENS22_20TileIteratorTensorOpIS16_S1B_SD_S17_EENS1S_18SharedLoadIteratorINS1Z_18CompactedThreadMapESD_Li16EEENS1R_6thread21LinearCombinationReluISD_Li8ESD_SD_LNS2C_9ScaleType4KindE1ELS1L_2EEENSB_ILi0ELi16EEELi1ELi1EEENS12_30GemmIdentityThreadblockSwizzleILi1EEELNS1_8OperatorE0ENS1_17Conv2dProblemSizeELNS1_9GroupModeE0EEEEEvNT_6ParamsE:
	.zero		784


//--------------------- .nv.constant2._ZN7cutlass6KernelINS_4conv6kernel23ImplicitGemmConvolutionINS1_11threadblock21ImplicitGemmPipelinedINS_4gemm9GemmShapeILi128ELi64ELi32EEENS4_12TileIteratorINS4_48Conv2dFpropActivationTileAccessIteratorOptimizedINS_11MatrixShapeILi128ELi32EEENS_6half_tENS_6layout10TensorNHWCENS_9transform29PitchLinearWarpRakedThreadMapINS_16PitchLinearShapeILi32ELi128EEELi64ENSI_ILi4ELi8EEELi8EEENS_12AlignedArrayISD_Li8ELi16EEEEEEENSG_11threadblock19RegularTileIteratorISC_SD_NSE_37RowMajorTensorOpMultiplicandCrosswiseILi16ELi32EEELi0ESL_Li16EEENS9_INS4_44Conv2dFpropFilterTileAccessIteratorOptimizedINSB_ILi32ELi64EEESD_SF_NSH_INSI_ILi32ELi64EEELi64ESK_Li8EEESN_Lb0EEEEENSR_ISW_SD_NSE_40ColumnMajorTensorOpMultiplicandCrosswiseILi16ELi32EEELi1ESY_Li16EEESD_SF_NS6_11threadblock9MmaPolicyINS6_4warp11MmaTensorOpINS7_ILi64ELi64ELi32EEESD_ST_SD_S12_SD_NSE_8RowMajorENS16_17MmaTensorOpPolicyINS_4arch3MmaINS7_ILi16ELi8ELi8EEELi32ESD_S19_SD_NSE_11ColumnMajorESD_S19_NS1B_13OpMultiplyAddEEENSB_ILi1ELi1EEEEELi1ELb0EbEENSB_ILi0ELi0EEES1K_Li1EEENS_21NumericArrayConverterISD_SD_Li64ELNS_15FloatRoundStyleE2ENSG_6thread14UnaryTransform8IdentityEEENS1M_ISD_SD_Li32ELS1N_2ES1Q_EEbEENS_8epilogue11threadblock8EpilogueIS8_S1J_Li1ENS1V_22PredicatedTileIteratorINS1V_26OutputTileOptimalThreadMapINS1V_15OutputTileShapeILi64ELi8ELi2ELi1ELi1EEENS1Z_ILi1ELi8ELi1ELi1ELi8EEELi64ELi8ELi16EEESD_Lb0ENSE_9NoPermuteELb0EEENS1U_4warp24FragmentIteratorTensorOpIS18_S1D_SD_NS_5ArrayISD_Li4ELb0EEES19_EENS25_20TileIteratorTensorOpIS18_S1D_SD_S19_EENS1V_18SharedLoadIteratorINS22_18CompactedThreadMapESD_Li16EEENS1U_6thread21LinearCombinationReluISD_Li8ESD_SD_LNS2F_9ScaleType4KindE1ELS1N_2EEENSB_ILi0ELi16EEELi1ELi1EEENS14_30GemmIdentityThreadblockSwizzleILi1EEELNS1_8OperatorE0ENS1_17Conv2dProblemSizeELNS1_9GroupModeE0EEEEEvNT_6ParamsE --------------------------
	.section	.nv.constant2._ZN7cutlass6KernelINS_4conv6kernel23ImplicitGemmConvolutionINS1_11threadblock21ImplicitGemmPipelinedINS_4gemm9GemmShapeILi128ELi64ELi32EEENS4_12TileIteratorINS4_48Conv2dFpropActivationTileAccessIteratorOptimizedINS_11MatrixShapeILi128ELi32EEENS_6half_tENS_6layout10TensorNHWCENS_9transform29PitchLinearWarpRakedThreadMapINS_16PitchLinearShapeILi32ELi128EEELi64ENSI_ILi4ELi8EEELi8EEENS_12AlignedArrayISD_Li8ELi16EEEEEEENSG_11threadblock19RegularTileIteratorISC_SD_NSE_37RowMajorTensorOpMultiplicandCrosswiseILi16ELi32EEELi0ESL_Li16EEENS9_INS4_44Conv2dFpropFilterTileAccessIteratorOptimizedINSB_ILi32ELi64EEESD_SF_NSH_INSI_ILi32ELi64EEELi64ESK_Li8EEESN_Lb0EEEEENSR_ISW_SD_NSE_40ColumnMajorTensorOpMultiplicandCrosswiseILi16ELi32EEELi1ESY_Li16EEESD_SF_NS6_11threadblock9MmaPolicyINS6_4warp11MmaTensorOpINS7_ILi64ELi64ELi32EEESD_ST_SD_S12_SD_NSE_8RowMajorENS16_17MmaTensorOpPolicyINS_4arch3MmaINS7_ILi16ELi8ELi8EEELi32ESD_S19_SD_NSE_11ColumnMajorESD_S19_NS1B_13OpMultiplyAddEEENSB_ILi1ELi1EEEEELi1ELb0EbEENSB_ILi0ELi0EEES1K_Li1EEENS_21NumericArrayConverterISD_SD_Li64ELNS_15FloatRoundStyleE2ENSG_6thread14UnaryTransform8IdentityEEENS1M_ISD_SD_Li32ELS1N_2ES1Q_EEbEENS_8epilogue11threadblock8EpilogueIS8_S1J_Li1ENS1V_22PredicatedTileIteratorINS1V_26OutputTileOptimalThreadMapINS1V_15OutputTileShapeILi64ELi8ELi2ELi1ELi1EEENS1Z_ILi1ELi8ELi1ELi1ELi8EEELi64ELi8ELi16EEESD_Lb0ENSE_9NoPermuteELb0EEENS1U_4warp24FragmentIteratorTensorOpIS18_S1D_SD_NS_5ArrayISD_Li4ELb0EEES19_EENS25_20TileIteratorTensorOpIS18_S1D_SD_S19_EENS1V_18SharedLoadIteratorINS22_18CompactedThreadMapESD_Li16EEENS1U_6thread21LinearCombinationReluISD_Li8ESD_SD_LNS2F_9ScaleType4KindE1ELS1N_2EEENSB_ILi0ELi16EEELi1ELi1EEENS14_30GemmIdentityThreadblockSwizzleILi1EEELNS1_8OperatorE0ENS1_17Conv2dProblemSizeELNS1_9GroupModeE0EEEEEvNT_6ParamsE,"a",@progbits
	.sectionflags	@""
	.align	4
.nv.constant2._ZN7cutlass6KernelINS_4conv6kernel23ImplicitGemmConvolutionINS1_11threadblock21ImplicitGemmPipelinedINS_4gemm9GemmShapeILi128ELi64ELi32EEENS4_12TileIteratorINS4_48Conv2dFpropActivationTileAccessIteratorOptimizedINS_11MatrixShapeILi128ELi32EEENS_6half_tENS_6layout10TensorNHWCENS_9transform29PitchLinearWarpRakedThreadMapINS_16PitchLinearShapeILi32ELi128EEELi64ENSI_ILi4ELi8EEELi8EEENS_12AlignedArrayISD_Li8ELi16EEEEEEENSG_11threadblock19RegularTileIteratorISC_SD_NSE_37RowMajorTensorOpMultiplicandCrosswiseILi16ELi32EEELi0ESL_Li16EEENS9_INS4_44Conv2dFpropFilterTileAccessIteratorOptimizedINSB_ILi32ELi64EEESD_SF_NSH_INSI_ILi32ELi64EEELi64ESK_Li8EEESN_Lb0EEEEENSR_ISW_SD_NSE_40ColumnMajorTensorOpMultiplicandCrosswiseILi16ELi32EEELi1ESY_Li16EEESD_SF_NS6_11threadblock9MmaPolicyINS6_4warp11MmaTensorOpINS7_ILi64ELi64ELi32EEESD_ST_SD_S12_SD_NSE_8RowMajorENS16_17MmaTensorOpPolicyINS_4arch3MmaINS7_ILi16ELi8ELi8EEELi32ESD_S19_SD_NSE_11ColumnMajorESD_S19_NS1B_13OpMultiplyAddEEENSB_ILi1ELi1EEEEELi1ELb0EbEENSB_ILi0ELi0EEES1K_Li1EEENS_21NumericArrayConverterISD_SD_Li64ELNS_15FloatRoundStyleE2ENSG_6thread14UnaryTransform8IdentityEEENS1M_ISD_SD_Li32ELS1N_2ES1Q_EEbEENS_8epilogue11threadblock8EpilogueIS8_S1J_Li1ENS1V_22PredicatedTileIteratorINS1V_26OutputTileOptimalThreadMapINS1V_15OutputTileShapeILi64ELi8ELi2ELi1ELi1EEENS1Z_ILi1ELi8ELi1ELi1ELi8EEELi64ELi8ELi16EEESD_Lb0ENSE_9NoPermuteELb0EEENS1U_4warp24FragmentIteratorTensorOpIS18_S1D_SD_NS_5ArrayISD_Li4ELb0EEES19_EENS25_20TileIteratorTensorOpIS18_S1D_SD_S19_EENS1V_18SharedLoadIteratorINS22_18CompactedThreadMapESD_Li16EEENS1U_6thread21LinearCombinationReluISD_Li8ESD_SD_LNS2F_9ScaleType4KindE1ELS1N_2EEENSB_ILi0ELi16EEELi1ELi1EEENS14_30GemmIdentityThreadblockSwizzleILi1EEELNS1_8OperatorE0ENS1_17Conv2dProblemSizeELNS1_9GroupModeE0EEEEEvNT_6ParamsE:
        /*0000*/ 	.byte	0x80, 0x00, 0x00, 0x00, 0x00, 0x00, 0x00, 0x00


//--------------------- .nv.constant0._ZN7cutlass6KernelINS_4conv6kernel23ImplicitGemmConvolutionINS1_11threadblock21ImplicitGemmPipelinedINS_4gemm9GemmShapeILi128ELi64ELi32EEENS4_12TileIteratorINS4_48Conv2dFpropActivationTileAccessIteratorOptimizedINS_11MatrixShapeILi128ELi32EEENS_6half_tENS_6layout10TensorNHWCENS_9transform29PitchLinearWarpRakedThreadMapINS_16PitchLinearShapeILi32ELi128EEELi64ENSI_ILi4ELi8EEELi8EEENS_12AlignedArrayISD_Li8ELi16EEEEEEENSG_11threadblock19RegularTileIteratorISC_SD_NSE_37RowMajorTensorOpMultiplicandCrosswiseILi16ELi32EEELi0ESL_Li16EEENS9_INS4_44Conv2dFpropFilterTileAccessIteratorOptimizedINSB_ILi32ELi64EEESD_SF_NSH_INSI_ILi32ELi64EEELi64ESK_Li8EEESN_Lb0EEEEENSR_ISW_SD_NSE_40ColumnMajorTensorOpMultiplicandCrosswiseILi16ELi32EEELi1ESY_Li16EEESD_SF_NS6_11threadblock9MmaPolicyINS6_4warp11MmaTensorOpINS7_ILi64ELi64ELi32EEESD_ST_SD_S12_SD_NSE_8RowMajorENS16_17MmaTensorOpPolicyINS_4arch3MmaINS7_ILi16ELi8ELi8EEELi32ESD_S19_SD_NSE_11ColumnMajorESD_S19_NS1B_13OpMultiplyAddEEENSB_ILi1ELi1EEEEELi1ELb0EbEENSB_ILi0ELi0EEES1K_Li1EEENS_21NumericArrayConverterISD_SD_Li64ELNS_15FloatRoundStyleE2ENSG_6thread14UnaryTransform8IdentityEEENS1M_ISD_SD_Li32ELS1N_2ES1Q_EEbEENS_8epilogue11threadblock8EpilogueIS8_S1J_Li1ENS1V_22PredicatedTileIteratorINS1V_26OutputTileOptimalThreadMapINS1V_15OutputTileShapeILi64ELi8ELi2ELi1ELi1EEENS1Z_ILi1ELi8ELi1ELi1ELi8EEELi64ELi8ELi16EEESD_Lb0ENSE_9NoPermuteELb0EEENS1U_4warp24FragmentIteratorTensorOpIS18_S1D_SD_NS_5ArrayISD_Li4ELb0EEES19_EENS25_20TileIteratorTensorOpIS18_S1D_SD_S19_EENS1V_18SharedLoadIteratorINS22_18CompactedThreadMapESD_Li16EEENS1U_6thread21LinearCombinationReluISD_Li8ESD_SD_LNS2F_9ScaleType4KindE1ELS1N_2EEENSB_ILi0ELi16EEELi1ELi1EEENS14_30GemmIdentityThreadblockSwizzleILi1EEELNS1_8OperatorE0ENS1_17Conv2dProblemSizeELNS1_9GroupModeE0EEEEEvNT_6ParamsE --------------------------
	.section	.nv.constant0._ZN7cutlass6KernelINS_4conv6kernel23ImplicitGemmConvolutionINS1_11threadblock21ImplicitGemmPipelinedINS_4gemm9GemmShapeILi128ELi64ELi32EEENS4_12TileIteratorINS4_48Conv2dFpropActivationTileAccessIteratorOptimizedINS_11MatrixShapeILi128ELi32EEENS_6half_tENS_6layout10TensorNHWCENS_9transform29PitchLinearWarpRakedThreadMapINS_16PitchLinearShapeILi32ELi128EEELi64ENSI_ILi4ELi8EEELi8EEENS_12AlignedArrayISD_Li8ELi16EEEEEEENSG_11threadblock19RegularTileIteratorISC_SD_NSE_37RowMajorTensorOpMultiplicandCrosswiseILi16ELi32EEELi0ESL_Li16EEENS9_INS4_44Conv2dFpropFilterTileAccessIteratorOptimizedINSB_ILi32ELi64EEESD_SF_NSH_INSI_ILi32ELi64EEELi64ESK_Li8EEESN_Lb0EEEEENSR_ISW_SD_NSE_40ColumnMajorTensorOpMultiplicandCrosswiseILi16ELi32EEELi1ESY_Li16EEESD_SF_NS6_11threadblock9MmaPolicyINS6_4warp11MmaTensorOpINS7_ILi64ELi64ELi32EEESD_ST_SD_S12_SD_NSE_8RowMajorENS16_17MmaTensorOpPolicyINS_4arch3MmaINS7_ILi16ELi8ELi8EEELi32ESD_S19_SD_NSE_11ColumnMajorESD_S19_NS1B_13OpMultiplyAddEEENSB_ILi1ELi1EEEEELi1ELb0EbEENSB_ILi0ELi0EEES1K_Li1EEENS_21NumericArrayConverterISD_SD_Li64ELNS_15FloatRoundStyleE2ENSG_6thread14UnaryTransform8IdentityEEENS1M_ISD_SD_Li32ELS1N_2ES1Q_EEbEENS_8epilogue11threadblock8EpilogueIS8_S1J_Li1ENS1V_22PredicatedTileIteratorINS1V_26OutputTileOptimalThreadMapINS1V_15OutputTileShapeILi64ELi8ELi2ELi1ELi1EEENS1Z_ILi1ELi8ELi1ELi1ELi8EEELi64ELi8ELi16EEESD_Lb0ENSE_9NoPermuteELb0EEENS1U_4warp24FragmentIteratorTensorOpIS18_S1D_SD_NS_5ArrayISD_Li4ELb0EEES19_EENS25_20TileIteratorTensorOpIS18_S1D_SD_S19_EENS1V_18SharedLoadIteratorINS22_18CompactedThreadMapESD_Li16EEENS1U_6thread21LinearCombinationReluISD_Li8ESD_SD_LNS2F_9ScaleType4KindE1ELS1N_2EEENSB_ILi0ELi16EEELi1ELi1EEENS14_30GemmIdentityThreadblockSwizzleILi1EEELNS1_8OperatorE0ENS1_17Conv2dProblemSizeELNS1_9GroupModeE0EEEEEvNT_6ParamsE,"a",@progbits
	.sectionflags	@""
	.align	4
.nv.constant0._ZN7cutlass6KernelINS_4conv6kernel23ImplicitGemmConvolutionINS1_11threadblock21ImplicitGemmPipelinedINS_4gemm9GemmShapeILi128ELi64ELi32EEENS4_12TileIteratorINS4_48Conv2dFpropActivationTileAccessIteratorOptimizedINS_11MatrixShapeILi128ELi32EEENS_6half_tENS_6layout10TensorNHWCENS_9transform29PitchLinearWarpRakedThreadMapINS_16PitchLinearShapeILi32ELi128EEELi64ENSI_ILi4ELi8EEELi8EEENS_12AlignedArrayISD_Li8ELi16EEEEEEENSG_11threadblock19RegularTileIteratorISC_SD_NSE_37RowMajorTensorOpMultiplicandCrosswiseILi16ELi32EEELi0ESL_Li16EEENS9_INS4_44Conv2dFpropFilterTileAccessIteratorOptimizedINSB_ILi32ELi64EEESD_SF_NSH_INSI_ILi32ELi64EEELi64ESK_Li8EEESN_Lb0EEEEENSR_ISW_SD_NSE_40ColumnMajorTensorOpMultiplicandCrosswiseILi16ELi32EEELi1ESY_Li16EEESD_SF_NS6_11threadblock9MmaPolicyINS6_4warp11MmaTensorOpINS7_ILi64ELi64ELi32EEESD_ST_SD_S12_SD_NSE_8RowMajorENS16_17MmaTensorOpPolicyINS_4arch3MmaINS7_ILi16ELi8ELi8EEELi32ESD_S19_SD_NSE_11ColumnMajorESD_S19_NS1B_13OpMultiplyAddEEENSB_ILi1ELi1EEEEELi1ELb0EbEENSB_ILi0ELi0EEES1K_Li1EEENS_21NumericArrayConverterISD_SD_Li64ELNS_15FloatRoundStyleE2ENSG_6thread14UnaryTransform8IdentityEEENS1M_ISD_SD_Li32ELS1N_2ES1Q_EEbEENS_8epilogue11threadblock8EpilogueIS8_S1J_Li1ENS1V_22PredicatedTileIteratorINS1V_26OutputTileOptimalThreadMapINS1V_15OutputTileShapeILi64ELi8ELi2ELi1ELi1EEENS1Z_ILi1ELi8ELi1ELi1ELi8EEELi64ELi8ELi16EEESD_Lb0ENSE_9NoPermuteELb0EEENS1U_4warp24FragmentIteratorTensorOpIS18_S1D_SD_NS_5ArrayISD_Li4ELb0EEES19_EENS25_20TileIteratorTensorOpIS18_S1D_SD_S19_EENS1V_18SharedLoadIteratorINS22_18CompactedThreadMapESD_Li16EEENS1U_6thread21LinearCombinationReluISD_Li8ESD_SD_LNS2F_9ScaleType4KindE1ELS1N_2EEENSB_ILi0ELi16EEELi1ELi1EEENS14_30GemmIdentityThreadblockSwizzleILi1EEELNS1_8OperatorE0ENS1_17Conv2dProblemSizeELNS1_9GroupModeE0EEEEEvNT_6ParamsE:
	.zero		784


//--------------------- .text._ZN7cutlass9reference6device6kernel21TensorScaleBiasConv2dINS_9TensorRefINS_6half_tENS_6layout10TensorNHWCEEES8_S5_NS4_IS5_NS6_8RowMajorEEENS_16NumericConverterIS5_S5_LNS_15FloatRoundStyleE2EEELi4ELi4ELi16ELi8EEEvNS_4conv17Conv2dProblemSizeET_T0_T1_T2_SJ_ --------------------------
	.section	.text._ZN7cutlass9reference6device6kernel21TensorScaleBiasConv2dINS_9TensorRefINS_6half_tENS_6layout10TensorNHWCEEES8_S5_NS4_IS5_NS6_8RowMajorEEENS_16NumericConverterIS5_S5_LNS_15FloatRoundStyleE2EEELi4ELi4ELi16ELi8EEEvNS_4conv17Conv2dProblemSizeET_T0_T1_T2_SJ_,"ax",@progbits
	.sectioninfo	@"SHI_REGISTERS=34"
	.align	128
        .global         _ZN7cutlass9reference6device6kernel21TensorScaleBiasConv2dINS_9TensorRefINS_6half_tENS_6layout10TensorNHWCEEES8_S5_NS4_IS5_NS6_8RowMajorEEENS_16NumericConverterIS5_S5_LNS_15FloatRoundStyleE2EEELi4ELi4ELi16ELi8EEEvNS_4conv17Conv2dProblemSizeET_T0_T1_T2_SJ_
        .type           _ZN7cutlass9reference6device6kernel21TensorScaleBiasConv2dINS_9TensorRefINS_6half_tENS_6layout10TensorNHWCEEES8_S5_NS4_IS5_NS6_8RowMajorEEENS_16NumericConverterIS5_S5_LNS_15FloatRoundStyleE2EEELi4ELi4ELi16ELi8EEEvNS_4conv17Conv2dProblemSizeET_T0_T1_T2_SJ_,@function
        .size           _ZN7cutlass9reference6device6kernel21TensorScaleBiasConv2dINS_9TensorRefINS_6half_tENS_6layout10TensorNHWCEEES8_S5_NS4_IS5_NS6_8RowMajorEEENS_16NumericConverterIS5_S5_LNS_15FloatRoundStyleE2EEELi4ELi4ELi16ELi8EEEvNS_4conv17Conv2dProblemSizeET_T0_T1_T2_SJ_,(.L_x_327 - _ZN7cutlass9reference6device6kernel21TensorScaleBiasConv2dINS_9TensorRefINS_6half_tENS_6layout10TensorNHWCEEES8_S5_NS4_IS5_NS6_8RowMajorEEENS_16NumericConverterIS5_S5_LNS_15FloatRoundStyleE2EEELi4ELi4ELi16ELi8EEEvNS_4conv17Conv2dProblemSizeET_T0_T1_T2_SJ_)
        .other          _ZN7cutlass9reference6device6kernel21TensorScaleBiasConv2dINS_9TensorRefINS_6half_tENS_6layout10TensorNHWCEEES8_S5_NS4_IS5_NS6_8RowMajorEEENS_16NumericConverterIS5_S5_LNS_15FloatRoundStyleE2EEELi4ELi4ELi16ELi8EEEvNS_4conv17Conv2dProblemSizeET_T0_T1_T2_SJ_,@"STO_CUDA_ENTRY STV_DEFAULT"
_ZN7cutlass9reference6device6kernel21TensorScaleBiasConv2dINS_9TensorRefINS_6half_tENS_6layout10TensorNHWCEEES8_S5_NS4_IS5_NS6_8RowMajorEEENS_16NumericConverterIS5_S5_LNS_15FloatRoundStyleE2EEELi4ELi4ELi16ELi8EEEvNS_4conv17Conv2dProblemSizeET_T0_T1_T2_SJ_:
.text._ZN7cutlass9reference6device6kernel21TensorScaleBiasConv2dINS_9TensorRefINS_6half_tENS_6layout10TensorNHWCEEES8_S5_NS4_IS5_NS6_8RowMajorEEENS_16NumericConverterIS5_S5_LNS_15FloatRoundStyleE2EEELi4ELi4ELi16ELi8EEEvNS_4conv17Conv2dProblemSizeET_T0_T1_T2_SJ_:
[----:B------:R-:W-:Y:S02]  /*0000*/  IMAD.MOV.U32 R1, RZ, RZ, c[0x0][0x28] ;  /* 0x00000a00ff017624 */ /* 0x000fe400078e00ff */
[----:B------:R-:W0:Y:S01]  /*0010*/  S2R R4, SR_TID.X ;  /* 0x0000000000047919 */ /* 0x000e220000002100 */
[----:B------:R-:W-:Y:S01]  /*0020*/  IMAD.MOV.U32 R5, RZ, RZ, RZ ;  /* 0x000000ffff057224 */ /* 0x000fe200078e00ff */
[----:B------:R-:W-:Y:S01]  /*0030*/  ULDC.64 UR6, c[0x0][0x170] ;  /* 0x00005c0000067ab9 */ /* 0x000fe20000000a00 */
[----:B------:R-:W-:Y:S01]  /*0040*/  BMOV.32.CLEAR RZ, B0 ;  /* 0x0000000000ff7355 */ /* 0x000fe20000100000 */
[----:B------:R-:W1:Y:S01]  /*0050*/  S2R R3, SR_CTAID.X ;  /* 0x0000000000037919 */ /* 0x000e620000002500 */
[----:B------:R-:W-:Y:S01]  /*0060*/  UIMAD.WIDE UR4, UR7, UR6, URZ ;  /* 0x00000006070472a5 */ /* 0x000fe2000f8e023f */
[----:B------:R-:W-:Y:S01]  /*0070*/  BSSY B0, `(.L_x_0) ;  /* 0x000002d000007945 */ /* 0x000fe20003800000 */
[----:B------:R-:W-:Y:S01]  /*0080*/  USHF.R.S32.HI UR6, URZ, 0x1f, UR7 ;  /* 0x0000001f3f067899 */ /* 0x000fe20008011407 */
[----:B0-----:R-:W-:-:S04]  /*0090*/  IMAD.SHL.U32 R4, R4, 0x4, RZ ;  /* 0x0000000404047824 */ /* 0x001fc800078e00ff */
[----:B-1----:R-:W-:-:S05]  /*00a0*/  IMAD.WIDE.U32 R4, R3, 0x40, R4 ;  /* 0x0000004003047825 */ /* 0x002fca00078e0004 */
[----:B------:R-:W-:-:S04]  /*00b0*/  LOP3.LUT R0, R5, UR5, RZ, 0xfc, !PT ;  /* 0x0000000505007c12 */ /* 0x000fc8000f8efcff */
[----:B------:R-:W-:-:S12]  /*00c0*/  ISETP.NE.U32.AND P0, PT, R0, RZ, PT ;  /* 0x000000ff0000720c */ /* 0x000fd80003f05070 */
[----:B------:R-:W-:Y:S05]  /*00d0*/  @!P0 BRA `(.L_x_1) ;  /* 0x0000011000008947 */ /* 0x000fea0003800000 */
[----:B------:R-:W-:Y:S02]  /*00e0*/  IMAD.U32 R22, RZ, RZ, UR4 ;  /* 0x00000004ff167e24 */ /* 0x000fe4000f8e00ff */
[----:B------:R-:W-:Y:S02]  /*00f0*/  IMAD.U32 R17, RZ, RZ, UR5 ;  /* 0x00000005ff117e24 */ /* 0x000fe4000f8e00ff */
[----:B------:R-:W-:Y:S01]  /*0100*/  IMAD.U32 R16, RZ, RZ, UR4 ;  /* 0x00000004ff107e24 */ /* 0x000fe2000f8e00ff */
[----:B------:R-:W-:Y:S01]  /*0110*/  MOV R22, 0x160 ;  /* 0x0000016000167802 */ /* 0x000fe20000000f00 */
[----:B------:R-:W-:Y:S02]  /*0120*/  IMAD.U32 R23, RZ, RZ, UR5 ;  /* 0x00000005ff177e24 */ /* 0x000fe4000f8e00ff */
[----:B------:R-:W-:Y:S02]  /*0130*/  IMAD.MOV.U32 R17, RZ, RZ, R4 ;  /* 0x000000ffff117224 */ /* 0x000fe400078e0004 */
[----:B------:R-:W-:-:S03]  /*0140*/  IMAD.MOV.U32 R24, RZ, RZ, R5 ;  /* 0x000000ffff187224 */ /* 0x000fc600078e0005 */
[----:B------:R-:W-:Y:S05]  /*0150*/  CALL.REL.NOINC `($__internal_0_$__cuda_sm20_div_s64) ;  /* 0x0000355000007944 */ /* 0x000fea0003c00000 */
[----:B------:R-:W-:Y:S01]  /*0160*/  IADD3 R7, P0, RZ, -R18, RZ ;  /* 0x80000012ff077210 */ /* 0x000fe20007f1e0ff */
[----:B------:R-:W-:-:S04]  /*0170*/  IMAD.MOV.U32 R6, RZ, RZ, R18 ;  /* 0x000000ffff067224 */ /* 0x000fc800078e0012 */
[----:B------:R-:W-:Y:S02]  /*0180*/  IMAD.X R0, RZ, RZ, ~R2, P0 ;  /* 0x000000ffff007224 */ /* 0x000fe400000e0e02 */
[----:B------:R-:W-:-:S04]  /*0190*/  IMAD.WIDE.U32 R2, R7, UR4, R4 ;  /* 0x0000000407027c25 */ /* 0x000fc8000f8e0004 */
[----:B------:R-:W-:Y:S02]  /*01a0*/  IMAD R0, R0, UR4, RZ ;  /* 0x0000000400007c24 */ /* 0x000fe4000f8e02ff */
[----:B------:R-:W-:Y:S02]  /*01b0*/  IMAD.MOV.U32 R17, RZ, RZ, R2 ;  /* 0x000000ffff117224 */ /* 0x000fe400078e0002 */
[----:B------:R-:W-:-:S04]  /*01c0*/  IMAD R7, R7, UR5, R0 ;  /* 0x0000000507077c24 */ /* 0x000fc8000f8e0200 */
[----:B------:R-:W-:Y:S01]  /*01d0*/  IMAD.IADD R24, R3, 0x1, R7 ;  /* 0x0000000103187824 */ /* 0x000fe200078e0207 */
[----:B------:R-:W-:Y:S05]  /*01e0*/  BRA `(.L_x_2) ;  /* 0x0000015000007947 */ /* 0x000fea0003800000 */
.L_x_1:
[----:B------:R-:W0:Y:S01]  /*01f0*/  I2F.U32.RP R0, UR4 ;  /* 0x0000000400007d06 */ /* 0x000e220008209000 */
[----:B------:R-:W-:Y:S01]  /*0200*/  IMAD R7, RZ, RZ, -UR4 ;  /* 0x80000004ff077e24 */ /* 0x000fe2000f8e02ff */
[----:B------:R-:W-:Y:S01]  /*0210*/  ISETP.NE.U32.AND P2, PT, RZ, UR4, PT ;  /* 0x00000004ff007c0c */ /* 0x000fe2000bf45070 */
[----:B------:R-:W-:-:S05]  /*0220*/  IMAD.MOV.U32 R24, RZ, RZ, RZ ;  /* 0x000000ffff187224 */ /* 0x000fca00078e00ff */
[----:B0-----:R-:W0:Y:S02]  /*0230*/  MUFU.RCP R0, R0 ;  /* 0x0000000000007308 */ /* 0x001e240000001000 */
[----:B0-----:R-:W-:-:S06]  /*0240*/  IADD3 R2, R0, 0xffffffe, RZ ;  /* 0x0ffffffe00027810 */ /* 0x001fcc0007ffe0ff */
[----:B------:R0:W1:Y:S02]  /*0250*/  F2I.FTZ.U32.TRUNC.NTZ R3, R2 ;  /* 0x0000000200037305 */ /* 0x000064000021f000 */
[----:B0-----:R-:W-:Y:S02]  /*0260*/  IMAD.MOV.U32 R2, RZ, RZ, RZ ;  /* 0x000000ffff027224 */ /* 0x001fe400078e00ff */
[----:B-1----:R-:W-:-:S04]  /*0270*/  IMAD R7, R7, R3, RZ ;  /* 0x0000000307077224 */ /* 0x002fc800078e02ff */
[----:B------:R-:W-:-:S06]  /*0280*/  IMAD.HI.U32 R3, R3, R7, R2 ;  /* 0x0000000703037227 */ /* 0x000fcc00078e0002 */
[----:B------:R-:W-:-:S04]  /*0290*/  IMAD.HI.U32 R6, R3, R4, RZ ;  /* 0x0000000403067227 */ /* 0x000fc800078e00ff */
[----:B------:R-:W-:-:S04]  /*02a0*/  IMAD.MOV R3, RZ, RZ, -R6 ;  /* 0x000000ffff037224 */ /* 0x000fc800078e0a06 */
[----:B------:R-:W-:-:S05]  /*02b0*/  IMAD R3, R3, UR4, R4 ;  /* 0x0000000403037c24 */ /* 0x000fca000f8e0204 */
[----:B------:R-:W-:-:S12]  /*02c0*/  ISETP.GE.U32.AND P0, PT, R3, UR4, PT ;  /* 0x0000000403007c0c */ /* 0x000fd8000bf06070 */
[----:B------:R-:W-:Y:S02]  /*02d0*/  @P0 IADD3 R3, R3, -UR4, RZ ;  /* 0x8000000403030c10 */ /* 0x000fe4000fffe0ff */
[----:B------:R-:W-:Y:S02]  /*02e0*/  @P0 IADD3 R6, R6, 0x1, RZ ;  /* 0x0000000106060810 */ /* 0x000fe40007ffe0ff */
[----:B------:R-:W-:-:S12]  /*02f0*/  ISETP.GE.U32.AND P1, PT, R3, UR4, PT ;  /* 0x0000000403007c0c */ /* 0x000fd8000bf26070 */
[----:B------:R-:W-:-:S04]  /*0300*/  @P1 IADD3 R6, R6, 0x1, RZ ;  /* 0x0000000106061810 */ /* 0x000fc80007ffe0ff */
[----:B------:R-:W-:-:S05]  /*0310*/  @!P2 LOP3.LUT R6, RZ, UR4, RZ, 0x33, !PT ;  /* 0x00000004ff06ac12 */ /* 0x000fca000f8e33ff */
[----:B------:R-:W-:-:S04]  /*0320*/  IMAD.MOV R17, RZ, RZ, -R6 ;  /* 0x000000ffff117224 */ /* 0x000fc800078e0a06 */
[----:B------:R-:W-:-:S03]  /*0330*/  IMAD R17, R17, UR4, R4 ;  /* 0x0000000411117c24 */ /* 0x000fc6000f8e0204 */
.L_x_2:
[----:B------:R-:W-:Y:S05]  /*0340*/  BSYNC B0 ;  /* 0x0000000000007941 */ /* 0x000fea0003800000 */
.L_x_0:
[----:B------:R-:W-:Y:S01]  /*0350*/  LOP3.LUT R0, R24, UR6, RZ, 0xfc, !PT ;  /* 0x0000000618007c12 */ /* 0x000fe2000f8efcff */
[----:B------:R-:W-:Y:S01]  /*0360*/  BMOV.32.CLEAR RZ, B0 ;  /* 0x0000000000ff7355 */ /* 0x000fe20000100000 */
[----:B------:R-:W-:Y:S02]  /*0370*/  BSSY B0, `(.L_x_3) ;  /* 0x000001f000007945 */ /* 0x000fe40003800000 */
[----:B------:R-:W-:-:S12]  /*0380*/  ISETP.NE.U32.AND P0, PT, R0, RZ, PT ;  /* 0x000000ff0000720c */ /* 0x000fd80003f05070 */
[----:B------:R-:W-:Y:S05]  /*0390*/  @!P0 BRA `(.L_x_4) ;  /* 0x0000008000008947 */ /* 0x000fea0003800000 */
[----:B------:R-:W-:Y:S01]  /*03a0*/  IMAD.MOV.U32 R16, RZ, RZ, c[0x0][0x174] ;  /* 0x00005d00ff107624 */ /* 0x000fe200078e00ff */
[----:B------:R-:W-:Y:S01]  /*03b0*/  MOV R22, 0x3e0 ;  /* 0x000003e000167802 */ /* 0x000fe20000000f00 */
[----:B------:R-:W-:-:S03]  /*03c0*/  IMAD.U32 R23, RZ, RZ, UR6 ;  /* 0x00000006ff177e24 */ /* 0x000fc6000f8e00ff */
[----:B------:R-:W-:Y:S05]  /*03d0*/  CALL.REL.NOINC `($__internal_0_$__cuda_sm20_div_s64) ;  /* 0x000032d000007944 */ /* 0x000fea0003c00000 */
[--C-:B------:R-:W-:Y:S02]  /*03e0*/  IMAD.MOV R0, RZ, RZ, -R18.reuse ;  /* 0x000000ffff007224 */ /* 0x100fe400078e0a12 */
[----:B------:R-:W-:Y:S02]  /*03f0*/  IMAD.MOV.U32 R8, RZ, RZ, R18 ;  /* 0x000000ffff087224 */ /* 0x000fe400078e0012 */
[----:B------:R-:W-:Y:S01]  /*0400*/  IMAD R9, R0, c[0x0][0x174], R17 ;  /* 0x00005d0000097a24 */ /* 0x000fe200078e0211 */
[----:B------:R-:W-:Y:S05]  /*0410*/  BRA `(.L_x_5) ;  /* 0x0000014000007947 */ /* 0x000fea0003800000 */
.L_x_4:
[----:B------:R-:W0:Y:S01]  /*0420*/  I2F.U32.RP R0, c[0x0][0x174] ;  /* 0x00005d0000007b06 */ /* 0x000e220000209000 */
[----:B------:R-:W-:-:S07]  /*0430*/  ISETP.NE.U32.AND P2, PT, RZ, c[0x0][0x174], PT ;  /* 0x00005d00ff007a0c */ /* 0x000fce0003f45070 */
[----:B0-----:R-:W0:Y:S02]  /*0440*/  MUFU.RCP R0, R0 ;  /* 0x0000000000007308 */ /* 0x001e240000001000 */
[----:B0-----:R-:W-:-:S06]  /*0450*/  IADD3 R2, R0, 0xffffffe, RZ ;  /* 0x0ffffffe00027810 */ /* 0x001fcc0007ffe0ff */
[----:B------:R0:W1:Y:S02]  /*0460*/  F2I.FTZ.U32.TRUNC.NTZ R3, R2 ;  /* 0x0000000200037305 */ /* 0x000064000021f000 */
[----:B0-----:R-:W-:Y:S02]  /*0470*/  IMAD.MOV.U32 R2, RZ, RZ, RZ ;  /* 0x000000ffff027224 */ /* 0x001fe400078e00ff */
[----:B-1----:R-:W-:-:S04]  /*0480*/  IMAD.MOV R7, RZ, RZ, -R3 ;  /* 0x000000ffff077224 */ /* 0x002fc800078e0a03 */
[----:B------:R-:W-:-:S04]  /*0490*/  IMAD R7, R7, c[0x0][0x174], RZ ;  /* 0x00005d0007077a24 */ /* 0x000fc800078e02ff */
[----:B------:R-:W-:-:S06]  /*04a0*/  IMAD.HI.U32 R8, R3, R7, R2 ;  /* 0x0000000703087227 */ /* 0x000fcc00078e0002 */
[----:B------:R-:W-:-:S04]  /*04b0*/  IMAD.HI.U32 R8, R8, R17, RZ ;  /* 0x0000001108087227 */ /* 0x000fc800078e00ff */
[----:B------:R-:W-:-:S04]  /*04c0*/  IMAD.MOV R10, RZ, RZ, -R8 ;  /* 0x000000ffff0a7224 */ /* 0x000fc800078e0a08 */
[----:B------:R-:W-:-:S05]  /*04d0*/  IMAD R3, R10, c[0x0][0x174], R17 ;  /* 0x00005d000a037a24 */ /* 0x000fca00078e0211 */
[----:B------:R-:W-:-:S12]  /*04e0*/  ISETP.GE.U32.AND P0, PT, R3, c[0x0][0x174], PT ;  /* 0x00005d0003007a0c */ /* 0x000fd80003f06070 */
[----:B------:R-:W-:Y:S02]  /*04f0*/  @P0 IADD3 R3, R3, -c[0x0][0x174], RZ ;  /* 0x80005d0003030a10 */ /* 0x000fe40007ffe0ff */
[----:B------:R-:W-:Y:S02]  /*0500*/  @P0 IADD3 R8, R8, 0x1, RZ ;  /* 0x0000000108080810 */ /* 0x000fe40007ffe0ff */
[----:B------:R-:W-:-:S12]  /*0510*/  ISETP.GE.U32.AND P1, PT, R3, c[0x0][0x174], PT ;  /* 0x00005d0003007a0c */ /* 0x000fd80003f26070 */
[----:B------:R-:W-:-:S04]  /*0520*/  @P1 IADD3 R8, R8, 0x1, RZ ;  /* 0x0000000108081810 */ /* 0x000fc80007ffe0ff */
[----:B------:R-:W-:-:S05]  /*0530*/  @!P2 LOP3.LUT R8, RZ, c[0x0][0x174], RZ, 0x33, !PT ;  /* 0x00005d00ff08aa12 */ /* 0x000fca00078e33ff */
[----:B------:R-:W-:-:S04]  /*0540*/  IMAD.MOV R0, RZ, RZ, -R8 ;  /* 0x000000ffff007224 */ /* 0x000fc800078e0a08 */
[----:B------:R-:W-:-:S03]  /*0550*/  IMAD R9, R0, c[0x0][0x174], R17 ;  /* 0x00005d0000097a24 */ /* 0x000fc600078e0211 */
.L_x_5:
[----:B------:R-:W-:Y:S05]  /*0560*/  BSYNC B0 ;  /* 0x0000000000007941 */ /* 0x000fea0003800000 */
.L_x_3:
[----:B------:R-:W-:Y:S01]  /*0570*/  IADD3 R10, P0, R4, 0x1, RZ ;  /* 0x00000001040a7810 */ /* 0x000fe20007f1e0ff */
[----:B------:R-:W-:Y:S01]  /*0580*/  BMOV.32.CLEAR RZ, B0 ;  /* 0x0000000000ff7355 */ /* 0x000fe20000100000 */
[----:B------:R-:W-:Y:S03]  /*0590*/  BSSY B0, `(.L_x_6) ;  /* 0x000002b000007945 */ /* 0x000fe60003800000 */
[----:B------:R-:W-:-:S05]  /*05a0*/  IMAD.X R11, RZ, RZ, R5, P0 ;  /* 0x000000ffff0b7224 */ /* 0x000fca00000e0605 */
        /* <DEDUP_REMOVED lines=20> */
.L_x_7:
        /* <DEDUP_REMOVED lines=21> */
.L_x_8:
[----:B------:R-:W-:Y:S05]  /*0840*/  BSYNC B0 ;  /* 0x0000000000007941 */ /* 0x000fea0003800000 */
.L_x_6:
        /* <DEDUP_REMOVED lines=13> */
.L_x_10:
        /* <DEDUP_REMOVED lines=20> */
.L_x_11:
[----:B------:R-:W-:Y:S05]  /*0a60*/  BSYNC B0 ;  /* 0x0000000000007941 */ /* 0x000fea0003800000 */
.L_x_9:
        /* <DEDUP_REMOVED lines=24> */
.L_x_13:
[----:B------:R-:W0:Y:S01]  /*0bf0*/  I2F.U32.RP R13, UR4 ;  /* 0x00000004000d7d06 */ /* 0x000e220008209000 */
[----:B------:R-:W-:Y:S01]  /*0c00*/  IMAD R15, RZ, RZ, -UR4 ;  /* 0x80000004ff0f7e24 */ /* 0x000fe2000f8e02ff */
[----:B------:R-:W-:Y:S01]  /*0c10*/  ISETP.NE.U32.AND P2, PT, RZ, UR4, PT ;  /* 0x00000004ff007c0c */ /* 0x000fe2000bf45070 */
[----:B------:R-:W-:Y:S02]  /*0c20*/  IMAD.MOV.U32 R2, RZ, RZ, RZ ;  /* 0x000000ffff027224 */ /* 0x000fe400078e00ff */
[----:B------:R-:W-:-:S03]  /*0c30*/  IMAD.MOV.U32 R24, RZ, RZ, RZ ;  /* 0x000000ffff187224 */ /* 0x000fc600078e00ff */
[----:B0-----:R-:W0:Y:S02]  /*0c40*/  MUFU.RCP R13, R13 ;  /* 0x0000000d000d7308 */ /* 0x001e240000001000 */
[----:B0-----:R-:W-:-:S06]  /*0c50*/  IADD3 R14, R13, 0xffffffe, RZ ;  /* 0x0ffffffe0d0e7810 */ /* 0x001fcc0007ffe0ff */
[----:B------:R-:W0:Y:S02]  /*0c60*/  F2I.FTZ.U32.TRUNC.NTZ R3, R14 ;  /* 0x0000000e00037305 */ /* 0x000e24000021f000 */
[----:B0-----:R-:W-:-:S04]  /*0c70*/  IMAD R15, R15, R3, RZ ;  /* 0x000000030f0f7224 */ /* 0x001fc800078e02ff */
        /* <DEDUP_REMOVED lines=12> */
.L_x_14:
[----:B------:R-:W-:Y:S05]  /*0d40*/  BSYNC B0 ;  /* 0x0000000000007941 */ /* 0x000fea0003800000 */
.L_x_12:
        /* <DEDUP_REMOVED lines=13> */
.L_x_16:
[----:B------:R-:W0:Y:S01]  /*0e20*/  I2F.U32.RP R13, c[0x0][0x174] ;  /* 0x00005d00000d7b06 */ /* 0x000e220000209000 */
[----:B------:R-:W-:Y:S01]  /*0e30*/  IMAD.MOV.U32 R2, RZ, RZ, RZ ;  /* 0x000000ffff027224 */ /* 0x000fe200078e00ff */
[----:B------:R-:W-:-:S06]  /*0e40*/  ISETP.NE.U32.AND P2, PT, RZ, c[0x0][0x174], PT ;  /* 0x00005d00ff007a0c */ /* 0x000fcc0003f45070 */
[----:B0-----:R-:W0:Y:S02]  /*0e50*/  MUFU.RCP R13, R13 ;  /* 0x0000000d000d7308 */ /* 0x001e240000001000 */
[----:B0-----:R-:W-:-:S06]  /*0e60*/  IADD3 R3, R13, 0xffffffe, RZ ;  /* 0x0ffffffe0d037810 */ /* 0x001fcc0007ffe0ff */
[----:B------:R-:W0:Y:S02]  /*0e70*/  F2I.FTZ.U32.TRUNC.NTZ R3, R3 ;  /* 0x0000000300037305 */ /* 0x000e24000021f000 */
[----:B0-----:R-:W-:-:S04]  /*0e80*/  IMAD.MOV R15, RZ, RZ, -R3 ;  /* 0x000000ffff0f7224 */ /* 0x001fc800078e0a03 */
        /* <DEDUP_REMOVED lines=13> */
.L_x_17:
[----:B------:R-:W-:Y:S05]  /*0f60*/  BSYNC B0 ;  /* 0x0000000000007941 */ /* 0x000fea0003800000 */
.L_x_15:
        /* <DEDUP_REMOVED lines=24> */
.L_x_19:
        /* <DEDUP_REMOVED lines=21> */
.L_x_20:
[----:B------:R-:W-:Y:S05]  /*1240*/  BSYNC B0 ;  /* 0x0000000000007941 */ /* 0x000fea0003800000 */
.L_x_18:
        /* <DEDUP_REMOVED lines=9> */
[----:B------:R-:W-:-:S04]  /*12e0*/  IMAD.MOV R2, RZ, RZ, -R18 ;  /* 0x000000ffff027224 */ /* 0x000fc800078e0a12 */
[----:B------:R-:W-:Y:S01]  /*12f0*/  IMAD R19, R2, c[0x0][0x174], R17 ;  /* 0x00005d0002137a24 */ /* 0x000fe200078e0211 */
[----:B------:R-:W-:Y:S05]  /*1300*/  BRA `(.L_x_23) ;  /* 0x0000014000007947 */ /* 0x000fea0003800000 */
.L_x_22:
        /* <DEDUP_REMOVED lines=20> */
.L_x_23:
[----:B------:R-:W-:Y:S05]  /*1450*/  BSYNC B0 ;  /* 0x0000000000007941 */ /* 0x000fea0003800000 */
.L_x_21:
[----:B------:R-:W0:Y:S01]  /*1460*/  S2R R2, SR_TID.Y ;  /* 0x0000000000027919 */ /* 0x000e220000002200 */
[----:B------:R-:W-:Y:S01]  /*1470*/  ISETP.GE.AND P0, PT, R8, c[0x0][0x170], PT ;  /* 0x00005c0008007a0c */ /* 0x000fe20003f06270 */
[----:B------:R-:W-:Y:S01]  /*1480*/  IMAD.MOV.U32 R14, RZ, RZ, 0x2 ;  /* 0x00000002ff0e7424 */ /* 0x000fe200078e00ff */
[----:B------:R-:W-:Y:S01]  /*1490*/  BMOV.32.CLEAR RZ, B0 ;  /* 0x0000000000ff7355 */ /* 0x000fe20000100000 */
[----:B------:R-:W0:Y:S01]  /*14a0*/  S2R R3, SR_CTAID.Y ;  /* 0x0000000000037919 */ /* 0x000e220000002600 */
[----:B------:R-:W-:Y:S01]  /*14b0*/  ISETP.GE.OR P0, PT, R6, c[0x0][0x160], P0 ;  /* 0x0000580006007a0c */ /* 0x000fe20000706670 */
[----:B------:R-:W-:Y:S03]  /*14c0*/  BSSY B0, `(.L_x_24) ;  /* 0x0000088000007945 */ /* 0x000fe60003800000 */
[----:B------:R-:W-:Y:S01]  /*14d0*/  ISETP.GE.OR P0, PT, R9, c[0x0][0x174], P0 ;  /* 0x00005d0009007a0c */ /* 0x000fe20000706670 */
[----:B0-----:R-:W-:-:S04]  /*14e0*/  IMAD R2, R3, 0x8, R2 ;  /* 0x0000000803027824 */ /* 0x001fc800078e0202 */
[----:B------:R-:W-:-:S04]  /*14f0*/  IMAD.SHL.U32 R5, R2, 0x4, RZ ;  /* 0x0000000402057824 */ /* 0x000fc800078e00ff */
[----:B------:R-:W-:-:S04]  /*1500*/  IMAD.WIDE R2, R5, R14, c[0x0][0x1e0] ;  /* 0x0000780005027625 */ /* 0x000fc800078e020e */
[----:B------:R-:W-:Y:S01]  /*1510*/  IMAD.WIDE R14, R5, R14, c[0x0][0x1f0] ;  /* 0x00007c00050e7625 */ /* 0x000fe200078e020e */
[----:B------:R-:W-:Y:S05]  /*1520*/  @P0 BRA `(.L_x_25) ;  /* 0x0000081000000947 */ /* 0x000fea0003800000 */
[----:B------:R-:W-:Y:S02]  /*1530*/  IMAD R16, R6, c[0x0][0x1b8], RZ ;  /* 0x00006e0006107a24 */ /* 0x000fe400078e02ff */
[C---:B------:R-:W-:Y:S02]  /*1540*/  IMAD R17, R8.reuse, c[0x0][0x1b4], RZ ;  /* 0x00006d0008117a24 */ /* 0x040fe400078e02ff */
[C---:B------:R-:W-:Y:S02]  /*1550*/  IMAD R20, R9.reuse, c[0x0][0x1b0], RZ ;  /* 0x00006c0009147a24 */ /* 0x040fe400078e02ff */
[----:B------:R-:W-:Y:S01]  /*1560*/  IMAD R21, R8, c[0x0][0x1cc], RZ ;  /* 0x0000730008157a24 */ /* 0x000fe200078e02ff */
[--C-:B------:R-:W-:Y:S01]  /*1570*/  SHF.R.S32.HI R8, RZ, 0x1f, R16.reuse ;  /* 0x0000001fff087819 */ /* 0x100fe20000011410 */
[----:B------:R-:W-:Y:S01]  /*1580*/  IMAD R6, R6, c[0x0][0x1d0], RZ ;  /* 0x0000740006067a24 */ /* 0x000fe200078e02ff */
[----:B------:R-:W-:Y:S01]  /*1590*/  IADD3 R24, P0, P1, R20, R17, R16 ;  /* 0x0000001114187210 */ /* 0x000fe2000791e010 */
[----:B------:R-:W-:Y:S01]  /*15a0*/  IMAD R9, R9, c[0x0][0x1c8], RZ ;  /* 0x0000720009097a24 */ /* 0x000fe200078e02ff */
[----:B------:R-:W-:-:S02]  /*15b0*/  SHF.R.S32.HI R17, RZ, 0x1f, R17 ;  /* 0x0000001fff117819 */ /* 0x000fc40000011411 */
[----:B------:R-:W-:Y:S02]  /*15c0*/  SHF.R.S32.HI R20, RZ, 0x1f, R20 ;  /* 0x0000001fff147819 */ /* 0x000fe40000011414 */
[----:B------:R-:W-:Y:S02]  /*15d0*/  IADD3 R22, P2, P3, R9, R21, R6 ;  /* 0x0000001509167210 */ /* 0x000fe40007b5e006 */
[----:B------:R-:W-:Y:S02]  /*15e0*/  IADD3.X R23, R20, R17, R8, P0, P1 ;  /* 0x0000001114177210 */ /* 0x000fe400007e2408 */
[----:B------:R-:W-:Y:S02]  /*15f0*/  ISETP.NE.U32.AND P0, PT, RZ, c[0x0][0x1e0], PT ;  /* 0x00007800ff007a0c */ /* 0x000fe40003f05070 */
[----:B------:R-:W-:Y:S02]  /*1600*/  SHF.R.S32.HI R16, RZ, 0x1f, R6 ;  /* 0x0000001fff107819 */ /* 0x000fe40000011406 */
[----:B------:R-:W-:-:S02]  /*1610*/  SHF.R.S32.HI R21, RZ, 0x1f, R21 ;  /* 0x0000001fff157819 */ /* 0x000fc40000011415 */
[----:B------:R-:W-:Y:S02]  /*1620*/  SHF.R.S32.HI R9, RZ, 0x1f, R9 ;  /* 0x0000001fff097819 */ /* 0x000fe40000011409 */
[----:B------:R-:W-:Y:S02]  /*1630*/  ISETP.NE.AND.EX P0, PT, RZ, c[0x0][0x1e4], PT, P0 ;  /* 0x00007900ff007a0c */ /* 0x000fe40003f05300 */
[----:B------:R-:W-:Y:S02]  /*1640*/  SHF.R.S32.HI R6, RZ, 0x1f, R5 ;  /* 0x0000001fff067819 */ /* 0x000fe40000011405 */
[----:B------:R-:W-:Y:S02]  /*1650*/  IADD3.X R21, R9, R21, R16, P2, P3 ;  /* 0x0000001509157210 */ /* 0x000fe400017e6410 */
[C---:B------:R-:W-:Y:S02]  /*1660*/  IADD3 R17, P1, R5.reuse, R24, RZ ;  /* 0x0000001805117210 */ /* 0x040fe40007f3e0ff */
[----:B------:R-:W-:-:S03]  /*1670*/  IADD3 R9, P2, R5, R22, RZ ;  /* 0x0000001605097210 */ /* 0x000fc60007f5e0ff */
[C---:B------:R-:W-:Y:S01]  /*1680*/  IMAD.X R20, R6.reuse, 0x1, R23, P1 ;  /* 0x0000000106147824 */ /* 0x040fe200008e0617 */
[----:B------:R-:W-:Y:S01]  /*1690*/  LEA R16, P1, R17, c[0x0][0x1a8], 0x1 ;  /* 0x00006a0011107a11 */ /* 0x000fe200078208ff */
[----:B------:R-:W-:Y:S01]  /*16a0*/  IMAD.X R6, R6, 0x1, R21, P2 ;  /* 0x0000000106067824 */ /* 0x000fe200010e0615 */
[----:B------:R-:W-:Y:S02]  /*16b0*/  LEA R8, P2, R9, c[0x0][0x1c0], 0x1 ;  /* 0x0000700009087a11 */ /* 0x000fe400078408ff */
[----:B------:R-:W-:Y:S02]  /*16c0*/  LEA.HI.X R17, R17, c[0x0][0x1ac], R20, 0x1, P1 ;  /* 0x00006b0011117a11 */ /* 0x000fe400008f0c14 */
[----:B------:R-:W-:Y:S01]  /*16d0*/  LEA.HI.X R9, R9, c[0x0][0x1c4], R6, 0x1, P2 ;  /* 0x0000710009097a11 */ /* 0x000fe200010f0c06 */
[----:B------:R-:W-:Y:S05]  /*16e0*/  @!P0 BRA `(.L_x_26) ;  /* 0x0000035000008947 */ /* 0x000fea0003800000 */
[C---:B------:R-:W-:Y:S01]  /*16f0*/  ISETP.GE.AND P0, PT, R5.reuse, c[0x0][0x178], PT ;  /* 0x00005e0005007a0c */ /* 0x040fe20003f06270 */
[----:B------:R-:W-:Y:S01]  /*1700*/  BMOV.32.CLEAR RZ, B1 ;  /* 0x0000000001ff7355 */ /* 0x000fe20000100000 */
[C---:B------:R-:W-:Y:S01]  /*1710*/  IADD3 R6, R5.reuse, 0x1, RZ ;  /* 0x0000000105067810 */ /* 0x040fe20007ffe0ff */
[----:B------:R-:W-:Y:S01]  /*1720*/  BSSY B1, `(.L_x_27) ;  /* 0x000000f000017945 */ /* 0x000fe20003800000 */
[----:B------:R-:W-:-:S02]  /*1730*/  IADD3 R20, R5, 0x2, RZ ;  /* 0x0000000205147810 */ /* 0x000fc40007ffe0ff */
[----:B------:R-:W-:Y:S02]  /*1740*/  IADD3 R21, R5, 0x3, RZ ;  /* 0x0000000305157810 */ /* 0x000fe40007ffe0ff */
[----:B------:R-:W-:Y:S02]  /*1750*/  ISETP.GE.AND P3, PT, R6, c[0x0][0x178], PT ;  /* 0x00005e0006007a0c */ /* 0x000fe40003f66270 */
[----:B------:R-:W-:Y:S02]  /*1760*/  ISETP.GE.AND P1, PT, R20, c[0x0][0x178], PT ;  /* 0x00005e0014007a0c */ /* 0x000fe40003f26270 */
[----:B------:R-:W-:Y:S01]  /*1770*/  ISETP.GE.AND P2, PT, R21, c[0x0][0x178], PT ;  /* 0x00005e0015007a0c */ /* 0x000fe20003f46270 */
[----:B------:R-:W-:Y:S06]  /*1780*/  @P0 BRA `(.L_x_28) ;  /* 0x0000008000000947 */ /* 0x000fec0003800000 */
[----:B------:R-:W-:Y:S01]  /*1790*/  ISETP.NE.U32.AND P0, PT, RZ, c[0x0][0x1f0], PT ;  /* 0x00007c00ff007a0c */ /* 0x000fe20003f05070 */
[----:B------:R-:W2:Y:S01]  /*17a0*/  LDG.E.U16.SYS R6, [R2] ;  /* 0x0000000002067381 */ /* 0x000ea200001ee500 */
[----:B------:R-:W-:Y:S02]  /*17b0*/  PRMT R21, RZ, 0x7610, R21 ;  /* 0x00007610ff157816 */ /* 0x000fe40000000015 */
[----:B------:R-:W-:Y:S01]  /*17c0*/  ISETP.NE.AND.EX P0, PT, RZ, c[0x0][0x1f4], PT, P0 ;  /* 0x00007d00ff007a0c */ /* 0x000fe20003f05300 */
[----:B------:R-:W2:Y:S11]  /*17d0*/  LDG.E.U16.SYS R20, [R16] ;  /* 0x0000000010147381 */ /* 0x000eb600001ee500 */
[----:B------:R-:W2:Y:S02]  /*17e0*/  @P0 LDG.E.U16.SYS R21, [R14] ;  /* 0x000000000e150381 */ /* 0x000ea400001ee500 */
[----:B--2---:R-:W-:-:S08]  /*17f0*/  HFMA2 R6, R6.H0_H0, R20.H0_H0, R21.H0_H0 ;  /* 0x2000001406067231 */ /* 0x004fd00000040815 */
[----:B------:R0:W-:Y:S02]  /*1800*/  STG.E.U16.SYS [R8], R6 ;  /* 0x0000000608007386 */ /* 0x0001e4000010e500 */
.L_x_28:
[----:B------:R-:W-:Y:S05]  /*1810*/  BSYNC B1 ;  /* 0x0000000000017941 */ /* 0x000fea0003800000 */
.L_x_27:
[----:B------:R-:W-:Y:S01]  /*1820*/  BMOV.32.CLEAR RZ, B1 ;  /* 0x0000000001ff7355 */ /* 0x000fe20000100000 */
[----:B------:R-:W-:Y:S01]  /*1830*/  BSSY B1, `(.L_x_29) ;  /* 0x000000a000017945 */ /* 0x000fe20003800000 */
[----:B------:R-:W-:Y:S05]  /*1840*/  @P3 BRA `(.L_x_30) ;  /* 0x0000008000003947 */ /* 0x000fea0003800000 */
[----:B------:R-:W-:Y:S01]  /*1850*/  ISETP.NE.U32.AND P0, PT, RZ, c[0x0][0x1f0], PT ;  /* 0x00007c00ff007a0c */ /* 0x000fe20003f05070 */
[----:B0-----:R-:W2:Y:S01]  /*1860*/  LDG.E.U16.SYS R6, [R2+0x2] ;  /* 0x0000020002067381 */ /* 0x001ea200001ee500 */
[----:B------:R-:W-:Y:S02]  /*1870*/  PRMT R21, RZ, 0x7610, R21 ;  /* 0x00007610ff157816 */ /* 0x000fe40000000015 */
[----:B------:R-:W-:Y:S01]  /*1880*/  ISETP.NE.AND.EX P0, PT, RZ, c[0x0][0x1f4], PT, P0 ;  /* 0x00007d00ff007a0c */ /* 0x000fe20003f05300 */
[----:B------:R-:W2:Y:S11]  /*1890*/  LDG.E.U16.SYS R20, [R16+0x2] ;  /* 0x0000020010147381 */ /* 0x000eb600001ee500 */
[----:B------:R-:W2:Y:S02]  /*18a0*/  @P0 LDG.E.U16.SYS R21, [R14+0x2] ;  /* 0x000002000e150381 */ /* 0x000ea400001ee500 */
[----:B--2---:R-:W-:-:S08]  /*18b0*/  HFMA2 R6, R6.H0_H0, R20.H0_H0, R21.H0_H0 ;  /* 0x2000001406067231 */ /* 0x004fd00000040815 */
[----:B------:R0:W-:Y:S02]  /*18c0*/  STG.E.U16.SYS [R8+0x2], R6 ;  /* 0x0000020608007386 */ /* 0x0001e4000010e500 */
.L_x_30:
[----:B------:R-:W-:Y:S05]  /*18d0*/  BSYNC B1 ;  /* 0x0000000000017941 */ /* 0x000fea0003800000 */
.L_x_29:
        /* <DEDUP_REMOVED lines=11> */
.L_x_32:
[----:B------:R-:W-:Y:S05]  /*1990*/  BSYNC B1 ;  /* 0x0000000000017941 */ /* 0x000fea0003800000 */
.L_x_31:
[----:B------:R-:W-:Y:S05]  /*19a0*/  @P2 BRA `(.L_x_25) ;  /* 0x0000039000002947 */ /* 0x000fea0003800000 */
[----:B------:R-:W-:Y:S01]  /*19b0*/  ISETP.NE.U32.AND P0, PT, RZ, c[0x0][0x1f0], PT ;  /* 0x00007c00ff007a0c */ /* 0x000fe20003f05070 */
[----:B------:R-:W2:Y:S01]  /*19c0*/  LDG.E.U16.SYS R16, [R16+0x6] ;  /* 0x0000060010107381 */ /* 0x000ea200001ee500 */
[----:B------:R-:W-:Y:S02]  /*19d0*/  PRMT R21, RZ, 0x7610, R21 ;  /* 0x00007610ff157816 */ /* 0x000fe40000000015 */
[----:B------:R-:W-:Y:S01]  /*19e0*/  ISETP.NE.AND.EX P0, PT, RZ, c[0x0][0x1f4], PT, P0 ;  /* 0x00007d00ff007a0c */ /* 0x000fe20003f05300 */
[----:B0-----:R-:W2:Y:S11]  /*19f0*/  LDG.E.U16.SYS R6, [R2+0x6] ;  /* 0x0000060002067381 */ /* 0x001eb600001ee500 */
[----:B------:R-:W2:Y:S02]  /*1a00*/  @P0 LDG.E.U16.SYS R21, [R14+0x6] ;  /* 0x000006000e150381 */ /* 0x000ea400001ee500 */
[----:B--2---:R-:W-:-:S08]  /*1a10*/  HFMA2 R6, R6.H0_H0, R16.H0_H0, R21.H0_H0 ;  /* 0x2000001006067231 */ /* 0x004fd00000040815 */
[----:B------:R0:W-:Y:S01]  /*1a20*/  STG.E.U16.SYS [R8+0x6], R6 ;  /* 0x0000060608007386 */ /* 0x0001e2000010e500 */
[----:B------:R-:W-:Y:S05]  /*1a30*/  BRA `(.L_x_25) ;  /* 0x0000030000007947 */ /* 0x000fea0003800000 */
.L_x_26:
[C---:B------:R-:W-:Y:S01]  /*1a40*/  ISETP.GE.AND P0, PT, R5.reuse, c[0x0][0x178], PT ;  /* 0x00005e0005007a0c */ /* 0x040fe20003f06270 */
[----:B------:R-:W-:Y:S01]  /*1a50*/  BMOV.32.CLEAR RZ, B1 ;  /* 0x0000000001ff7355 */ /* 0x000fe20000100000 */
[C---:B------:R-:W-:Y:S01]  /*1a60*/  IADD3 R6, R5.reuse, 0x1, RZ ;  /* 0x0000000105067810 */ /* 0x040fe20007ffe0ff */
[----:B------:R-:W-:Y:S01]  /*1a70*/  BSSY B1, `(.L_x_33) ;  /* 0x000000e000017945 */ /* 0x000fe20003800000 */
[C---:B------:R-:W-:Y:S02]  /*1a80*/  IADD3 R20, R5.reuse, 0x2, RZ ;  /* 0x0000000205147810 */ /* 0x040fe40007ffe0ff */
[----:B------:R-:W-:Y:S02]  /*1a90*/  IADD3 R21, R5, 0x3, RZ ;  /* 0x0000000305157810 */ /* 0x000fe40007ffe0ff */
[----:B------:R-:W-:Y:S02]  /*1aa0*/  ISETP.GE.AND P3, PT, R6, c[0x0][0x178], PT ;  /* 0x00005e0006007a0c */ /* 0x000fe40003f66270 */
[----:B------:R-:W-:-:S02]  /*1ab0*/  ISETP.GE.AND P1, PT, R20, c[0x0][0x178], PT ;  /* 0x00005e0014007a0c */ /* 0x000fc40003f26270 */
[----:B------:R-:W-:Y:S01]  /*1ac0*/  ISETP.GE.AND P2, PT, R21, c[0x0][0x178], PT ;  /* 0x00005e0015007a0c */ /* 0x000fe20003f46270 */
[----:B------:R-:W-:Y:S06]  /*1ad0*/  @P0 BRA `(.L_x_34) ;  /* 0x0000007000000947 */ /* 0x000fec0003800000 */
[----:B------:R-:W-:Y:S01]  /*1ae0*/  ISETP.NE.U32.AND P0, PT, RZ, c[0x0][0x1f0], PT ;  /* 0x00007c00ff007a0c */ /* 0x000fe20003f05070 */
[----:B------:R-:W2:Y:S01]  /*1af0*/  LDG.E.U16.SYS R21, [R16] ;  /* 0x0000000010157381 */ /* 0x000ea200001ee500 */
[----:B------:R-:W-:Y:S02]  /*1b00*/  PRMT R6, RZ, 0x7610, R6 ;  /* 0x00007610ff067816 */ /* 0x000fe40000000006 */
[----:B------:R-:W-:-:S12]  /*1b10*/  ISETP.NE.AND.EX P0, PT, RZ, c[0x0][0x1f4], PT, P0 ;  /* 0x00007d00ff007a0c */ /* 0x000fd80003f05300 */
[----:B------:R-:W2:Y:S02]  /*1b20*/  @P0 LDG.E.U16.SYS R6, [R14] ;  /* 0x000000000e060381 */ /* 0x000ea400001ee500 */
[----:B--2---:R-:W-:-:S08]  /*1b30*/  HFMA2 R6, R21.H0_H0, c[0x0] [0x1d8].H0_H0, R6.H0_H0 ;  /* 0x2000760015067a31 */ /* 0x004fd00000040806 */
[----:B------:R0:W-:Y:S02]  /*1b40*/  STG.E.U16.SYS [R8], R6 ;  /* 0x0000000608007386 */ /* 0x0001e4000010e500 */
.L_x_34:
[----:B------:R-:W-:Y:S05]  /*1b50*/  BSYNC B1 ;  /* 0x0000000000017941 */ /* 0x000fea0003800000 */
.L_x_33:
[----:B------:R-:W-:Y:S01]  /*1b60*/  BMOV.32.CLEAR RZ, B1 ;  /* 0x0000000001ff7355 */ /* 0x000fe20000100000 */
[----:B------:R-:W-:Y:S01]  /*1b70*/  BSSY B1, `(.L_x_35) ;  /* 0x0000009000017945 */ /* 0x000fe20003800000 */
[----:B------:R-:W-:Y:S05]  /*1b80*/  @P3 BRA `(.L_x_36) ;  /* 0x0000007000003947 */ /* 0x000fea0003800000 */
[----:B------:R-:W-:Y:S01]  /*1b90*/  ISETP.NE.U32.AND P0, PT, RZ, c[0x0][0x1f0], PT ;  /* 0x00007c00ff007a0c */ /* 0x000fe20003f05070 */
[----:B------:R-:W2:Y:S01]  /*1ba0*/  LDG.E.U16.SYS R21, [R16+0x2] ;  /* 0x0000020010157381 */ /* 0x000ea200001ee500 */
[----:B0-----:R-:W-:Y:S02]  /*1bb0*/  PRMT R6, RZ, 0x7610, R6 ;  /* 0x00007610ff067816 */ /* 0x001fe40000000006 */
[----:B------:R-:W-:-:S12]  /*1bc0*/  ISETP.NE.AND.EX P0, PT, RZ, c[0x0][0x1f4], PT, P0 ;  /* 0x00007d00ff007a0c */ /* 0x000fd80003f05300 */
[----:B------:R-:W2:Y:S02]  /*1bd0*/  @P0 LDG.E.U16.SYS R6, [R14+0x2] ;  /* 0x000002000e060381 */ /* 0x000ea400001ee500 */
[----:B--2---:R-:W-:-:S08]  /*1be0*/  HFMA2 R6, R21.H0_H0, c[0x0] [0x1d8].H0_H0, R6.H0_H0 ;  /* 0x2000760015067a31 */ /* 0x004fd00000040806 */
[----:B------:R0:W-:Y:S02]  /*1bf0*/  STG.E.U16.SYS [R8+0x2], R6 ;  /* 0x0000020608007386 */ /* 0x0001e4000010e500 */
.L_x_36:
[----:B------:R-:W-:Y:S05]  /*1c00*/  BSYNC B1 ;  /* 0x0000000000017941 */ /* 0x000fea0003800000 */
.L_x_35:
        /* <DEDUP_REMOVED lines=10> */
.L_x_38:
[----:B------:R-:W-:Y:S05]  /*1cb0*/  BSYNC B1 ;  /* 0x0000000000017941 */ /* 0x000fea0003800000 */
.L_x_37:
        /* <DEDUP_REMOVED lines=8> */
.L_x_25:
[----:B------:R-:W-:Y:S05]  /*1d40*/  BSYNC B0 ;  /* 0x0000000000007941 */ /* 0x000fea0003800000 */
.L_x_24:
[----:B------:R-:W-:Y:S01]  /*1d50*/  ISETP.GE.AND P0, PT, R10, c[0x0][0x170], PT ;  /* 0x00005c000a007a0c */ /* 0x000fe20003f06270 */
[----:B------:R-:W-:Y:S01]  /*1d60*/  BMOV.32.CLEAR RZ, B0 ;  /* 0x0000000000ff7355 */ /* 0x000fe20000100000 */
[----:B------:R-:W-:Y:S02]  /*1d70*/  BSSY B0, `(.L_x_39) ;  /* 0x0000085000007945 */ /* 0x000fe40003800000 */
[----:B------:R-:W-:-:S04]  /*1d80*/  ISETP.GE.OR P0, PT, R7, c[0x0][0x160], P0 ;  /* 0x0000580007007a0c */ /* 0x000fc80000706670 */
[----:B------:R-:W-:-:S12]  /*1d90*/  ISETP.GE.OR P0, PT, R11, c[0x0][0x174], P0 ;  /* 0x00005d000b007a0c */ /* 0x000fd80000706670 */
[----:B------:R-:W-:Y:S05]  /*1da0*/  @P0 BRA `(.L_x_40) ;  /* 0x0000081000000947 */ /* 0x000fea0003800000 */
[----:B0-----:R-:W-:Y:S01]  /*1db0*/  IMAD R6, R7, c[0x0][0x1b8], RZ ;  /* 0x00006e0007067a24 */ /* 0x001fe200078e02ff */
[----:B------:R-:W-:Y:S01]  /*1dc0*/  SHF.R.S32.HI R17, RZ, 0x1f, R5 ;  /* 0x0000001fff117819 */ /* 0x000fe20000011405 */
[C---:B------:R-:W-:Y:S02]  /*1dd0*/  IMAD R9, R10.reuse, c[0x0][0x1b4], RZ ;  /* 0x00006d000a097a24 */ /* 0x040fe400078e02ff */
[----:B------:R-:W-:Y:S01]  /*1de0*/  IMAD R8, R11, c[0x0][0x1b0], RZ ;  /* 0x00006c000b087a24 */ /* 0x000fe200078e02ff */
[--C-:B------:R-:W-:Y:S01]  /*1df0*/  SHF.R.S32.HI R16, RZ, 0x1f, R6.reuse ;  /* 0x0000001fff107819 */ /* 0x100fe20000011406 */
[----:B------:R-:W-:Y:S02]  /*1e00*/  IMAD R7, R7, c[0x0][0x1d0], RZ ;  /* 0x0000740007077a24 */ /* 0x000fe400078e02ff */
[----:B------:R-:W-:Y:S01]  /*1e10*/  IMAD R10, R10, c[0x0][0x1cc], RZ ;  /* 0x000073000a0a7a24 */ /* 0x000fe200078e02ff */
[----:B------:R-:W-:Y:S01]  /*1e20*/  IADD3 R22, P0, P1, R8, R9, R6 ;  /* 0x0000000908167210 */ /* 0x000fe2000791e006 */
[----:B------:R-:W-:Y:S01]  /*1e30*/  IMAD R11, R11, c[0x0][0x1c8], RZ ;  /* 0x000072000b0b7a24 */ /* 0x000fe200078e02ff */
[----:B------:R-:W-:-:S02]  /*1e40*/  SHF.R.S32.HI R9, RZ, 0x1f, R9 ;  /* 0x0000001fff097819 */ /* 0x000fc40000011409 */
[----:B------:R-:W-:Y:S02]  /*1e50*/  SHF.R.S32.HI R8, RZ, 0x1f, R8 ;  /* 0x0000001fff087819 */ /* 0x000fe40000011408 */
[--C-:B------:R-:W-:Y:S02]  /*1e60*/  SHF.R.S32.HI R6, RZ, 0x1f, R7.reuse ;  /* 0x0000001fff067819 */ /* 0x100fe40000011407 */
[----:B------:R-:W-:Y:S02]  /*1e70*/  IADD3.X R16, R8, R9, R16, P0, P1 ;  /* 0x0000000908107210 */ /* 0x000fe400007e2410 */
[----:B------:R-:W-:Y:S02]  /*1e80*/  ISETP.NE.U32.AND P0, PT, RZ, c[0x0][0x1e0], PT ;  /* 0x00007800ff007a0c */ /* 0x000fe40003f05070 */
[----:B------:R-:W-:Y:S02]  /*1e90*/  IADD3 R20, P2, P3, R11, R10, R7 ;  /* 0x0000000a0b147210 */ /* 0x000fe40007b5e007 */
[----:B------:R-:W-:-:S02]  /*1ea0*/  SHF.R.S32.HI R7, RZ, 0x1f, R10 ;  /* 0x0000001fff077819 */ /* 0x000fc4000001140a */
[----:B------:R-:W-:Y:S02]  /*1eb0*/  SHF.R.S32.HI R11, RZ, 0x1f, R11 ;  /* 0x0000001fff0b7819 */ /* 0x000fe4000001140b */
[----:B------:R-:W-:Y:S02]  /*1ec0*/  ISETP.NE.AND.EX P0, PT, RZ, c[0x0][0x1e4], PT, P0 ;  /* 0x00007900ff007a0c */ /* 0x000fe40003f05300 */
[----:B------:R-:W-:Y:S02]  /*1ed0*/  IADD3.X R6, R11, R7, R6, P2, P3 ;  /* 0x000000070b067210 */ /* 0x000fe400017e6406 */
[C---:B------:R-:W-:Y:S02]  /*1ee0*/  IADD3 R9, P1, R5.reuse, R22, RZ ;  /* 0x0000001605097210 */ /* 0x040fe40007f3e0ff */
[----:B------:R-:W-:-:S03]  /*1ef0*/  IADD3 R7, P2, R5, R20, RZ ;  /* 0x0000001405077210 */ /* 0x000fc60007f5e0ff */
[----:B------:R-:W-:Y:S01]  /*1f00*/  IMAD.X R16, R17, 0x1, R16, P1 ;  /* 0x0000000111107824 */ /* 0x000fe200008e0610 */
        /* <DEDUP_REMOVED lines=24> */
.L_x_43:
[----:B------:R-:W-:Y:S05]  /*2090*/  BSYNC B1 ;  /* 0x0000000000017941 */ /* 0x000fea0003800000 */
.L_x_42:
        /* <DEDUP_REMOVED lines=11> */
.L_x_45:
[----:B------:R-:W-:Y:S05]  /*2150*/  BSYNC B1 ;  /* 0x0000000000017941 */ /* 0x000fea0003800000 */
.L_x_44:
        /* <DEDUP_REMOVED lines=11> */
.L_x_47:
[----:B------:R-:W-:Y:S05]  /*2210*/  BSYNC B1 ;  /* 0x0000000000017941 */ /* 0x000fea0003800000 */
.L_x_46:
        /* <DEDUP_REMOVED lines=10> */
.L_x_41:
        /* <DEDUP_REMOVED lines=17> */
.L_x_49:
[----:B------:R-:W-:Y:S05]  /*23d0*/  BSYNC B1 ;  /* 0x0000000000017941 */ /* 0x000fea0003800000 */
.L_x_48:
        /* <DEDUP_REMOVED lines=10> */
.L_x_51:
[----:B------:R-:W-:Y:S05]  /*2480*/  BSYNC B1 ;  /* 0x0000000000017941 */ /* 0x000fea0003800000 */
.L_x_50:
        /* <DEDUP_REMOVED lines=10> */
.L_x_53:
[----:B------:R-:W-:Y:S05]  /*2530*/  BSYNC B1 ;  /* 0x0000000000017941 */ /* 0x000fea0003800000 */
.L_x_52:
        /* <DEDUP_REMOVED lines=8> */
.L_x_40:
[----:B------:R-:W-:Y:S05]  /*25c0*/  BSYNC B0 ;  /* 0x0000000000007941 */ /* 0x000fea0003800000 */
.L_x_39:
[----:B------:R-:W-:Y:S01]  /*25d0*/  ISETP.GE.AND P0, PT, R12, c[0x0][0x170], PT ;  /* 0x00005c000c007a0c */ /* 0x000fe20003f06270 */
[----:B------:R-:W-:Y:S01]  /*25e0*/  BMOV.32.CLEAR RZ, B0 ;  /* 0x0000000000ff7355 */ /* 0x000fe20000100000 */
[----:B------:R-:W-:Y:S02]  /*25f0*/  BSSY B0, `(.L_x_54) ;  /* 0x0000085000007945 */ /* 0x000fe40003800000 */
[----:B------:R-:W-:-:S04]  /*2600*/  ISETP.GE.OR P0, PT, R0, c[0x0][0x160], P0 ;  /* 0x0000580000007a0c */ /* 0x000fc80000706670 */
[----:B------:R-:W-:-:S12]  /*2610*/  ISETP.GE.OR P0, PT, R13, c[0x0][0x174], P0 ;  /* 0x00005d000d007a0c */ /* 0x000fd80000706670 */
[----:B------:R-:W-:Y:S05]  /*2620*/  @P0 BRA `(.L_x_55) ;  /* 0x0000081000000947 */ /* 0x000fea0003800000 */
[----:B0-----:R-:W-:Y:S02]  /*2630*/  IMAD R6, R0, c[0x0][0x1b8], RZ ;  /* 0x00006e0000067a24 */ /* 0x001fe400078e02ff */
[C---:B------:R-:W-:Y:S02]  /*2640*/  IMAD R7, R12.reuse, c[0x0][0x1b4], RZ ;  /* 0x00006d000c077a24 */ /* 0x040fe400078e02ff */
[C---:B------:R-:W-:Y:S01]  /*2650*/  IMAD R8, R13.reuse, c[0x0][0x1b0], RZ ;  /* 0x00006c000d087a24 */ /* 0x040fe200078e02ff */
[--C-:B------:R-:W-:Y:S01]  /*2660*/  SHF.R.S32.HI R10, RZ, 0x1f, R6.reuse ;  /* 0x0000001fff0a7819 */ /* 0x100fe20000011406 */
[----:B------:R-:W-:Y:S02]  /*2670*/  IMAD R9, R12, c[0x0][0x1cc], RZ ;  /* 0x000073000c097a24 */ /* 0x000fe400078e02ff */
[----:B------:R-:W-:Y:S01]  /*2680*/  IMAD R0, R0, c[0x0][0x1d0], RZ ;  /* 0x0000740000007a24 */ /* 0x000fe200078e02ff */
[----:B------:R-:W-:Y:S01]  /*2690*/  IADD3 R12, P0, P1, R8, R7, R6 ;  /* 0x00000007080c7210 */ /* 0x000fe2000791e006 */
[----:B------:R-:W-:Y:S01]  /*26a0*/  IMAD R13, R13, c[0x0][0x1c8], RZ ;  /* 0x000072000d0d7a24 */ /* 0x000fe200078e02ff */
[----:B------:R-:W-:-:S02]  /*26b0*/  SHF.R.S32.HI R7, RZ, 0x1f, R7 ;  /* 0x0000001fff077819 */ /* 0x000fc40000011407 */
[----:B------:R-:W-:Y:S02]  /*26c0*/  SHF.R.S32.HI R8, RZ, 0x1f, R8 ;  /* 0x0000001fff087819 */ /* 0x000fe40000011408 */
[----:B------:R-:W-:Y:S02]  /*26d0*/  SHF.R.S32.HI R6, RZ, 0x1f, R0 ;  /* 0x0000001fff067819 */ /* 0x000fe40000011400 */
[----:B------:R-:W-:Y:S02]  /*26e0*/  IADD3.X R10, R8, R7, R10, P0, P1 ;  /* 0x00000007080a7210 */ /* 0x000fe400007e240a */
[----:B------:R-:W-:Y:S02]  /*26f0*/  ISETP.NE.U32.AND P0, PT, RZ, c[0x0][0x1e0], PT ;  /* 0x00007800ff007a0c */ /* 0x000fe40003f05070 */
[----:B------:R-:W-:Y:S02]  /*2700*/  IADD3 R0, P2, P3, R13, R9, R0 ;  /* 0x000000090d007210 */ /* 0x000fe40007b5e000 */
[----:B------:R-:W-:-:S02]  /*2710*/  SHF.R.S32.HI R9, RZ, 0x1f, R9 ;  /* 0x0000001fff097819 */ /* 0x000fc40000011409 */
[----:B------:R-:W-:Y:S02]  /*2720*/  SHF.R.S32.HI R13, RZ, 0x1f, R13 ;  /* 0x0000001fff0d7819 */ /* 0x000fe4000001140d */
[----:B------:R-:W-:Y:S02]  /*2730*/  ISETP.NE.AND.EX P0, PT, RZ, c[0x0][0x1e4], PT, P0 ;  /* 0x00007900ff007a0c */ /* 0x000fe40003f05300 */
[----:B------:R-:W-:Y:S02]  /*2740*/  IADD3.X R6, R13, R9, R6, P2, P3 ;  /* 0x000000090d067210 */ /* 0x000fe400017e6406 */
[----:B------:R-:W-:Y:S02]  /*2750*/  SHF.R.S32.HI R7, RZ, 0x1f, R5 ;  /* 0x0000001fff077819 */ /* 0x000fe40000011405 */
[C---:B------:R-:W-:Y:S02]  /*2760*/  IADD3 R9, P1, R5.reuse, R12, RZ ;  /* 0x0000000c05097210 */ /* 0x040fe40007f3e0ff */
[----:B------:R-:W-:-:S03]  /*2770*/  IADD3 R0, P2, R5, R0, RZ ;  /* 0x0000000005007210 */ /* 0x000fc60007f5e0ff */
[----:B------:R-:W-:Y:S01]  /*2780*/  IMAD.X R10, R7, 0x1, R10, P1 ;  /* 0x00000001070a7824 */ /* 0x000fe200008e060a */
[----:B------:R-:W-:Y:S01]  /*2790*/  LEA R8, P1, R9, c[0x0][0x1a8], 0x1 ;  /* 0x00006a0009087a11 */ /* 0x000fe200078208ff */
[----:B------:R-:W-:Y:S01]  /*27a0*/  IMAD.X R7, R7, 0x1, R6, P2 ;  /* 0x0000000107077824 */ /* 0x000fe200010e0606 */
[C---:B------:R-:W-:Y:S02]  /*27b0*/  LEA R6, P2, R0.reuse, c[0x0][0x1c0], 0x1 ;  /* 0x0000700000067a11 */ /* 0x040fe400078408ff */
        /* <DEDUP_REMOVED lines=21> */
.L_x_58:
[----:B------:R-:W-:Y:S05]  /*2910*/  BSYNC B1 ;  /* 0x0000000000017941 */ /* 0x000fea0003800000 */
.L_x_57:
        /* <DEDUP_REMOVED lines=11> */
.L_x_60:
[----:B------:R-:W-:Y:S05]  /*29d0*/  BSYNC B1 ;  /* 0x0000000000017941 */ /* 0x000fea0003800000 */
.L_x_59:
        /* <DEDUP_REMOVED lines=11> */
.L_x_62:
[----:B------:R-:W-:Y:S05]  /*2a90*/  BSYNC B1 ;  /* 0x0000000000017941 */ /* 0x000fea0003800000 */
.L_x_61:
        /* <DEDUP_REMOVED lines=10> */
.L_x_56:
        /* <DEDUP_REMOVED lines=17> */
.L_x_64:
[----:B------:R-:W-:Y:S05]  /*2c50*/  BSYNC B1 ;  /* 0x0000000000017941 */ /* 0x000fea0003800000 */
.L_x_63:
        /* <DEDUP_REMOVED lines=10> */
.L_x_66:
[----:B------:R-:W-:Y:S05]  /*2d00*/  BSYNC B1 ;  /* 0x0000000000017941 */ /* 0x000fea0003800000 */
.L_x_65:
        /* <DEDUP_REMOVED lines=10> */
.L_x_68:
[----:B------:R-:W-:Y:S05]  /*2db0*/  BSYNC B1 ;  /* 0x0000000000017941 */ /* 0x000fea0003800000 */
.L_x_67:
        /* <DEDUP_REMOVED lines=8> */
.L_x_55:
[----:B------:R-:W-:Y:S05]  /*2e40*/  BSYNC B0 ;  /* 0x0000000000007941 */ /* 0x000fea0003800000 */
.L_x_54:
[----:B------:R-:W-:-:S04]  /*2e50*/  ISETP.GE.AND P0, PT, R18, c[0x0][0x170], PT ;  /* 0x00005c0012007a0c */ /* 0x000fc80003f06270 */
[----:B------:R-:W-:-:S04]  /*2e60*/  ISETP.GE.OR P0, PT, R4, c[0x0][0x160], P0 ;  /* 0x0000580004007a0c */ /* 0x000fc80000706670 */
[----:B------:R-:W-:-:S12]  /*2e70*/  ISETP.GE.OR P0, PT, R19, c[0x0][0x174], P0 ;  /* 0x00005d0013007a0c */ /* 0x000fd80000706670 */
[----:B------:R-:W-:Y:S05]  /*2e80*/  @P0 EXIT ;  /* 0x000000000000094d */ /* 0x000fea0003800000 */
[----:B0-----:R-:W-:Y:S02]  /*2e90*/  IMAD R0, R4, c[0x0][0x1b8], RZ ;  /* 0x00006e0004007a24 */ /* 0x001fe400078e02ff */
[----:B------:R-:W-:Y:S02]  /*2ea0*/  IMAD R7, R18, c[0x0][0x1b4], RZ ;  /* 0x00006d0012077a24 */ /* 0x000fe400078e02ff */
        /* <DEDUP_REMOVED lines=19> */
[C---:B------:R-:W-:Y:S02]  /*2fe0*/  IMAD.X R4, R8.reuse, 0x1, R6, P1 ;  /* 0x0000000108047824 */ /* 0x040fe400008e0606 */
[----:B------:R-:W-:Y:S01]  /*2ff0*/  IMAD.X R7, R8, 0x1, R7, P2 ;  /* 0x0000000108077824 */ /* 0x000fe200010e0607 */
[C---:B------:R-:W-:Y:S02]  /*3000*/  LEA R8, P1, R9.reuse, c[0x0][0x1a8], 0x1 ;  /* 0x00006a0009087a11 */ /* 0x040fe400078208ff */
        /* <DEDUP_REMOVED lines=22> */
.L_x_71:
[----:B------:R-:W-:Y:S05]  /*3170*/  BSYNC B0 ;  /* 0x0000000000007941 */ /* 0x000fea0003800000 */
.L_x_70:
        /* <DEDUP_REMOVED lines=11> */
.L_x_73:
[----:B------:R-:W-:Y:S05]  /*3230*/  BSYNC B0 ;  /* 0x0000000000007941 */ /* 0x000fea0003800000 */
.L_x_72:
        /* <DEDUP_REMOVED lines=11> */
.L_x_75:
[----:B------:R-:W-:Y:S05]  /*32f0*/  BSYNC B0 ;  /* 0x0000000000007941 */ /* 0x000fea0003800000 */
.L_x_74:
[----:B------:R-:W-:Y:S05]  /*3300*/  @P2 EXIT ;  /* 0x000000000000294d */ /* 0x000fea0003800000 */
[----:B------:R-:W-:Y:S01]  /*3310*/  ISETP.NE.U32.AND P0, PT, RZ, c[0x0][0x1f0], PT ;  /* 0x00007c00ff007a0c */ /* 0x000fe20003f05070 */
[----:B------:R-:W2:Y:S01]  /*3320*/  LDG.E.U16.SYS R2, [R2+0x6] ;  /* 0x0000060002027381 */ /* 0x000ea200001ee500 */
[----:B------:R-:W-:Y:S02]  /*3330*/  PRMT R5, RZ, 0x7610, R5 ;  /* 0x00007610ff057816 */ /* 0x000fe40000000005 */
[----:B------:R-:W-:Y:S01]  /*3340*/  ISETP.NE.AND.EX P0, PT, RZ, c[0x0][0x1f4], PT, P0 ;  /* 0x00007d00ff007a0c */ /* 0x000fe20003f05300 */
[----:B------:R-:W2:Y:S11]  /*3350*/  LDG.E.U16.SYS R8, [R8+0x6] ;  /* 0x0000060008087381 */ /* 0x000eb600001ee500 */
[----:B------:R-:W2:Y:S02]  /*3360*/  @P0 LDG.E.U16.SYS R5, [R14+0x6] ;  /* 0x000006000e050381 */ /* 0x000ea400001ee500 */
[----:B--2---:R-:W-:-:S08]  /*3370*/  HFMA2 R5, R2.H0_H0, R8.H0_H0, R5.H0_H0 ;  /* 0x2000000802057231 */ /* 0x004fd00000040805 */
[----:B------:R-:W-:Y:S01]  /*3380*/  STG.E.U16.SYS [R6+0x6], R5 ;  /* 0x0000060506007386 */ /* 0x000fe2000010e500 */
[----:B------:R-:W-:Y:S05]  /*3390*/  EXIT ;  /* 0x000000000000794d */ /* 0x000fea0003800000 */
.L_x_69:
        /* <DEDUP_REMOVED lines=17> */
.L_x_77:
[----:B------:R-:W-:Y:S05]  /*34b0*/  BSYNC B0 ;  /* 0x0000000000007941 */ /* 0x000fea0003800000 */
.L_x_76:
        /* <DEDUP_REMOVED lines=10> */
.L_x_79:
[----:B------:R-:W-:Y:S05]  /*3560*/  BSYNC B0 ;  /* 0x0000000000007941 */ /* 0x000fea0003800000 */
.L_x_78:
        /* <DEDUP_REMOVED lines=10> */
.L_x_81:
[----:B------:R-:W-:Y:S05]  /*3610*/  BSYNC B0 ;  /* 0x0000000000007941 */ /* 0x000fea0003800000 */
.L_x_80:
[----:B------:R-:W-:Y:S05]  /*3620*/  @P2 EXIT ;  /* 0x000000000000294d */ /* 0x000fea0003800000 */
[----:B------:R-:W-:Y:S01]  /*3630*/  ISETP.NE.U32.AND P0, PT, RZ, c[0x0][0x1f0], PT ;  /* 0x00007c00ff007a0c */ /* 0x000fe20003f05070 */
[----:B------:R-:W2:Y:S01]  /*3640*/  LDG.E.U16.SYS R9, [R8+0x6] ;  /* 0x0000060008097381 */ /* 0x000ea200001ee500 */
[----:B0-----:R-:W-:Y:S02]  /*3650*/  PRMT R0, RZ, 0x7610, R0 ;  /* 0x00007610ff007816 */ /* 0x001fe40000000000 */
[----:B------:R-:W-:-:S12]  /*3660*/  ISETP.NE.AND.EX P0, PT, RZ, c[0x0][0x1f4], PT, P0 ;  /* 0x00007d00ff007a0c */ /* 0x000fd80003f05300 */
[----:B------:R-:W2:Y:S02]  /*3670*/  @P0 LDG.E.U16.SYS R0, [R14+0x6] ;  /* 0x000006000e000381 */ /* 0x000ea400001ee500 */
[----:B--2---:R-:W-:-:S08]  /*3680*/  HFMA2 R0, R9.H0_H0, c[0x0] [0x1d8].H0_H0, R0.H0_H0 ;  /* 0x2000760009007a31 */ /* 0x004fd00000040800 */
[----:B------:R-:W-:Y:S01]  /*3690*/  STG.E.U16.SYS [R6+0x6], R0 ;  /* 0x0000060006007386 */ /* 0x000fe2000010e500 */
[----:B------:R-:W-:Y:S05]  /*36a0*/  EXIT ;  /* 0x000000000000794d */ /* 0x000fea0003800000 */
        .weak           $__internal_0_$__cuda_sm20_div_s64
        .type           $__internal_0_$__cuda_sm20_div_s64,@function
        .size           $__internal_0_$__cuda_sm20_div_s64,(.L_x_327 - $__internal_0_$__cuda_sm20_div_s64)
$__internal_0_$__cuda_sm20_div_s64:
[-C--:B------:R-:W-:Y:S02]  /*36b0*/  IADD3 R3, P1, RZ, -R16.reuse, RZ ;  /* 0x80000010ff037210 */ /* 0x080fe40007f3e0ff */
[----:B------:R-:W-:Y:S02]  /*36c0*/  ISETP.GE.AND P0, PT, R23, RZ, PT ;  /* 0x000000ff1700720c */ /* 0x000fe40003f06270 */
[----:B------:R-:W-:Y:S01]  /*36d0*/  ISETP.GE.AND P3, PT, R24, RZ, PT ;  /* 0x000000ff1800720c */ /* 0x000fe20003f66270 */
[----:B------:R-:W-:Y:S01]  /*36e0*/  IMAD.X R18, RZ, RZ, ~R23, P1 ;  /* 0x000000ffff127224 */ /* 0x000fe200008e0e17 */
[----:B------:R-:W-:-:S04]  /*36f0*/  SEL R2, R3, R16, !P0 ;  /* 0x0000001003027207 */ /* 0x000fc80004000000 */
[----:B------:R-:W-:-:S06]  /*3700*/  SEL R3, R18, R23, !P0 ;  /* 0x0000001712037207 */ /* 0x000fcc0004000000 */
[----:B------:R-:W0:Y:S08]  /*3710*/  I2F.U64.RP R25, R2 ;  /* 0x0000000200197312 */ /* 0x000e300000309000 */
[----:B0-----:R-:W0:Y:S02]  /*3720*/  MUFU.RCP R25, R25 ;  /* 0x0000001900197308 */ /* 0x001e240000001000 */
[----:B0-----:R-:W-:-:S06]  /*3730*/  IADD3 R18, R25, 0x1ffffffe, RZ ;  /* 0x1ffffffe19127810 */ /* 0x001fcc0007ffe0ff */
[----:B------:R-:W0:Y:S02]  /*3740*/  F2I.U64.TRUNC R18, R18 ;  /* 0x0000001200127311 */ /* 0x000e24000020d800 */
[----:B0-----:R-:W-:-:S04]  /*3750*/  IMAD.WIDE.U32 R20, R18, R2, RZ ;  /* 0x0000000212147225 */ /* 0x001fc800078e00ff */
[----:B------:R-:W-:Y:S01]  /*3760*/  IMAD R21, R18, R3, R21 ;  /* 0x0000000312157224 */ /* 0x000fe200078e0215 */
[----:B------:R-:W-:-:S03]  /*3770*/  IADD3 R27, P0, RZ, -R20, RZ ;  /* 0x80000014ff1b7210 */ /* 0x000fc60007f1e0ff */
[----:B------:R-:W-:Y:S02]  /*3780*/  IMAD R21, R19, R2, R21 ;  /* 0x0000000213157224 */ /* 0x000fe400078e0215 */
[----:B------:R-:W-:-:S04]  /*3790*/  IMAD.HI.U32 R20, R18, R27, RZ ;  /* 0x0000001b12147227 */ /* 0x000fc800078e00ff */
[----:B------:R-:W-:Y:S02]  /*37a0*/  IMAD.X R29, RZ, RZ, ~R21, P0 ;  /* 0x000000ffff1d7224 */ /* 0x000fe400000e0e15 */
[----:B------:R-:W-:Y:S02]  /*37b0*/  IMAD.MOV.U32 R21, RZ, RZ, R18 ;  /* 0x000000ffff157224 */ /* 0x000fe400078e0012 */
[-C--:B------:R-:W-:Y:S02]  /*37c0*/  IMAD R25, R19, R29.reuse, RZ ;  /* 0x0000001d13197224 */ /* 0x080fe400078e02ff */
[----:B------:R-:W-:-:S04]  /*37d0*/  IMAD.WIDE.U32 R20, P0, R18, R29, R20 ;  /* 0x0000001d12147225 */ /* 0x000fc80007800014 */
[----:B------:R-:W-:-:S04]  /*37e0*/  IMAD.HI.U32 R29, R19, R29, RZ ;  /* 0x0000001d131d7227 */ /* 0x000fc800078e00ff */
[----:B------:R-:W-:-:S05]  /*37f0*/  IMAD.HI.U32 R20, P1, R19, R27, R20 ;  /* 0x0000001b13147227 */ /* 0x000fca0007820014 */
[----:B------:R-:W-:Y:S01]  /*3800*/  IADD3 R21, P2, R25, R20, RZ ;  /* 0x0000001419157210 */ /* 0x000fe20007f5e0ff */
[----:B------:R-:W-:-:S04]  /*3810*/  IMAD.X R20, R29, 0x1, R19, P0 ;  /* 0x000000011d147824 */ /* 0x000fc800000e0613 */
[----:B------:R-:W-:Y:S01]  /*3820*/  IMAD.WIDE.U32 R18, R21, R2, RZ ;  /* 0x0000000215127225 */ /* 0x000fe200078e00ff */
[----:B------:R-:W-:-:S03]  /*3830*/  IADD3.X R25, RZ, RZ, R20, P2, P1 ;  /* 0x000000ffff197210 */ /* 0x000fc600017e2414 */
[----:B------:R-:W-:Y:S01]  /*3840*/  IMAD R19, R21, R3, R19 ;  /* 0x0000000315137224 */ /* 0x000fe200078e0213 */
[----:B------:R-:W-:Y:S02]  /*3850*/  IADD3 R27, P0, RZ, -R18, RZ ;  /* 0x80000012ff1b7210 */ /* 0x000fe40007f1e0ff */
[----:B------:R-:W-:Y:S01]  /*3860*/  IADD3 R18, P4, RZ, -R17, RZ ;  /* 0x80000011ff127210 */ /* 0x000fe20007f9e0ff */
[----:B------:R-:W-:Y:S02]  /*3870*/  IMAD R19, R25, R2, R19 ;  /* 0x0000000219137224 */ /* 0x000fe400078e0213 */
[----:B------:R-:W-:Y:S01]  /*3880*/  IMAD.HI.U32 R20, R21, R27, RZ ;  /* 0x0000001b15147227 */ /* 0x000fe200078e00ff */
[----:B------:R-:W-:-:S03]  /*3890*/  SEL R29, R18, R17, !P3 ;  /* 0x00000011121d7207 */ /* 0x000fc60005800000 */
[----:B------:R-:W-:Y:S02]  /*38a0*/  IMAD.X R26, RZ, RZ, ~R19, P0 ;  /* 0x000000ffff1a7224 */ /* 0x000fe400000e0e13 */
[----:B------:R-:W-:Y:S02]  /*38b0*/  IMAD.X R19, RZ, RZ, ~R24, P4 ;  /* 0x000000ffff137224 */ /* 0x000fe400020e0e18 */
[----:B------:R-:W-:-:S06]  /*38c0*/  IMAD.WIDE.U32 R20, P0, R21, R26, R20 ;  /* 0x0000001a15147225 */ /* 0x000fcc0007800014 */
[----:B------:R-:W-:-:S04]  /*38d0*/  IMAD.HI.U32 R21, P1, R25, R27, R20 ;  /* 0x0000001b19157227 */ /* 0x000fc80007820014 */
[CC--:B------:R-:W-:Y:S02]  /*38e0*/  IMAD R20, R25.reuse, R26.reuse, RZ ;  /* 0x0000001a19147224 */ /* 0x0c0fe400078e02ff */
[----:B------:R-:W-:-:S03]  /*38f0*/  IMAD.HI.U32 R26, R25, R26, RZ ;  /* 0x0000001a191a7227 */ /* 0x000fc600078e00ff */
[----:B------:R-:W-:Y:S01]  /*3900*/  IADD3 R21, P2, R20, R21, RZ ;  /* 0x0000001514157210 */ /* 0x000fe20007f5e0ff */
[----:B------:R-:W-:Y:S01]  /*3910*/  IMAD.X R25, R26, 0x1, R25, P0 ;  /* 0x000000011a197824 */ /* 0x000fe200000e0619 */
[----:B------:R-:W-:Y:S01]  /*3920*/  SEL R26, R19, R24, !P3 ;  /* 0x00000018131a7207 */ /* 0x000fe20005800000 */
[----:B------:R-:W-:Y:S02]  /*3930*/  IMAD.MOV.U32 R19, RZ, RZ, RZ ;  /* 0x000000ffff137224 */ /* 0x000fe400078e00ff */
[----:B------:R-:W-:Y:S01]  /*3940*/  IMAD.HI.U32 R18, R21, R29, RZ ;  /* 0x0000001d15127227 */ /* 0x000fe200078e00ff */
[----:B------:R-:W-:-:S05]  /*3950*/  IADD3.X R25, RZ, RZ, R25, P2, P1 ;  /* 0x000000ffff197210 */ /* 0x000fca00017e2419 */
[----:B------:R-:W-:-:S04]  /*3960*/  IMAD.WIDE.U32 R18, R21, R26, R18 ;  /* 0x0000001a15127225 */ /* 0x000fc800078e0012 */
[C---:B------:R-:W-:Y:S02]  /*3970*/  IMAD R21, R25.reuse, R26, RZ ;  /* 0x0000001a19157224 */ /* 0x040fe400078e02ff */
[----:B------:R-:W-:-:S04]  /*3980*/  IMAD.HI.U32 R18, P0, R25, R29, R18 ;  /* 0x0000001d19127227 */ /* 0x000fc80007800012 */
[----:B------:R-:W-:Y:S01]  /*3990*/  IMAD.HI.U32 R20, R25, R26, RZ ;  /* 0x0000001a19147227 */ /* 0x000fe200078e00ff */
[----:B------:R-:W-:-:S03]  /*39a0*/  IADD3 R21, P1, R21, R18, RZ ;  /* 0x0000001215157210 */ /* 0x000fc60007f3e0ff */
[----:B------:R-:W-:Y:S02]  /*39b0*/  IMAD.X R20, RZ, RZ, R20, P0 ;  /* 0x000000ffff147224 */ /* 0x000fe400000e0614 */
[----:B------:R-:W-:-:S04]  /*39c0*/  IMAD.WIDE.U32 R18, R21, R2, RZ ;  /* 0x0000000215127225 */ /* 0x000fc800078e00ff */
[----:B------:R-:W-:Y:S01]  /*39d0*/  IMAD.X R25, RZ, RZ, R20, P1 ;  /* 0x000000ffff197224 */ /* 0x000fe200008e0614 */
[----:B------:R-:W-:Y:S01]  /*39e0*/  IADD3 R29, P1, -R18, R29, RZ ;  /* 0x0000001d121d7210 */ /* 0x000fe20007f3e1ff */
[C---:B------:R-:W-:Y:S01]  /*39f0*/  IMAD R19, R21.reuse, R3, R19 ;  /* 0x0000000315137224 */ /* 0x040fe200078e0213 */
[----:B------:R-:W-:Y:S02]  /*3a00*/  IADD3 R18, P2, R21, 0x1, RZ ;  /* 0x0000000115127810 */ /* 0x000fe40007f5e0ff */
[-C--:B------:R-:W-:Y:S01]  /*3a10*/  ISETP.GE.U32.AND P0, PT, R29, R2.reuse, PT ;  /* 0x000000021d00720c */ /* 0x080fe20003f06070 */
[-C--:B------:R-:W-:Y:S02]  /*3a20*/  IMAD R19, R25, R2.reuse, R19 ;  /* 0x0000000219137224 */ /* 0x080fe400078e0213 */
[----:B------:R-:W-:Y:S02]  /*3a30*/  IMAD.X R20, RZ, RZ, R25, P2 ;  /* 0x000000ffff147224 */ /* 0x000fe400010e0619 */
[----:B------:R-:W-:Y:S01]  /*3a40*/  IMAD.X R31, R26, 0x1, ~R19, P1 ;  /* 0x000000011a1f7824 */ /* 0x000fe200008e0e13 */
[----:B------:R-:W-:-:S04]  /*3a50*/  IADD3 R19, P1, R29, -R2, RZ ;  /* 0x800000021d137210 */ /* 0x000fc80007f3e0ff */
[C---:B------:R-:W-:Y:S01]  /*3a60*/  ISETP.GE.U32.AND.EX P0, PT, R31.reuse, R3, PT, P0 ;  /* 0x000000031f00720c */ /* 0x040fe20003f06100 */
[----:B------:R-:W-:-:S03]  /*3a70*/  IMAD.X R27, R31, 0x1, ~R3, P1 ;  /* 0x000000011f1b7824 */ /* 0x000fc600008e0e03 */
[----:B------:R-:W-:Y:S02]  /*3a80*/  SEL R19, R19, R29, P0 ;  /* 0x0000001d13137207 */ /* 0x000fe40000000000 */
[----:B------:R-:W-:Y:S02]  /*3a90*/  SEL R21, R18, R21, P0 ;  /* 0x0000001512157207 */ /* 0x000fe40000000000 */
[----:B------:R-:W-:Y:S02]  /*3aa0*/  SEL R27, R27, R31, P0 ;  /* 0x0000001f1b1b7207 */ /* 0x000fe40000000000 */
[----:B------:R-:W-:Y:S02]  /*3ab0*/  ISETP.GE.U32.AND P1, PT, R19, R2, PT ;  /* 0x000000021300720c */ /* 0x000fe40003f26070 */
[----:B------:R-:W-:Y:S02]  /*3ac0*/  SEL R25, R20, R25, P0 ;  /* 0x0000001914197207 */ /* 0x000fe40000000000 */
[----:B------:R-:W-:-:S02]  /*3ad0*/  IADD3 R18, P2, R21, 0x1, RZ ;  /* 0x0000000115127810 */ /* 0x000fc40007f5e0ff */
[----:B------:R-:W-:Y:S02]  /*3ae0*/  ISETP.GE.U32.AND.EX P0, PT, R27, R3, PT, P1 ;  /* 0x000000031b00720c */ /* 0x000fe40003f06110 */
[----:B------:R-:W-:Y:S01]  /*3af0*/  LOP3.LUT R19, R23, R24, RZ, 0x3c, !PT ;  /* 0x0000001817137212 */ /* 0x000fe200078e3cff */
[----:B------:R-:W-:Y:S01]  /*3b00*/  IMAD.X R2, RZ, RZ, R25, P2 ;  /* 0x000000ffff027224 */ /* 0x000fe200010e0619 */
[----:B------:R-:W-:Y:S02]  /*3b10*/  SEL R18, R18, R21, P0 ;  /* 0x0000001512127207 */ /* 0x000fe40000000000 */
[----:B------:R-:W-:Y:S02]  /*3b20*/  ISETP.GE.AND P1, PT, R19, RZ, PT ;  /* 0x000000ff1300720c */ /* 0x000fe40003f26270 */
[----:B------:R-:W-:Y:S02]  /*3b30*/  SEL R2, R2, R25, P0 ;  /* 0x0000001902027207 */ /* 0x000fe40000000000 */
[----:B------:R-:W-:-:S02]  /*3b40*/  IADD3 R3, P2, RZ, -R18, RZ ;  /* 0x80000012ff037210 */ /* 0x000fc40007f5e0ff */
[----:B------:R-:W-:Y:S02]  /*3b50*/  ISETP.NE.U32.AND P0, PT, R16, RZ, PT ;  /* 0x000000ff1000720c */ /* 0x000fe40003f05070 */
[----:B------:R-:W-:Y:S01]  /*3b60*/  SEL R18, R3, R18, !P1 ;  /* 0x0000001203127207 */ /* 0x000fe20004800000 */
[----:B------:R-:W-:Y:S01]  /*3b70*/  IMAD.X R19, RZ, RZ, ~R2, P2 ;  /* 0x000000ffff137224 */ /* 0x000fe200010e0e02 */
[----:B------:R-:W-:Y:S01]  /*3b80*/  ISETP.NE.AND.EX P0, PT, R23, RZ, PT, P0 ;  /* 0x000000ff1700720c */ /* 0x000fe20003f05300 */
[----:B------:R-:W-:-:S03]  /*3b90*/  IMAD.MOV.U32 R23, RZ, RZ, 0x0 ;  /* 0x00000000ff177424 */ /* 0x000fc600078e00ff */
[----:B------:R-:W-:Y:S02]  /*3ba0*/  SEL R2, R19, R2, !P1 ;  /* 0x0000000213027207 */ /* 0x000fe40004800000 */
[----:B------:R-:W-:Y:S02]  /*3bb0*/  SEL R18, R18, 0xffffffff, P0 ;  /* 0xffffffff12127807 */ /* 0x000fe40000000000 */
[----:B------:R-:W-:Y:S01]  /*3bc0*/  SEL R2, R2, 0xffffffff, P0 ;  /* 0xffffffff02027807 */ /* 0x000fe20000000000 */
[----:B------:R-:W-:Y:S07]  /*3bd0*/  RET.REL.NODEC R22 `(_ZN7cutlass9reference6device6kernel21TensorScaleBiasConv2dINS_9TensorRefINS_6half_tENS_6layout10TensorNHWCEEES8_S5_NS4_IS5_NS6_8RowMajorEEENS_16NumericConverterIS5_S5_LNS_15FloatRoundStyleE2EEELi4ELi4ELi16ELi8EEEvNS_4conv17Conv2dProblemSizeET_T0_T1_T2_SJ_) ;  /* 0xffffc42016007950 */ /* 0x000fee0003c3ffff */
.L_x_82:
[----:B------:R-:W-:-:S00]  /*3be0*/  BRA `(.L_x_82) ;  /* 0xfffffff000007947 */ /* 0x000fc0000383ffff */
[----:B------:R-:W-:-:S00]  /*3bf0*/  NOP ;  /* 0x0000000000007918 */ /* 0x000fc00000000000 */
.L_x_327:


//--------------------- .text._ZN7cutlass9reference6device6kernel13TensorForEachINS1_6detail14TensorReLuFuncINS_6half_tENS_6layout10TensorNHWCEEELi4ENS9_6ParamsEEEvNS_5CoordIXT0_EilEET1_ --------------------------
	.section	.text._ZN7cutlass9reference6device6kernel13TensorForEachINS1_6detail14TensorReLuFuncINS_6half_tENS_6layout10TensorNHWCEEELi4ENS9_6ParamsEEEvNS_5CoordIXT0_EilEET1_,"ax",@progbits
	.sectioninfo	@"SHI_REGISTERS=26"
	.align	128
        .global         _ZN7cutlass9reference6device6kernel13TensorForEachINS1_6detail14TensorReLuFuncINS_6half_tENS_6layout10TensorNHWCEEELi4ENS9_6ParamsEEEvNS_5CoordIXT0_EilEET1_
        .type           _ZN7cutlass9reference6device6kernel13TensorForEachINS1_6detail14TensorReLuFuncINS_6half_tENS_6layout10TensorNHWCEEELi4ENS9_6ParamsEEEvNS_5CoordIXT0_EilEET1_,@function
        .size           _ZN7cutlass9reference6device6kernel13TensorForEachINS1_6detail14TensorReLuFuncINS_6half_tENS_6layout10TensorNHWCEEELi4ENS9_6ParamsEEEvNS_5CoordIXT0_EilEET1_,(.L_x_328 - _ZN7cutlass9reference6device6kernel13TensorForEachINS1_6detail14TensorReLuFuncINS_6half_tENS_6layout10TensorNHWCEEELi4ENS9_6ParamsEEEvNS_5CoordIXT0_EilEET1_)
        .other          _ZN7cutlass9reference6device6kernel13TensorForEachINS1_6detail14TensorReLuFuncINS_6half_tENS_6layout10TensorNHWCEEELi4ENS9_6ParamsEEEvNS_5CoordIXT0_EilEET1_,@"STO_CUDA_ENTRY STV_DEFAULT"
_ZN7cutlass9reference6device6kernel13TensorForEachINS1_6detail14TensorReLuFuncINS_6half_tENS_6layout10TensorNHWCEEELi4ENS9_6ParamsEEEvNS_5CoordIXT0_EilEET1_:
.text._ZN7cutlass9reference6device6kernel13TensorForEachINS1_6detail14TensorReLuFuncINS_6half_tENS_6layout10TensorNHWCEEELi4ENS9_6ParamsEEEvNS_5CoordIXT0_EilEET1_:
[----:B------:R-:W-:Y:S02]  /*0000*/  IMAD.MOV.U32 R1, RZ, RZ, c[0x0][0x28] ;  /* 0x00000a00ff017624 */ /* 0x000fe400078e00ff */
[----:B------:R-:W-:Y:S01]  /*0010*/  ULDC.64 UR12, c[0x0][0x160] ;  /* 0x00005800000c7ab9 */ /* 0x000fe20000000a00 */
[----:B------:R-:W0:Y:S01]  /*0020*/  S2R R0, SR_CTAID.X ;  /* 0x0000000000007919 */ /* 0x000e220000002500 */
[----:B------:R-:W-:Y:S02]  /*0030*/  UIMAD.WIDE UR4, UR13, UR12, URZ ;  /* 0x0000000c0d0472a5 */ /* 0x000fe4000f8e023f */
[----:B------:R-:W-:Y:S01]  /*0040*/  ULDC.64 UR10, c[0x0][0x168] ;  /* 0x00005a00000a7ab9 */ /* 0x000fe20000000a00 */
[----:B------:R-:W0:Y:S01]  /*0050*/  S2R R3, SR_TID.X ;  /* 0x0000000000037919 */ /* 0x000e220000002100 */
[----:B------:R-:W-:Y:S02]  /*0060*/  USHF.R.S32.HI UR8, URZ, 0x1f, UR10 ;  /* 0x0000001f3f087899 */ /* 0x000fe4000801140a */
[----:B------:R-:W-:Y:S02]  /*0070*/  UIMAD UR5, UR5, UR10, URZ ;  /* 0x0000000a050572a4 */ /* 0x000fe4000f8e023f */
[----:B------:R-:W-:-:S02]  /*0080*/  UIMAD.WIDE.U32 UR6, UR4, UR10, URZ ;  /* 0x0000000a040672a5 */ /* 0x000fc4000f8e003f */
[----:B------:R-:W-:Y:S02]  /*0090*/  UIMAD UR4, UR4, UR8, UR5 ;  /* 0x00000008040472a4 */ /* 0x000fe4000f8e0205 */
[----:B------:R-:W-:Y:S02]  /*00a0*/  USHF.R.S32.HI UR16, URZ, 0x1f, UR11 ;  /* 0x0000001f3f107899 */ /* 0x000fe4000801140b */
[----:B------:R-:W-:-:S04]  /*00b0*/  UIADD3 UR4, UR7, UR4, URZ ;  /* 0x0000000407047290 */ /* 0x000fc8000fffe03f */
[----:B------:R-:W-:Y:S02]  /*00c0*/  UIMAD UR7, UR4, UR11, URZ ;  /* 0x0000000b040772a4 */ /* 0x000fe4000f8e023f */
[----:B------:R-:W-:Y:S02]  /*00d0*/  UIMAD.WIDE.U32 UR4, UR6, UR11, URZ ;  /* 0x0000000b060472a5 */ /* 0x000fe4000f8e003f */
[----:B------:R-:W-:-:S04]  /*00e0*/  UIMAD UR7, UR16, UR6, UR7 ;  /* 0x00000006100772a4 */ /* 0x000fc8000f8e0207 */
[----:B------:R-:W-:Y:S01]  /*00f0*/  UIADD3 UR12, UR5, UR7, URZ ;  /* 0x00000007050c7290 */ /* 0x000fe2000fffe03f */
[----:B0-----:R-:W-:-:S05]  /*0100*/  IMAD R0, R0, c[0x0][0x0], R3 ;  /* 0x0000000000007a24 */ /* 0x001fca00078e0203 */
[----:B------:R-:W-:Y:S01]  /*0110*/  IMAD.U32 R2, RZ, RZ, UR12 ;  /* 0x0000000cff027e24 */ /* 0x000fe2000f8e00ff */
[----:B------:R-:W-:-:S04]  /*0120*/  ISETP.LT.U32.AND P0, PT, R0, UR4, PT ;  /* 0x0000000400007c0c */ /* 0x000fc8000bf01070 */
[----:B------:R-:W-:-:S12]  /*0130*/  ISETP.GT.AND.EX P0, PT, R2, RZ, PT, P0 ;  /* 0x000000ff0200720c */ /* 0x000fd80003f04300 */
[----:B------:R-:W-:Y:S05]  /*0140*/  @!P0 EXIT ;  /* 0x000000000000894d */ /* 0x000fea0003800000 */
[----:B------:R-:W-:Y:S01]  /*0150*/  USHF.R.S32.HI UR6, URZ, 0x1f, UR13 ;  /* 0x0000001f3f067899 */ /* 0x000fe2000801140d */
[----:B------:R-:W-:Y:S01]  /*0160*/  IMAD.MOV.U32 R3, RZ, RZ, RZ ;  /* 0x000000ffff037224 */ /* 0x000fe200078e00ff */
[----:B------:R-:W-:Y:S01]  /*0170*/  ULDC.64 UR14, c[0x0][0x168] ;  /* 0x00005a00000e7ab9 */ /* 0x000fe20000000a00 */
[----:B------:R-:W-:Y:S01]  /*0180*/  IMAD.MOV.U32 R11, RZ, RZ, c[0x0][0x0] ;  /* 0x00000000ff0b7624 */ /* 0x000fe200078e00ff */
[----:B------:R-:W-:Y:S02]  /*0190*/  UIMAD UR9, UR6, UR14, URZ ;  /* 0x0000000e060972a4 */ /* 0x000fe4000f8e023f */
[----:B------:R-:W-:Y:S02]  /*01a0*/  ULDC UR11, c[0x0][0x164] ;  /* 0x00005900000b7ab9 */ /* 0x000fe40000000800 */
[----:B------:R-:W-:Y:S02]  /*01b0*/  UIMAD.WIDE.U32 UR6, UR13, UR14, URZ ;  /* 0x0000000e0d0672a5 */ /* 0x000fe4000f8e003f */
[----:B------:R-:W-:-:S02]  /*01c0*/  UIMAD UR9, UR8, UR11, UR9 ;  /* 0x0000000b080972a4 */ /* 0x000fc4000f8e0209 */
[----:B------:R-:W-:Y:S02]  /*01d0*/  UIMAD UR13, UR8, UR15, URZ ;  /* 0x0000000f080d72a4 */ /* 0x000fe4000f8e023f */
[----:B------:R-:W-:Y:S02]  /*01e0*/  UIADD3 UR7, UR7, UR9, URZ ;  /* 0x0000000907077290 */ /* 0x000fe4000fffe03f */
[----:B------:R-:W-:Y:S02]  /*01f0*/  UIMAD UR13, UR16, UR14, UR13 ;  /* 0x0000000e100d72a4 */ /* 0x000fe4000f8e020d */
[----:B------:R-:W-:Y:S02]  /*0200*/  UIMAD UR7, UR7, UR15, URZ ;  /* 0x0000000f070772a4 */ /* 0x000fe4000f8e023f */
[----:B------:R-:W-:Y:S02]  /*0210*/  UIMAD.WIDE.U32 UR10, UR10, UR15, URZ ;  /* 0x0000000f0a0a72a5 */ /* 0x000fe4000f8e003f */
[----:B------:R-:W-:-:S02]  /*0220*/  UIMAD.WIDE.U32 UR8, UR6, UR15, URZ ;  /* 0x0000000f060872a5 */ /* 0x000fc4000f8e003f */
[----:B------:R-:W-:Y:S02]  /*0230*/  UIMAD UR7, UR16, UR6, UR7 ;  /* 0x00000006100772a4 */ /* 0x000fe4000f8e0207 */
[----:B------:R-:W-:Y:S02]  /*0240*/  UIADD3 UR6, UR11, UR13, URZ ;  /* 0x0000000d0b067290 */ /* 0x000fe4000fffe03f */
[----:B------:R-:W-:Y:S02]  /*0250*/  UIADD3 UR7, UR9, UR7, URZ ;  /* 0x0000000709077290 */ /* 0x000fe4000fffe03f */
[----:B------:R-:W-:-:S04]  /*0260*/  ULDC.U16 UR13, c[0x0][0x198] ;  /* 0x00006600000d7ab9 */ /* 0x000fc80000000400 */
.L_x_92:
[----:B------:R-:W-:Y:S01]  /*0270*/  LOP3.LUT R2, R3, UR7, RZ, 0xfc, !PT ;  /* 0x0000000703027c12 */ /* 0x000fe2000f8efcff */
[----:B------:R-:W-:Y:S01]  /*0280*/  BMOV.32.CLEAR RZ, B0 ;  /* 0x0000000000ff7355 */ /* 0x000fe20000100000 */
[----:B------:R-:W-:Y:S02]  /*0290*/  BSSY B0, `(.L_x_83) ;  /* 0x0000028000007945 */ /* 0x000fe40003800000 */
[----:B------:R-:W-:-:S12]  /*02a0*/  ISETP.NE.U32.AND P0, PT, R2, RZ, PT ;  /* 0x000000ff0200720c */ /* 0x000fd80003f05070 */
[----:B------:R-:W-:Y:S05]  /*02b0*/  @!P0 BRA `(.L_x_84) ;  /* 0x0000010000008947 */ /* 0x000fea0003800000 */
[----:B------:R-:W-:Y:S01]  /*02c0*/  IMAD.U32 R12, RZ, RZ, UR8 ;  /* 0x00000008ff0c7e24 */ /* 0x000fe2000f8e00ff */
[----:B------:R-:W-:Y:S01]  /*02d0*/  MOV R6, R0 ;  /* 0x0000000000067202 */ /* 0x000fe20000000f00 */
[----:B------:R-:W-:Y:S01]  /*02e0*/  IMAD.U32 R13, RZ, RZ, UR9 ;  /* 0x00000009ff0d7e24 */ /* 0x000fe2000f8e00ff */
[----:B------:R-:W-:Y:S01]  /*02f0*/  MOV R8, 0x330 ;  /* 0x0000033000087802 */ /* 0x000fe20000000f00 */
[----:B------:R-:W-:Y:S02]  /*0300*/  IMAD.MOV.U32 R9, RZ, RZ, R3 ;  /* 0x000000ffff097224 */ /* 0x000fe400078e0003 */
[----:B------:R-:W-:-:S03]  /*0310*/  IMAD.U32 R10, RZ, RZ, UR7 ;  /* 0x00000007ff0a7e24 */ /* 0x000fc6000f8e00ff */
[----:B------:R-:W-:Y:S05]  /*0320*/  CALL.REL.NOINC `($__internal_1_$__cuda_sm20_div_s64) ;  /* 0x0000087000007944 */ /* 0x000fea0003c00000 */
[----:B------:R-:W-:Y:S01]  /*0330*/  IADD3 R5, P0, RZ, -R10, RZ ;  /* 0x8000000aff057210 */ /* 0x000fe20007f1e0ff */
[----:B------:R-:W-:-:S04]  /*0340*/  IMAD.MOV.U32 R2, RZ, RZ, R0 ;  /* 0x000000ffff027224 */ /* 0x000fc800078e0000 */
[----:B------:R-:W-:Y:S02]  /*0350*/  IMAD.X R4, RZ, RZ, ~R4, P0 ;  /* 0x000000ffff047224 */ /* 0x000fe400000e0e04 */
[----:B------:R-:W-:-:S04]  /*0360*/  IMAD.WIDE.U32 R6, R5, UR8, R2 ;  /* 0x0000000805067c25 */ /* 0x000fc8000f8e0002 */
[----:B------:R-:W-:Y:S02]  /*0370*/  IMAD R4, R4, UR8, RZ ;  /* 0x0000000804047c24 */ /* 0x000fe4000f8e02ff */
[----:B------:R-:W-:Y:S02]  /*0380*/  IMAD.MOV.U32 R2, RZ, RZ, R10 ;  /* 0x000000ffff027224 */ /* 0x000fe400078e000a */
[----:B------:R-:W-:-:S05]  /*0390*/  IMAD R5, R5, UR7, R4 ;  /* 0x0000000705057c24 */ /* 0x000fca000f8e0204 */
[----:B------:R-:W-:Y:S01]  /*03a0*/  IADD3 R7, R7, R5, RZ ;  /* 0x0000000507077210 */ /* 0x000fe20007ffe0ff */
[----:B------:R-:W-:Y:S05]  /*03b0*/  BRA `(.L_x_85) ;  /* 0x0000015000007947 */ /* 0x000fea0003800000 */
.L_x_84:
[----:B------:R-:W0:Y:S01]  /*03c0*/  I2F.U32.RP R2, UR8 ;  /* 0x0000000800027d06 */ /* 0x000e220008209000 */
[----:B------:R-:W-:-:S07]  /*03d0*/  ISETP.NE.U32.AND P2, PT, RZ, UR8, PT ;  /* 0x00000008ff007c0c */ /* 0x000fce000bf45070 */
[----:B0-----:R-:W0:Y:S02]  /*03e0*/  MUFU.RCP R2, R2 ;  /* 0x0000000200027308 */ /* 0x001e240000001000 */
[----:B0-----:R-:W-:-:S06]  /*03f0*/  IADD3 R4, R2, 0xffffffe, RZ ;  /* 0x0ffffffe02047810 */ /* 0x001fcc0007ffe0ff */
[----:B------:R0:W1:Y:S02]  /*0400*/  F2I.FTZ.U32.TRUNC.NTZ R5, R4 ;  /* 0x0000000400057305 */ /* 0x000064000021f000 */
[----:B0-----:R-:W-:Y:S02]  /*0410*/  IMAD.MOV.U32 R4, RZ, RZ, RZ ;  /* 0x000000ffff047224 */ /* 0x001fe400078e00ff */
[----:B-1----:R-:W-:-:S04]  /*0420*/  IMAD.MOV R7, RZ, RZ, -R5 ;  /* 0x000000ffff077224 */ /* 0x002fc800078e0a05 */
[----:B------:R-:W-:-:S04]  /*0430*/  IMAD R7, R7, UR8, RZ ;  /* 0x0000000807077c24 */ /* 0x000fc8000f8e02ff */
[----:B------:R-:W-:-:S04]  /*0440*/  IMAD.HI.U32 R5, R5, R7, R4 ;  /* 0x0000000705057227 */ /* 0x000fc800078e0004 */
[----:B------:R-:W-:Y:S02]  /*0450*/  IMAD.MOV.U32 R7, RZ, RZ, RZ ;  /* 0x000000ffff077224 */ /* 0x000fe400078e00ff */
        /* <DEDUP_REMOVED lines=11> */
.L_x_85:
[----:B------:R-:W-:Y:S05]  /*0510*/  BSYNC B0 ;  /* 0x0000000000007941 */ /* 0x000fea0003800000 */
.L_x_83:
[----:B------:R-:W-:Y:S01]  /*0520*/  LOP3.LUT R4, R7, UR6, RZ, 0xfc, !PT ;  /* 0x0000000607047c12 */ /* 0x000fe2000f8efcff */
[----:B------:R-:W-:Y:S01]  /*0530*/  BMOV.32.CLEAR RZ, B0 ;  /* 0x0000000000ff7355 */ /* 0x000fe20000100000 */
[----:B------:R-:W-:Y:S02]  /*0540*/  BSSY B0, `(.L_x_86) ;  /* 0x0000028000007945 */ /* 0x000fe40003800000 */
[----:B------:R-:W-:-:S12]  /*0550*/  ISETP.NE.U32.AND P0, PT, R4, RZ, PT ;  /* 0x000000ff0400720c */ /* 0x000fd80003f05070 */
[----:B------:R-:W-:Y:S05]  /*0560*/  @!P0 BRA `(.L_x_87) ;  /* 0x000000f000008947 */ /* 0x000fea0003800000 */
[----:B------:R-:W-:Y:S01]  /*0570*/  MOV R12, UR10 ;  /* 0x0000000a000c7c02 */ /* 0x000fe20008000f00 */
[----:B------:R-:W-:Y:S01]  /*0580*/  IMAD.U32 R13, RZ, RZ, UR11 ;  /* 0x0000000bff0d7e24 */ /* 0x000fe2000f8e00ff */
[----:B------:R-:W-:Y:S01]  /*0590*/  MOV R8, 0x5d0 ;  /* 0x000005d000087802 */ /* 0x000fe20000000f00 */
[----:B------:R-:W-:Y:S02]  /*05a0*/  IMAD.MOV.U32 R9, RZ, RZ, R7 ;  /* 0x000000ffff097224 */ /* 0x000fe400078e0007 */
[----:B------:R-:W-:-:S03]  /*05b0*/  IMAD.U32 R10, RZ, RZ, UR6 ;  /* 0x00000006ff0a7e24 */ /* 0x000fc6000f8e00ff */
[----:B------:R-:W-:Y:S05]  /*05c0*/  CALL.REL.NOINC `($__internal_1_$__cuda_sm20_div_s64) ;  /* 0x000005d000007944 */ /* 0x000fea0003c00000 */
[----:B------:R-:W-:-:S05]  /*05d0*/  IADD3 R9, P0, RZ, -R10, RZ ;  /* 0x8000000aff097210 */ /* 0x000fca0007f1e0ff */
[----:B------:R-:W-:Y:S02]  /*05e0*/  IMAD.X R8, RZ, RZ, ~R4, P0 ;  /* 0x000000ffff087224 */ /* 0x000fe400000e0e04 */
[----:B------:R-:W-:-:S04]  /*05f0*/  IMAD.WIDE.U32 R4, R9, UR10, R6 ;  /* 0x0000000a09047c25 */ /* 0x000fc8000f8e0006 */
[----:B------:R-:W-:Y:S01]  /*0600*/  IMAD R8, R8, UR10, RZ ;  /* 0x0000000a08087c24 */ /* 0x000fe2000f8e02ff */
[----:B------:R-:W-:Y:S01]  /*0610*/  MOV R6, R4 ;  /* 0x0000000400067202 */ /* 0x000fe20000000f00 */
[----:B------:R-:W-:Y:S02]  /*0620*/  IMAD.MOV.U32 R7, RZ, RZ, R10 ;  /* 0x000000ffff077224 */ /* 0x000fe400078e000a */
[----:B------:R-:W-:-:S04]  /*0630*/  IMAD R9, R9, UR6, R8 ;  /* 0x0000000609097c24 */ /* 0x000fc8000f8e0208 */
[----:B------:R-:W-:Y:S01]  /*0640*/  IMAD.IADD R9, R5, 0x1, R9 ;  /* 0x0000000105097824 */ /* 0x000fe200078e0209 */
[----:B------:R-:W-:Y:S05]  /*0650*/  BRA `(.L_x_88) ;  /* 0x0000016000007947 */ /* 0x000fea0003800000 */
.L_x_87:
        /* <DEDUP_REMOVED lines=8> */
[----:B------:R-:W-:-:S06]  /*06e0*/  IMAD.HI.U32 R5, R5, R9, R4 ;  /* 0x0000000905057227 */ /* 0x000fcc00078e0004 */
[----:B------:R-:W-:-:S04]  /*06f0*/  IMAD.HI.U32 R5, R5, R6, RZ ;  /* 0x0000000605057227 */ /* 0x000fc800078e00ff */
[----:B------:R-:W-:-:S04]  /*0700*/  IMAD.MOV R9, RZ, RZ, -R5 ;  /* 0x000000ffff097224 */ /* 0x000fc800078e0a05 */
[----:B------:R-:W-:Y:S01]  /*0710*/  IMAD R8, R9, UR10, R6 ;  /* 0x0000000a09087c24 */ /* 0x000fe2000f8e0206 */
[----:B------:R-:W-:-:S04]  /*0720*/  MOV R9, RZ ;  /* 0x000000ff00097202 */ /* 0x000fc80000000f00 */
[----:B------:R-:W-:-:S12]  /*0730*/  ISETP.GE.U32.AND P0, PT, R8, UR10, PT ;  /* 0x0000000a08007c0c */ /* 0x000fd8000bf06070 */
[----:B------:R-:W-:Y:S02]  /*0740*/  @P0 IADD3 R8, R8, -UR10, RZ ;  /* 0x8000000a08080c10 */ /* 0x000fe4000fffe0ff */
[----:B------:R-:W-:Y:S02]  /*0750*/  @P0 IADD3 R5, R5, 0x1, RZ ;  /* 0x0000000105050810 */ /* 0x000fe40007ffe0ff */
[----:B------:R-:W-:-:S12]  /*0760*/  ISETP.GE.U32.AND P1, PT, R8, UR10, PT ;  /* 0x0000000a08007c0c */ /* 0x000fd8000bf26070 */
[----:B------:R-:W-:-:S04]  /*0770*/  @P1 IADD3 R5, R5, 0x1, RZ ;  /* 0x0000000105051810 */ /* 0x000fc80007ffe0ff */
[----:B------:R-:W-:-:S05]  /*0780*/  @!P2 LOP3.LUT R5, RZ, UR10, RZ, 0x33, !PT ;  /* 0x0000000aff05ac12 */ /* 0x000fca000f8e33ff */
[--C-:B------:R-:W-:Y:S02]  /*0790*/  IMAD.MOV R13, RZ, RZ, -R5.reuse ;  /* 0x000000ffff0d7224 */ /* 0x100fe400078e0a05 */
[----:B------:R-:W-:Y:S02]  /*07a0*/  IMAD.MOV.U32 R7, RZ, RZ, R5 ;  /* 0x000000ffff077224 */ /* 0x000fe400078e0005 */
[----:B------:R-:W-:-:S03]  /*07b0*/  IMAD R6, R13, UR10, R6 ;  /* 0x0000000a0d067c24 */ /* 0x000fc6000f8e0206 */
.L_x_88:
[----:B------:R-:W-:Y:S05]  /*07c0*/  BSYNC B0 ;  /* 0x0000000000007941 */ /* 0x000fea0003800000 */
.L_x_86:
        /* <DEDUP_REMOVED lines=8> */
[----:B------:R-:W-:Y:S05]  /*0850*/  CALL.REL.NOINC `($__internal_1_$__cuda_sm20_div_s64) ;  /* 0x0000034000007944 */ /* 0x000fea0003c00000 */
[--C-:B------:R-:W-:Y:S02]  /*0860*/  IMAD.MOV R5, RZ, RZ, -R10.reuse ;  /* 0x000000ffff057224 */ /* 0x100fe400078e0a0a */
[----:B------:R-:W-:Y:S02]  /*0870*/  IMAD.MOV.U32 R4, RZ, RZ, R10 ;  /* 0x000000ffff047224 */ /* 0x000fe400078e000a */
[----:B------:R-:W-:Y:S01]  /*0880*/  IMAD R8, R5, c[0x0][0x16c], R6 ;  /* 0x00005b0005087a24 */ /* 0x000fe200078e0206 */
[----:B------:R-:W-:Y:S05]  /*0890*/  BRA `(.L_x_91) ;  /* 0x0000014000007947 */ /* 0x000fea0003800000 */
.L_x_90:
[----:B------:R-:W0:Y:S01]  /*08a0*/  I2F.U32.RP R8, c[0x0][0x16c] ;  /* 0x00005b0000087b06 */ /* 0x000e220000209000 */
[----:B------:R-:W-:-:S07]  /*08b0*/  ISETP.NE.U32.AND P2, PT, RZ, c[0x0][0x16c], PT ;  /* 0x00005b00ff007a0c */ /* 0x000fce0003f45070 */
[----:B0-----:R-:W0:Y:S02]  /*08c0*/  MUFU.RCP R8, R8 ;  /* 0x0000000800087308 */ /* 0x001e240000001000 */
[----:B0-----:R-:W-:-:S06]  /*08d0*/  IADD3 R4, R8, 0xffffffe, RZ ;  /* 0x0ffffffe08047810 */ /* 0x001fcc0007ffe0ff */
[----:B------:R0:W1:Y:S02]  /*08e0*/  F2I.FTZ.U32.TRUNC.NTZ R5, R4 ;  /* 0x0000000400057305 */ /* 0x000064000021f000 */
[----:B0-----:R-:W-:Y:S01]  /*08f0*/  IMAD.MOV.U32 R4, RZ, RZ, RZ ;  /* 0x000000ffff047224 */ /* 0x001fe200078e00ff */
[----:B-1----:R-:W-:-:S05]  /*0900*/  IADD3 R9, RZ, -R5, RZ ;  /* 0x80000005ff097210 */ /* 0x002fca0007ffe0ff */
        /* <DEDUP_REMOVED lines=13> */
.L_x_91:
[----:B------:R-:W-:Y:S05]  /*09e0*/  BSYNC B0 ;  /* 0x0000000000007941 */ /* 0x000fea0003800000 */
.L_x_89:
[----:B------:R-:W-:-:S04]  /*09f0*/  ISETP.LT.AND P0, PT, R7, c[0x0][0x164], PT ;  /* 0x0000590007007a0c */ /* 0x000fc80003f01270 */
[----:B------:R-:W-:-:S04]  /*0a00*/  ISETP.GE.OR P0, PT, R2, c[0x0][0x160], !P0 ;  /* 0x0000580002007a0c */ /* 0x000fc80004706670 */
[----:B------:R-:W-:-:S04]  /*0a10*/  ISETP.GE.OR P0, PT, R4, c[0x0][0x168], P0 ;  /* 0x00005a0004007a0c */ /* 0x000fc80000706670 */
[----:B------:R-:W-:-:S12]  /*0a20*/  ISETP.GE.OR P0, PT, R8, c[0x0][0x16c], P0 ;  /* 0x00005b0008007a0c */ /* 0x000fd80000706670 */
[----:B------:R-:W-:Y:S02]  /*0a30*/  @!P0 IMAD R4, R4, c[0x0][0x178], RZ ;  /* 0x00005e0004048a24 */ /* 0x000fe400078e02ff */
[----:B------:R-:W-:Y:S02]  /*0a40*/  @!P0 IMAD R7, R7, c[0x0][0x17c], RZ ;  /* 0x00005f0007078a24 */ /* 0x000fe400078e02ff */
[----:B------:R-:W-:Y:S01]  /*0a50*/  @!P0 IMAD R2, R2, c[0x0][0x180], RZ ;  /* 0x0000600002028a24 */ /* 0x000fe200078e02ff */
[----:B------:R-:W-:-:S04]  /*0a60*/  @!P0 SHF.R.S32.HI R5, RZ, 0x1f, R4 ;  /* 0x0000001fff058819 */ /* 0x000fc80000011404 */
[--C-:B------:R-:W-:Y:S02]  /*0a70*/  @!P0 IADD3 R6, P1, P2, R4, R7, R2.reuse ;  /* 0x0000000704068210 */ /* 0x100fe40007a3e002 */
[----:B------:R-:W-:Y:S02]  /*0a80*/  @!P0 SHF.R.S32.HI R4, RZ, 0x1f, R7 ;  /* 0x0000001fff048819 */ /* 0x000fe40000011407 */
[----:B------:R-:W-:-:S04]  /*0a90*/  @!P0 SHF.R.S32.HI R2, RZ, 0x1f, R2 ;  /* 0x0000001fff028819 */ /* 0x000fc80000011402 */
[----:B------:R-:W-:Y:S02]  /*0aa0*/  @!P0 IADD3.X R5, R5, R4, R2, P1, P2 ;  /* 0x0000000405058210 */ /* 0x000fe40000fe4402 */
[----:B------:R-:W-:-:S04]  /*0ab0*/  @!P0 IADD3 R2, P1, R8, R6, RZ ;  /* 0x0000000608028210 */ /* 0x000fc80007f3e0ff */
[----:B------:R-:W-:Y:S02]  /*0ac0*/  @!P0 LEA.HI.X.SX32 R5, R8, R5, 0x1, P1 ;  /* 0x0000000508058211 */ /* 0x000fe400008f0eff */
[----:B------:R-:W-:-:S04]  /*0ad0*/  @!P0 LEA R4, P1, R2, c[0x0][0x170], 0x1 ;  /* 0x00005c0002048a11 */ /* 0x000fc800078208ff */
[----:B------:R-:W-:-:S08]  /*0ae0*/  @!P0 LEA.HI.X R5, R2, c[0x0][0x174], R5, 0x1, P1 ;  /* 0x00005d0002058a11 */ /* 0x000fd000008f0c05 */
[----:B------:R-:W2:Y:S01]  /*0af0*/  @!P0 LDG.E.U16.SYS R2, [R4] ;  /* 0x0000000004028381 */ /* 0x000ea200001ee500 */
[----:B------:R-:W-:Y:S01]  /*0b00*/  IMAD R9, R11, c[0x0][0xc], RZ ;  /* 0x000003000b097a24 */ /* 0x000fe200078e02ff */
[----:B--2---:R-:W-:-:S08]  /*0b10*/  @!P0 HSETP2.GEU.AND P1, PT, R2.H0_H0, c[0x0] [0x198].H0_H0, PT ;  /* 0x2000660002008634 */ /* 0x004fd00003f2e800 */
[----:B------:R-:W-:-:S08]  /*0b20*/  @!P0 SEL R7, R2, UR13, P1 ;  /* 0x0000000d02078c07 */ /* 0x000fd00008800000 */
[----:B------:R0:W-:Y:S01]  /*0b30*/  @!P0 STG.E.U16.SYS [R4], R7 ;  /* 0x0000000704008386 */ /* 0x0001e2000010e500 */
[----:B------:R-:W-:-:S05]  /*0b40*/  IADD3 R0, P0, R9, R0, RZ ;  /* 0x0000000009007210 */ /* 0x000fca0007f1e0ff */
[----:B------:R-:W-:Y:S01]  /*0b50*/  IMAD.X R3, RZ, RZ, R3, P0 ;  /* 0x000000ffff037224 */ /* 0x000fe200000e0603 */
[----:B------:R-:W-:-:S04]  /*0b60*/  ISETP.GE.U32.AND P0, PT, R0, UR4, PT ;  /* 0x0000000400007c0c */ /* 0x000fc8000bf06070 */
[----:B------:R-:W-:-:S12]  /*0b70*/  ISETP.GE.AND.EX P0, PT, R3, UR12, PT, P0 ;  /* 0x0000000c03007c0c */ /* 0x000fd8000bf06300 */
[----:B0-----:R-:W-:Y:S05]  /*0b80*/  @!P0 BRA `(.L_x_92) ;  /* 0xfffff6e000008947 */ /* 0x001fea000383ffff */
[----:B------:R-:W-:Y:S05]  /*0b90*/  EXIT ;  /* 0x000000000000794d */ /* 0x000fea0003800000 */
        .weak           $__internal_1_$__cuda_sm20_div_s64
        .type           $__internal_1_$__cuda_sm20_div_s64,@function
        .size           $__internal_1_$__cuda_sm20_div_s64,(.L_x_328 - $__internal_1_$__cuda_sm20_div_s64)
$__internal_1_$__cuda_sm20_div_s64:
        /* <DEDUP_REMOVED lines=14> */
[----:B------:R-:W-:-:S03]  /*0c80*/  IMAD.HI.U32 R16, R14, R19, RZ ;  /* 0x000000130e107227 */ /* 0x000fc600078e00ff */
[----:B------:R-:W-:Y:S01]  /*0c90*/  IADD3.X R21, RZ, ~R17, RZ, P0, !PT ;  /* 0x80000011ff157210 */ /* 0x000fe200007fe4ff */
[----:B------:R-:W-:-:S04]  /*0ca0*/  IMAD.MOV.U32 R17, RZ, RZ, R14 ;  /* 0x000000ffff117224 */ /* 0x000fc800078e000e */
[----:B------:R-:W-:-:S04]  /*0cb0*/  IMAD.WIDE.U32 R16, P0, R14, R21, R16 ;  /* 0x000000150e107225 */ /* 0x000fc80007800010 */
[C---:B------:R-:W-:Y:S02]  /*0cc0*/  IMAD R23, R15.reuse, R21, RZ ;  /* 0x000000150f177224 */ /* 0x040fe400078e02ff */
[----:B------:R-:W-:-:S04]  /*0cd0*/  IMAD.HI.U32 R16, P1, R15, R19, R16 ;  /* 0x000000130f107227 */ /* 0x000fc80007820010 */
[----:B------:R-:W-:Y:S01]  /*0ce0*/  IMAD.HI.U32 R13, R15, R21, RZ ;  /* 0x000000150f0d7227 */ /* 0x000fe200078e00ff */
[----:B------:R-:W-:Y:S02]  /*0cf0*/  IADD3 R17, P2, R23, R16, RZ ;  /* 0x0000001017117210 */ /* 0x000fe40007f5e0ff */
[----:B------:R-:W-:Y:S01]  /*0d00*/  IADD3 R21, P4, RZ, -R6, RZ ;  /* 0x80000006ff157210 */ /* 0x000fe20007f9e0ff */
[----:B------:R-:W-:Y:S02]  /*0d10*/  IMAD.X R13, R13, 0x1, R15, P0 ;  /* 0x000000010d0d7824 */ /* 0x000fe400000e060f */
[----:B------:R-:W-:Y:S01]  /*0d20*/  IMAD.WIDE.U32 R14, R17, R4, RZ ;  /* 0x00000004110e7225 */ /* 0x000fe200078e00ff */
[----:B------:R-:W-:Y:S02]  /*0d30*/  SEL R21, R21, R6, !P3 ;  /* 0x0000000615157207 */ /* 0x000fe40005800000 */
[----:B------:R-:W-:Y:S01]  /*0d40*/  IADD3.X R13, RZ, RZ, R13, P2, P1 ;  /* 0x000000ffff0d7210 */ /* 0x000fe200017e240d */
[----:B------:R-:W-:Y:S01]  /*0d50*/  IMAD R15, R17, R5, R15 ;  /* 0x00000005110f7224 */ /* 0x000fe200078e020f */
[----:B------:R-:W-:-:S03]  /*0d60*/  IADD3 R19, P0, RZ, -R14, RZ ;  /* 0x8000000eff137210 */ /* 0x000fc60007f1e0ff */
[----:B------:R-:W-:Y:S02]  /*0d70*/  IMAD R15, R13, R4, R15 ;  /* 0x000000040d0f7224 */ /* 0x000fe400078e020f */
[----:B------:R-:W-:-:S04]  /*0d80*/  IMAD.HI.U32 R16, R17, R19, RZ ;  /* 0x0000001311107227 */ /* 0x000fc800078e00ff */
[----:B------:R-:W-:Y:S01]  /*0d90*/  IMAD.X R14, RZ, RZ, ~R15, P0 ;  /* 0x000000ffff0e7224 */ /* 0x000fe200000e0e0f */
[----:B------:R-:W-:-:S03]  /*0da0*/  MOV R15, RZ ;  /* 0x000000ff000f7202 */ /* 0x000fc60000000f00 */
[----:B------:R-:W-:-:S06]  /*0db0*/  IMAD.WIDE.U32 R16, P0, R17, R14, R16 ;  /* 0x0000000e11107225 */ /* 0x000fcc0007800010 */
[----:B------:R-:W-:-:S04]  /*0dc0*/  IMAD.HI.U32 R17, P1, R13, R19, R16 ;  /* 0x000000130d117227 */ /* 0x000fc80007820010 */
[CC--:B------:R-:W-:Y:S02]  /*0dd0*/  IMAD R16, R13.reuse, R14.reuse, RZ ;  /* 0x0000000e0d107224 */ /* 0x0c0fe400078e02ff */
[----:B------:R-:W-:-:S03]  /*0de0*/  IMAD.HI.U32 R14, R13, R14, RZ ;  /* 0x0000000e0d0e7227 */ /* 0x000fc600078e00ff */
[----:B------:R-:W-:Y:S01]  /*0df0*/  IADD3 R17, P2, R16, R17, RZ ;  /* 0x0000001110117210 */ /* 0x000fe20007f5e0ff */
[----:B------:R-:W-:Y:S02]  /*0e00*/  IMAD.X R16, RZ, RZ, ~R9, P4 ;  /* 0x000000ffff107224 */ /* 0x000fe400020e0e09 */
[----:B------:R-:W-:Y:S02]  /*0e10*/  IMAD.X R13, R14, 0x1, R13, P0 ;  /* 0x000000010e0d7824 */ /* 0x000fe400000e060d */
[----:B------:R-:W-:Y:S01]  /*0e20*/  IMAD.HI.U32 R14, R17, R21, RZ ;  /* 0x00000015110e7227 */ /* 0x000fe200078e00ff */
[----:B------:R-:W-:Y:S02]  /*0e30*/  SEL R16, R16, R9, !P3 ;  /* 0x0000000910107207 */ /* 0x000fe40005800000 */
[----:B------:R-:W-:-:S03]  /*0e40*/  IADD3.X R13, RZ, RZ, R13, P2, P1 ;  /* 0x000000ffff0d7210 */ /* 0x000fc600017e240d */
        /* <DEDUP_REMOVED lines=12> */
[----:B------:R-:W-:-:S04]  /*0f10*/  IMAD R15, R13, R4, R15 ;  /* 0x000000040d0f7224 */ /* 0x000fc800078e020f */
[----:B------:R-:W-:Y:S01]  /*0f20*/  IMAD.X R23, R16, 0x1, ~R15, P1 ;  /* 0x0000000110177824 */ /* 0x000fe200008e0e0f */
[----:B------:R-:W-:Y:S02]  /*0f30*/  IADD3 R15, P1, R21, -R4, RZ ;  /* 0x80000004150f7210 */ /* 0x000fe40007f3e0ff */
[----:B------:R-:W-:Y:S02]  /*0f40*/  IADD3.X R16, RZ, R13, RZ, P2, !PT ;  /* 0x0000000dff107210 */ /* 0x000fe400017fe4ff */
        /* <DEDUP_REMOVED lines=15> */
[----:B------:R-:W-:-:S03]  /*1040*/  ISETP.NE.U32.AND P0, PT, R12, RZ, PT ;  /* 0x000000ff0c00720c */ /* 0x000fc60003f05070 */
[----:B------:R-:W-:Y:S01]  /*1050*/  IMAD.X R12, RZ, RZ, ~R5, P2 ;  /* 0x000000ffff0c7224 */ /* 0x000fe200010e0e05 */
[----:B------:R-:W-:Y:S02]  /*1060*/  ISETP.NE.AND.EX P0, PT, R10, RZ, PT, P0 ;  /* 0x000000ff0a00720c */ /* 0x000fe40003f05300 */
[----:B------:R-:W-:Y:S01]  /*1070*/  SEL R10, R9, R4, !P1 ;  /* 0x00000004090a7207 */ /* 0x000fe20004800000 */
[----:B------:R-:W-:Y:S01]  /*1080*/  IMAD.MOV.U32 R9, RZ, RZ, 0x0 ;  /* 0x00000000ff097424 */ /* 0x000fe200078e00ff */
[----:B------:R-:W-:Y:S02]  /*1090*/  SEL R4, R12, R5, !P1 ;  /* 0x000000050c047207 */ /* 0x000fe40004800000 */
[----:B------:R-:W-:Y:S02]  /*10a0*/  SEL R10, R10, 0xffffffff, P0 ;  /* 0xffffffff0a0a7807 */ /* 0x000fe40000000000 */
[----:B------:R-:W-:Y:S01]  /*10b0*/  SEL R4, R4, 0xffffffff, P0 ;  /* 0xffffffff04047807 */ /* 0x000fe20000000000 */
[----:B------:R-:W-:Y:S07]  /*10c0*/  RET.REL.NODEC R8 `(_ZN7cutlass9reference6device6kernel13TensorForEachINS1_6detail14TensorReLuFuncINS_6half_tENS_6layout10TensorNHWCEEELi4ENS9_6ParamsEEEvNS_5CoordIXT0_EilEET1_) ;  /* 0xffffef3008007950 */ /* 0x000fee0003c3ffff */
.L_x_93:
[----:B------:R-:W-:-:S00]  /*10d0*/  BRA `(.L_x_93) ;  /* 0xfffffff000007947 */ /* 0x000fc0000383ffff */
[----:B------:R-:W-:-:S00]  /*10e0*/  NOP ;  /* 0x0000000000007918 */ /* 0x000fc00000000000 */
[----:B------:R-:W-:-:S00]  /*10f0*/  NOP ;  /* 0x0000000000007918 */ /* 0x000fc00000000000 */
.L_x_328:


//--------------------- .text._ZN7cutlass9reference6device6kernel11Conv2dWgradINS_6half_tENS_6layout10TensorNHWCES4_S6_S4_S6_S4_S4_NS_16NumericConverterIS4_S4_LNS_15FloatRoundStyleE2EEENS_12multiply_addIS4_S4_S4_EELi2ELi4ELi8ELi16EEEvNS_4conv17Conv2dProblemSizeENS_9TensorRefIT_T0_EENSE_IT1_T2_EENSE_IT3_T4_EESN_T5_SO_ --------------------------
	.section	.text._ZN7cutlass9reference6device6kernel11Conv2dWgradINS_6half_tENS_6layout10TensorNHWCES4_S6_S4_S6_S4_S4_NS_16NumericConverterIS4_S4_LNS_15FloatRoundStyleE2EEENS_12multiply_addIS4_S4_S4_EELi2ELi4ELi8ELi16EEEvNS_4conv17Conv2dProblemSizeENS_9TensorRefIT_T0_EENSE_IT1_T2_EENSE_IT3_T4_EESN_T5_SO_,"ax",@progbits
	.sectioninfo	@"SHI_REGISTERS=64"
	.align	128
        .global         _ZN7cutlass9reference6device6kernel11Conv2dWgradINS_6half_tENS_6layout10TensorNHWCES4_S6_S4_S6_S4_S4_NS_16NumericConverterIS4_S4_LNS_15FloatRoundStyleE2EEENS_12multiply_addIS4_S4_S4_EELi2ELi4ELi8ELi16EEEvNS_4conv17Conv2dProblemSizeENS_9TensorRefIT_T0_EENSE_IT1_T2_EENSE_IT3_T4_EESN_T5_SO_
        .type           _ZN7cutlass9reference6device6kernel11Conv2dWgradINS_6half_tENS_6layout10TensorNHWCES4_S6_S4_S6_S4_S4_NS_16NumericConverterIS4_S4_LNS_15FloatRoundStyleE2EEENS_12multiply_addIS4_S4_S4_EELi2ELi4ELi8ELi16EEEvNS_4conv17Conv2dProblemSizeENS_9TensorRefIT_T0_EENSE_IT1_T2_EENSE_IT3_T4_EESN_T5_SO_,@function
        .size           _ZN7cutlass9reference6device6kernel11Conv2dWgradINS_6half_tENS_6layout10TensorNHWCES4_S6_S4_S6_S4_S4_NS_16NumericConverterIS4_S4_LNS_15FloatRoundStyleE2EEENS_12multiply_addIS4_S4_S4_EELi2ELi4ELi8ELi16EEEvNS_4conv17Conv2dProblemSizeENS_9TensorRefIT_T0_EENSE_IT1_T2_EENSE_IT3_T4_EESN_T5_SO_,(.L_x_329 - _ZN7cutlass9reference6device6kernel11Conv2dWgradINS_6half_tENS_6layout10TensorNHWCES4_S6_S4_S6_S4_S4_NS_16NumericConverterIS4_S4_LNS_15FloatRoundStyleE2EEENS_12multiply_addIS4_S4_S4_EELi2ELi4ELi8ELi16EEEvNS_4conv17Conv2dProblemSizeENS_9TensorRefIT_T0_EENSE_IT1_T2_EENSE_IT3_T4_EESN_T5_SO_)
        .other          _ZN7cutlass9reference6device6kernel11Conv2dWgradINS_6half_tENS_6layout10TensorNHWCES4_S6_S4_S6_S4_S4_NS_16NumericConverterIS4_S4_LNS_15FloatRoundStyleE2EEENS_12multiply_addIS4_S4_S4_EELi2ELi4ELi8ELi16EEEvNS_4conv17Conv2dProblemSizeENS_9TensorRefIT_T0_EENSE_IT1_T2_EENSE_IT3_T4_EESN_T5_SO_,@"STO_CUDA_ENTRY STV_DEFAULT"
_ZN7cutlass9reference6device6kernel11Conv2dWgradINS_6half_tENS_6layout10TensorNHWCES4_S6_S4_S6_S4_S4_NS_16NumericConverterIS4_S4_LNS_15FloatRoundStyleE2EEENS_12multiply_addIS4_S4_S4_EELi2ELi4ELi8ELi16EEEvNS_4conv17Conv2dProblemSizeENS_9TensorRefIT_T0_EENSE_IT1_T2_EENSE_IT3_T4_EESN_T5_SO_:
.text._ZN7cutlass9reference6device6kernel11Conv2dWgradINS_6half_tENS_6layout10TensorNHWCES4_S6_S4_S6_S4_S4_NS_16NumericConverterIS4_S4_LNS_15FloatRoundStyleE2EEENS_12multiply_addIS4_S4_S4_EELi2ELi4ELi8ELi16EEEvNS_4conv17Conv2dProblemSizeENS_9TensorRefIT_T0_EENSE_IT1_T2_EENSE_IT3_T4_EESN_T5_SO_:
[----:B------:R-:W-:Y:S02]  /*0000*/  IMAD.MOV.U32 R1, RZ, RZ, c[0x0][0x28] ;  /* 0x00000a00ff017624 */ /* 0x000fe400078e00ff */
[----:B------:R-:W0:Y:S01]  /*0010*/  S2R R4, SR_TID.Y ;  /* 0x0000000000047919 */ /* 0x000e220000002200 */
[----:B------:R-:W-:Y:S01]  /*0020*/  IMAD.MOV.U32 R5, RZ, RZ, RZ ;  /* 0x000000ffff057224 */ /* 0x000fe200078e00ff */
[----:B------:R-:W-:Y:S01]  /*0030*/  ULDC UR6, c[0x0][0x16c] ;  /* 0x00005b0000067ab9 */ /* 0x000fe20000000800 */
[----:B------:R-:W-:Y:S01]  /*0040*/  BMOV.32.CLEAR RZ, B0 ;  /* 0x0000000000ff7355 */ /* 0x000fe20000100000 */
[----:B------:R-:W1:Y:S01]  /*0050*/  S2R R3, SR_CTAID.Y ;  /* 0x0000000000037919 */ /* 0x000e620000002600 */
[----:B------:R-:W-:Y:S01]  /*0060*/  ULDC UR4, c[0x0][0x180] ;  /* 0x0000600000047ab9 */ /* 0x000fe20000000800 */
[----:B------:R-:W-:Y:S01]  /*0070*/  BSSY B0, `(.L_x_94) ;  /* 0x000002e000007945 */ /* 0x000fe20003800000 */
[----:B------:R-:W-:Y:S02]  /*0080*/  UIMAD.WIDE UR4, UR6, UR4, URZ ;  /* 0x00000004060472a5 */ /* 0x000fe4000f8e023f */
[----:B------:R-:W-:Y:S01]  /*0090*/  USHF.R.S32.HI UR6, URZ, 0x1f, UR6 ;  /* 0x0000001f3f067899 */ /* 0x000fe20008011406 */
[----:B0-----:R-:W-:-:S04]  /*00a0*/  IMAD.SHL.U32 R4, R4, 0x4, RZ ;  /* 0x0000000404047824 */ /* 0x001fc800078e00ff */
[----:B-1----:R-:W-:-:S05]  /*00b0*/  IMAD.WIDE.U32 R4, R3, 0x40, R4 ;  /* 0x0000004003047825 */ /* 0x002fca00078e0004 */
[----:B------:R-:W-:-:S04]  /*00c0*/  LOP3.LUT R0, R5, UR5, RZ, 0xfc, !PT ;  /* 0x0000000505007c12 */ /* 0x000fc8000f8efcff */
[----:B------:R-:W-:-:S12]  /*00d0*/  ISETP.NE.U32.AND P0, PT, R0, RZ, PT ;  /* 0x000000ff0000720c */ /* 0x000fd80003f05070 */
[----:B------:R-:W-:Y:S05]  /*00e0*/  @!P0 BRA `(.L_x_95) ;  /* 0x0000011000008947 */ /* 0x000fea0003800000 */
[----:B------:R-:W-:Y:S01]  /*00f0*/  IMAD.U32 R2, RZ, RZ, UR4 ;  /* 0x00000004ff027e24 */ /* 0x000fe2000f8e00ff */
[----:B------:R-:W-:Y:S01]  /*0100*/  MOV R14, 0x180 ;  /* 0x00000180000e7802 */ /* 0x000fe20000000f00 */
[----:B------:R-:W-:Y:S02]  /*0110*/  IMAD.U32 R10, RZ, RZ, UR4 ;  /* 0x00000004ff0a7e24 */ /* 0x000fe4000f8e00ff */
[----:B------:R-:W-:Y:S02]  /*0120*/  IMAD.U32 R3, RZ, RZ, UR5 ;  /* 0x00000005ff037e24 */ /* 0x000fe4000f8e00ff */
[----:B------:R-:W-:Y:S02]  /*0130*/  IMAD.U32 R11, RZ, RZ, UR5 ;  /* 0x00000005ff0b7e24 */ /* 0x000fe4000f8e00ff */
[----:B------:R-:W-:Y:S02]  /*0140*/  IMAD.MOV.U32 R10, RZ, RZ, R4 ;  /* 0x000000ffff0a7224 */ /* 0x000fe400078e0004 */
[----:B------:R-:W-:-:S02]  /*0150*/  IMAD.MOV.U32 R0, RZ, RZ, R2 ;  /* 0x000000ffff007224 */ /* 0x000fc400078e0002 */
[----:B------:R-:W-:-:S03]  /*0160*/  IMAD.MOV.U32 R16, RZ, RZ, R5 ;  /* 0x000000ffff107224 */ /* 0x000fc600078e0005 */
[----:B------:R-:W-:Y:S05]  /*0170*/  CALL.REL.NOINC `($__internal_2_$__cuda_sm20_div_s64) ;  /* 0x0000356000007944 */ /* 0x000fea0003c00000 */
[----:B------:R-:W-:Y:S01]  /*0180*/  IADD3 R3, P0, RZ, -R49, RZ ;  /* 0x80000031ff037210 */ /* 0x000fe20007f1e0ff */
[----:B------:R-:W-:-:S04]  /*0190*/  IMAD.MOV.U32 R58, RZ, RZ, R49 ;  /* 0x000000ffff3a7224 */ /* 0x000fc800078e0031 */
[----:B------:R-:W-:Y:S02]  /*01a0*/  IMAD.X R0, RZ, RZ, ~R0, P0 ;  /* 0x000000ffff007224 */ /* 0x000fe400000e0e00 */
[----:B------:R-:W-:-:S04]  /*01b0*/  IMAD.WIDE.U32 R10, R3, UR4, R4 ;  /* 0x00000004030a7c25 */ /* 0x000fc8000f8e0004 */
[----:B------:R-:W-:-:S04]  /*01c0*/  IMAD R0, R0, UR4, RZ ;  /* 0x0000000400007c24 */ /* 0x000fc8000f8e02ff */
[----:B------:R-:W-:-:S04]  /*01d0*/  IMAD R3, R3, UR5, R0 ;  /* 0x0000000503037c24 */ /* 0x000fc8000f8e0200 */
[----:B------:R-:W-:Y:S01]  /*01e0*/  IMAD.IADD R16, R11, 0x1, R3 ;  /* 0x000000010b107824 */ /* 0x000fe200078e0203 */
[----:B------:R-:W-:Y:S05]  /*01f0*/  BRA `(.L_x_96) ;  /* 0x0000015000007947 */ /* 0x000fea0003800000 */
.L_x_95:
        /* <DEDUP_REMOVED lines=21> */
.L_x_96:
[----:B------:R-:W-:Y:S05]  /*0350*/  BSYNC B0 ;  /* 0x0000000000007941 */ /* 0x000fea0003800000 */
.L_x_94:
        /* <DEDUP_REMOVED lines=8> */
[----:B------:R-:W-:Y:S05]  /*03e0*/  CALL.REL.NOINC `($__internal_2_$__cuda_sm20_div_s64) ;  /* 0x000032f000007944 */ /* 0x000fea0003c00000 */
[--C-:B------:R-:W-:Y:S02]  /*03f0*/  IMAD.MOV R3, RZ, RZ, -R49.reuse ;  /* 0x000000ffff037224 */ /* 0x100fe400078e0a31 */
[----:B------:R-:W-:Y:S02]  /*0400*/  IMAD.MOV.U32 R57, RZ, RZ, R49 ;  /* 0x000000ffff397224 */ /* 0x000fe400078e0031 */
[----:B------:R-:W-:Y:S01]  /*0410*/  IMAD R56, R3, c[0x0][0x16c], R10 ;  /* 0x00005b0003387a24 */ /* 0x000fe200078e020a */
[----:B------:R-:W-:Y:S05]  /*0420*/  BRA `(.L_x_99) ;  /* 0x0000014000007947 */ /* 0x000fea0003800000 */
.L_x_98:
        /* <DEDUP_REMOVED lines=20> */
.L_x_99:
[----:B------:R-:W-:Y:S05]  /*0570*/  BSYNC B0 ;  /* 0x0000000000007941 */ /* 0x000fea0003800000 */
.L_x_97:
[----:B------:R-:W-:Y:S01]  /*0580*/  IADD3 R6, P0, R4, 0x1, RZ ;  /* 0x0000000104067810 */ /* 0x000fe20007f1e0ff */
[----:B------:R-:W-:Y:S01]  /*0590*/  BMOV.32.CLEAR RZ, B0 ;  /* 0x0000000000ff7355 */ /* 0x000fe20000100000 */
[----:B------:R-:W-:Y:S03]  /*05a0*/  BSSY B0, `(.L_x_100) ;  /* 0x000002b000007945 */ /* 0x000fe60003800000 */
[----:B------:R-:W-:-:S05]  /*05b0*/  IMAD.X R7, RZ, RZ, R5, P0 ;  /* 0x000000ffff077224 */ /* 0x000fca00000e0605 */
        /* <DEDUP_REMOVED lines=20> */
.L_x_101:
        /* <DEDUP_REMOVED lines=21> */
.L_x_102:
[----:B------:R-:W-:Y:S05]  /*0850*/  BSYNC B0 ;  /* 0x0000000000007941 */ /* 0x000fea0003800000 */
.L_x_100:
        /* <DEDUP_REMOVED lines=13> */
.L_x_104:
        /* <DEDUP_REMOVED lines=20> */
.L_x_105:
[----:B------:R-:W-:Y:S05]  /*0a70*/  BSYNC B0 ;  /* 0x0000000000007941 */ /* 0x000fea0003800000 */
.L_x_103:
        /* <DEDUP_REMOVED lines=24> */
.L_x_107:
        /* <DEDUP_REMOVED lines=21> */
.L_x_108:
[----:B------:R-:W-:Y:S05]  /*0d50*/  BSYNC B0 ;  /* 0x0000000000007941 */ /* 0x000fea0003800000 */
.L_x_106:
        /* <DEDUP_REMOVED lines=13> */
.L_x_110:
        /* <DEDUP_REMOVED lines=20> */
.L_x_111:
[----:B------:R-:W-:Y:S05]  /*0f70*/  BSYNC B0 ;  /* 0x0000000000007941 */ /* 0x000fea0003800000 */
.L_x_109:
        /* <DEDUP_REMOVED lines=24> */
.L_x_113:
        /* <DEDUP_REMOVED lines=21> */
.L_x_114:
[----:B------:R-:W-:Y:S05]  /*1250*/  BSYNC B0 ;  /* 0x0000000000007941 */ /* 0x000fea0003800000 */
.L_x_112:
        /* <DEDUP_REMOVED lines=9> */
[----:B------:R-:W-:-:S04]  /*12f0*/  IMAD.MOV R47, RZ, RZ, -R49 ;  /* 0x000000ffff2f7224 */ /* 0x000fc800078e0a31 */
[----:B------:R-:W-:Y:S01]  /*1300*/  IMAD R47, R47, c[0x0][0x16c], R10 ;  /* 0x00005b002f2f7a24 */ /* 0x000fe200078e020a */
[----:B------:R-:W-:Y:S05]  /*1310*/  BRA `(.L_x_117) ;  /* 0x0000014000007947 */ /* 0x000fea0003800000 */
.L_x_116:
        /* <DEDUP_REMOVED lines=20> */
.L_x_117:
[----:B------:R-:W-:Y:S05]  /*1460*/  BSYNC B0 ;  /* 0x0000000000007941 */ /* 0x000fea0003800000 */
.L_x_115:
[----:B------:R-:W0:Y:S01]  /*1470*/  S2R R0, SR_TID.X ;  /* 0x0000000000007919 */ /* 0x000e220000002100 */
[----:B------:R-:W-:Y:S01]  /*1480*/  IMAD.MOV.U32 R2, RZ, RZ, c[0x0][0x160] ;  /* 0x00005800ff027624 */ /* 0x000fe200078e00ff */
[----:B------:R-:W-:Y:S02]  /*1490*/  PRMT R46, RZ, 0x5410, RZ ;  /* 0x00005410ff2e7816 */ /* 0x000fe400000000ff */
[----:B------:R-:W0:Y:S01]  /*14a0*/  S2R R3, SR_CTAID.X ;  /* 0x0000000000037919 */ /* 0x000e220000002500 */
[----:B------:R-:W-:Y:S02]  /*14b0*/  PRMT R45, RZ, 0x5410, RZ ;  /* 0x00005410ff2d7816 */ /* 0x000fe400000000ff */
[----:B------:R-:W-:Y:S02]  /*14c0*/  ISETP.GE.AND P0, PT, R2, 0x1, PT ;  /* 0x000000010200780c */ /* 0x000fe40003f06270 */
[----:B------:R-:W-:Y:S02]  /*14d0*/  PRMT R43, RZ, 0x5410, RZ ;  /* 0x00005410ff2b7816 */ /* 0x000fe400000000ff */
[----:B------:R-:W-:Y:S01]  /*14e0*/  PRMT R41, RZ, 0x5410, RZ ;  /* 0x00005410ff297816 */ /* 0x000fe200000000ff */
[----:B0-----:R-:W-:-:S04]  /*14f0*/  IMAD R0, R3, 0x8, R0 ;  /* 0x0000000803007824 */ /* 0x001fc800078e0200 */
[----:B------:R-:W-:-:S03]  /*1500*/  IMAD.SHL.U32 R39, R0, 0x2, RZ ;  /* 0x0000000200277824 */ /* 0x000fc600078e00ff */
[----:B------:R-:W-:Y:S05]  /*1510*/  @!P0 BRA `(.L_x_118) ;  /* 0x00000f1000008947 */ /* 0x000fea0003800000 */
[----:B------:R-:W-:Y:S01]  /*1520*/  IADD3 R0, R39, 0x1, RZ ;  /* 0x0000000127007810 */ /* 0x000fe20007ffe0ff */
[----:B------:R-:W-:Y:S01]  /*1530*/  IMAD.MOV.U32 R36, RZ, RZ, RZ ;  /* 0x000000ffff247224 */ /* 0x000fe200078e00ff */
[----:B------:R-:W-:Y:S02]  /*1540*/  LOP3.LUT R34, RZ, R58, RZ, 0x33, !PT ;  /* 0x0000003aff227212 */ /* 0x000fe400078e33ff */
[----:B------:R-:W-:Y:S02]  /*1550*/  LOP3.LUT R35, RZ, R57, RZ, 0x33, !PT ;  /* 0x00000039ff237212 */ /* 0x000fe400078e33ff */
[----:B------:R-:W-:Y:S02]  /*1560*/  LOP3.LUT R32, RZ, R54, RZ, 0x33, !PT ;  /* 0x00000036ff207212 */ /* 0x000fe400078e33ff */
[----:B------:R-:W-:Y:S02]  /*1570*/  LOP3.LUT R33, RZ, R55, RZ, 0x33, !PT ;  /* 0x00000037ff217212 */ /* 0x000fe400078e33ff */
[----:B------:R-:W-:-:S02]  /*1580*/  LOP3.LUT R28, RZ, R50, RZ, 0x33, !PT ;  /* 0x00000032ff1c7212 */ /* 0x000fc400078e33ff */
[----:B------:R-:W-:Y:S02]  /*1590*/  LOP3.LUT R29, RZ, R53, RZ, 0x33, !PT ;  /* 0x00000035ff1d7212 */ /* 0x000fe400078e33ff */
[----:B------:R-:W-:Y:S02]  /*15a0*/  LOP3.LUT R26, RZ, R48, RZ, 0x33, !PT ;  /* 0x00000030ff1a7212 */ /* 0x000fe400078e33ff */
[----:B------:R-:W-:Y:S02]  /*15b0*/  LOP3.LUT R27, RZ, R49, RZ, 0x33, !PT ;  /* 0x00000031ff1b7212 */ /* 0x000fe400078e33ff */
[----:B------:R-:W-:Y:S02]  /*15c0*/  ISETP.GE.AND P1, PT, R0, c[0x0][0x178], PT ;  /* 0x00005e0000007a0c */ /* 0x000fe40003f26270 */
[----:B------:R-:W-:Y:S02]  /*15d0*/  SHF.R.S32.HI R44, RZ, 0x1f, R39 ;  /* 0x0000001fff2c7819 */ /* 0x000fe40000011427 */
[----:B------:R-:W-:-:S02]  /*15e0*/  SHF.R.S32.HI R42, RZ, 0x1f, R56 ;  /* 0x0000001fff2a7819 */ /* 0x000fc40000011438 */
[----:B------:R-:W-:Y:S02]  /*15f0*/  SHF.R.S32.HI R40, RZ, 0x1f, R52 ;  /* 0x0000001fff287819 */ /* 0x000fe40000011434 */
[----:B------:R-:W-:Y:S02]  /*1600*/  SHF.R.S32.HI R38, RZ, 0x1f, R51 ;  /* 0x0000001fff267819 */ /* 0x000fe40000011433 */
[----:B------:R-:W-:Y:S02]  /*1610*/  SHF.R.S32.HI R37, RZ, 0x1f, R47 ;  /* 0x0000001fff257819 */ /* 0x000fe4000001142f */
[----:B------:R-:W-:Y:S02]  /*1620*/  PRMT R46, R46, 0x5410, RZ ;  /* 0x000054102e2e7816 */ /* 0x000fe400000000ff */
[----:B------:R-:W-:Y:S02]  /*1630*/  IADD3 R34, R34, c[0x0][0x17c], RZ ;  /* 0x00005f0022227a10 */ /* 0x000fe40007ffe0ff */
[----:B------:R-:W-:-:S02]  /*1640*/  IADD3 R35, R35, c[0x0][0x180], RZ ;  /* 0x0000600023237a10 */ /* 0x000fc40007ffe0ff */
[----:B------:R-:W-:Y:S02]  /*1650*/  IADD3 R32, R32, c[0x0][0x17c], RZ ;  /* 0x00005f0020207a10 */ /* 0x000fe40007ffe0ff */
[----:B------:R-:W-:Y:S02]  /*1660*/  IADD3 R33, R33, c[0x0][0x180], RZ ;  /* 0x0000600021217a10 */ /* 0x000fe40007ffe0ff */
[----:B------:R-:W-:Y:S02]  /*1670*/  IADD3 R28, R28, c[0x0][0x17c], RZ ;  /* 0x00005f001c1c7a10 */ /* 0x000fe40007ffe0ff */
[----:B------:R-:W-:Y:S02]  /*1680*/  IADD3 R29, R29, c[0x0][0x180], RZ ;  /* 0x000060001d1d7a10 */ /* 0x000fe40007ffe0ff */
[----:B------:R-:W-:Y:S02]  /*1690*/  IADD3 R26, R26, c[0x0][0x17c], RZ ;  /* 0x00005f001a1a7a10 */ /* 0x000fe40007ffe0ff */
[----:B------:R-:W-:-:S02]  /*16a0*/  IADD3 R27, R27, c[0x0][0x180], RZ ;  /* 0x000060001b1b7a10 */ /* 0x000fc40007ffe0ff */
.L_x_126:
[----:B------:R-:W-:-:S05]  /*16b0*/  IMAD.MOV.U32 R0, RZ, RZ, c[0x0][0x170] ;  /* 0x00005c00ff007624 */ /* 0x000fca00078e00ff */
[----:B------:R-:W-:-:S12]  /*16c0*/  ISETP.GE.AND P0, PT, R0, 0x1, PT ;  /* 0x000000010000780c */ /* 0x000fd80003f06270 */
[----:B0-----:R-:W-:Y:S05]  /*16d0*/  @!P0 BRA `(.L_x_119) ;  /* 0x00000d2000008947 */ /* 0x001fea0003800000 */
[----:B------:R-:W-:Y:S02]  /*16e0*/  IMAD.MOV.U32 R25, RZ, RZ, RZ ;  /* 0x000000ffff197224 */ /* 0x000fe400078e00ff */
.L_x_125:
[----:B------:R-:W-:-:S05]  /*16f0*/  IMAD.MOV.U32 R0, RZ, RZ, c[0x0][0x174] ;  /* 0x00005d00ff007624 */ /* 0x000fca00078e00ff */
[----:B------:R-:W-:-:S12]  /*1700*/  ISETP.GE.AND P0, PT, R0, 0x1, PT ;  /* 0x000000010000780c */ /* 0x000fd80003f06270 */
[----:B0-----:R-:W-:Y:S05]  /*1710*/  @!P0 BRA `(.L_x_120) ;  /* 0x00000cb000008947 */ /* 0x001fea0003800000 */
[----:B------:R-:W-:Y:S02]  /*1720*/  IMAD R24, R25, c[0x0][0x1b4], RZ ;  /* 0x00006d0019187a24 */ /* 0x000fe400078e02ff */
[C---:B------:R-:W-:Y:S02]  /*1730*/  IMAD R23, R36.reuse, c[0x0][0x1b8], RZ ;  /* 0x00006e0024177a24 */ /* 0x040fe400078e02ff */
[----:B------:R-:W-:Y:S01]  /*1740*/  IMAD.MOV.U32 R2, RZ, RZ, c[0x0][0x18c] ;  /* 0x00006300ff027624 */ /* 0x000fe200078e00ff */
[----:B------:R-:W-:Y:S01]  /*1750*/  SHF.R.S32.HI R0, RZ, 0x1f, R24 ;  /* 0x0000001fff007819 */ /* 0x000fe20000011418 */
[----:B------:R-:W-:Y:S01]  /*1760*/  IMAD R12, R36, c[0x0][0x1d0], RZ ;  /* 0x00007400240c7a24 */ /* 0x000fe200078e02ff */
[----:B------:R-:W-:Y:S01]  /*1770*/  IADD3 R24, P0, R23, R24, RZ ;  /* 0x0000001817187210 */ /* 0x000fe20007f1e0ff */
[----:B------:R-:W-:-:S03]  /*1780*/  IMAD R3, R25, R2, -c[0x0][0x184] ;  /* 0x8000610019037624 */ /* 0x000fc600078e0202 */
[----:B------:R-:W-:Y:S01]  /*1790*/  LEA.HI.X.SX32 R23, R23, R0, 0x1, P0 ;  /* 0x0000000017177211 */ /* 0x000fe200000f0eff */
[--C-:B------:R-:W-:Y:S01]  /*17a0*/  IMAD R0, R34, c[0x0][0x194], R3.reuse ;  /* 0x0000650022007a24 */ /* 0x100fe200078e0203 */
[----:B------:R-:W-:Y:S01]  /*17b0*/  SHF.R.S32.HI R7, RZ, 0x1f, R12 ;  /* 0x0000001fff077819 */ /* 0x000fe2000001140c */
[--C-:B------:R-:W-:Y:S02]  /*17c0*/  IMAD R2, R58, c[0x0][0x194], R3.reuse ;  /* 0x000065003a027a24 */ /* 0x100fe400078e0203 */
[--C-:B------:R-:W-:Y:S02]  /*17d0*/  IMAD R4, R32, c[0x0][0x194], R3.reuse ;  /* 0x0000650020047a24 */ /* 0x100fe400078e0203 */
[----:B------:R-:W-:Y:S02]  /*17e0*/  IMAD R0, R0, c[0x0][0x1cc], RZ ;  /* 0x0000730000007a24 */ /* 0x000fe400078e02ff */
[--C-:B------:R-:W-:Y:S02]  /*17f0*/  IMAD R8, R50, c[0x0][0x194], R3.reuse ;  /* 0x0000650032087a24 */ /* 0x100fe400078e0203 */
[----:B------:R-:W-:Y:S01]  /*1800*/  IMAD R2, R2, c[0x0][0x1cc], RZ ;  /* 0x0000730002027a24 */ /* 0x000fe200078e02ff */
[----:B------:R-:W-:Y:S01]  /*1810*/  IADD3 R22, P2, R12, R0, RZ ;  /* 0x000000000c167210 */ /* 0x000fe20007f5e0ff */
[----:B------:R-:W-:-:S02]  /*1820*/  IMAD R5, R54, c[0x0][0x194], R3 ;  /* 0x0000650036057a24 */ /* 0x000fc400078e0203 */
[--C-:B------:R-:W-:Y:S01]  /*1830*/  IMAD R6, R28, c[0x0][0x194], R3.reuse ;  /* 0x000065001c067a24 */ /* 0x100fe200078e0203 */
[----:B------:R-:W-:Y:S01]  /*1840*/  IADD3 R21, P5, R12, R2, RZ ;  /* 0x000000020c157210 */ /* 0x000fe20007fbe0ff */
[--C-:B------:R-:W-:Y:S01]  /*1850*/  IMAD R9, R26, c[0x0][0x194], R3.reuse ;  /* 0x000065001a097a24 */ /* 0x100fe200078e0203 */
[-C--:B------:R-:W-:Y:S01]  /*1860*/  LEA.HI.X.SX32 R17, R0, R7.reuse, 0x1, P2 ;  /* 0x0000000700117211 */ /* 0x080fe200010f0eff */
[----:B------:R-:W-:Y:S01]  /*1870*/  IMAD R4, R4, c[0x0][0x1cc], RZ ;  /* 0x0000730004047a24 */ /* 0x000fe200078e02ff */
[----:B------:R-:W-:Y:S01]  /*1880*/  LEA.HI.X.SX32 R15, R2, R7, 0x1, P5 ;  /* 0x00000007020f7211 */ /* 0x000fe200028f0eff */
[----:B------:R-:W-:Y:S02]  /*1890*/  IMAD R3, R48, c[0x0][0x194], R3 ;  /* 0x0000650030037a24 */ /* 0x000fe400078e0203 */
[----:B------:R-:W-:Y:S01]  /*18a0*/  IMAD R8, R8, c[0x0][0x1cc], RZ ;  /* 0x0000730008087a24 */ /* 0x000fe200078e02ff */
[----:B------:R-:W-:Y:S01]  /*18b0*/  IADD3 R20, P4, R12, R4, RZ ;  /* 0x000000040c147210 */ /* 0x000fe20007f9e0ff */
[----:B------:R-:W-:-:S02]  /*18c0*/  IMAD R5, R5, c[0x0][0x1cc], RZ ;  /* 0x0000730005057a24 */ /* 0x000fc400078e02ff */
[----:B------:R-:W-:Y:S01]  /*18d0*/  IMAD R6, R6, c[0x0][0x1cc], RZ ;  /* 0x0000730006067a24 */ /* 0x000fe200078e02ff */
[C---:B------:R-:W-:Y:S01]  /*18e0*/  IADD3 R16, P2, R12.reuse, R8, RZ ;  /* 0x000000080c107210 */ /* 0x040fe20007f5e0ff */
[----:B------:R-:W-:Y:S01]  /*18f0*/  IMAD R30, R9, c[0x0][0x1cc], RZ ;  /* 0x00007300091e7a24 */ /* 0x000fe200078e02ff */
[C---:B------:R-:W-:Y:S01]  /*1900*/  IADD3 R19, P0, R12.reuse, R5, RZ ;  /* 0x000000050c137210 */ /* 0x040fe20007f1e0ff */
[----:B------:R-:W-:Y:S01]  /*1910*/  IMAD R3, R3, c[0x0][0x1cc], RZ ;  /* 0x0000730003037a24 */ /* 0x000fe200078e02ff */
[C---:B------:R-:W-:Y:S02]  /*1920*/  IADD3 R18, P3, R12.reuse, R6, RZ ;  /* 0x000000060c127210 */ /* 0x040fe40007f7e0ff */
[----:B------:R-:W-:Y:S02]  /*1930*/  IADD3 R14, P5, R12, R30, RZ ;  /* 0x0000001e0c0e7210 */ /* 0x000fe40007fbe0ff */
[----:B------:R-:W-:Y:S02]  /*1940*/  LEA.HI.X.SX32 R13, R4, R7, 0x1, P4 ;  /* 0x00000007040d7211 */ /* 0x000fe400020f0eff */
[----:B------:R-:W-:-:S02]  /*1950*/  IADD3 R12, P4, R12, R3, RZ ;  /* 0x000000030c0c7210 */ /* 0x000fc40007f9e0ff */
[-C--:B------:R-:W-:Y:S02]  /*1960*/  LEA.HI.X.SX32 R9, R8, R7.reuse, 0x1, P2 ;  /* 0x0000000708097211 */ /* 0x080fe400010f0eff */
[-C--:B------:R-:W-:Y:S02]  /*1970*/  LEA.HI.X.SX32 R11, R5, R7.reuse, 0x1, P0 ;  /* 0x00000007050b7211 */ /* 0x080fe400000f0eff */
[-C--:B------:R-:W-:Y:S01]  /*1980*/  LEA.HI.X.SX32 R10, R6, R7.reuse, 0x1, P3 ;  /* 0x00000007060a7211 */ /* 0x080fe200018f0eff */
[----:B------:R-:W-:Y:S01]  /*1990*/  IMAD.MOV.U32 R6, RZ, RZ, RZ ;  /* 0x000000ffff067224 */ /* 0x000fe200078e00ff */
[-C--:B------:R-:W-:Y:S02]  /*19a0*/  LEA.HI.X.SX32 R8, R30, R7.reuse, 0x1, P5 ;  /* 0x000000071e087211 */ /* 0x080fe400028f0eff */
[----:B------:R-:W-:Y:S02]  /*19b0*/  LEA.HI.X.SX32 R7, R3, R7, 0x1, P4 ;  /* 0x0000000703077211 */ /* 0x000fe400020f0eff */
.L_x_124:
[----:B------:R-:W-:Y:S01]  /*19c0*/  IMAD R0, R6, c[0x0][0x1b0], RZ ;  /* 0x00006c0006007a24 */ /* 0x000fe200078e02ff */
[----:B------:R-:W-:Y:S02]  /*19d0*/  PRMT R5, RZ, 0x7610, R5 ;  /* 0x00007610ff057816 */ /* 0x000fe40000000005 */
[----:B------:R-:W-:-:S02]  /*19e0*/  PRMT R4, RZ, 0x7610, R4 ;  /* 0x00007610ff047816 */ /* 0x000fc40000000004 */
[--C-:B------:R-:W-:Y:S02]  /*19f0*/  SHF.R.S32.HI R2, RZ, 0x1f, R0.reuse ;  /* 0x0000001fff027819 */ /* 0x100fe40000011400 */
[----:B------:R-:W-:-:S04]  /*1a00*/  IADD3 R0, P0, P2, R39, R24, R0 ;  /* 0x0000001827007210 */ /* 0x000fc80007a1e000 */
[----:B------:R-:W-:Y:S02]  /*1a10*/  IADD3.X R3, R44, R23, R2, P0, P2 ;  /* 0x000000172c037210 */ /* 0x000fe400007e4402 */
[C---:B0-----:R-:W-:Y:S02]  /*1a20*/  LEA R30, P0, R0.reuse, c[0x0][0x1a8], 0x1 ;  /* 0x00006a00001e7a11 */ /* 0x041fe400078008ff */
[----:B------:R-:W-:Y:S02]  /*1a30*/  ISETP.GE.AND P2, PT, R39, c[0x0][0x178], PT ;  /* 0x00005e0027007a0c */ /* 0x000fe40003f46270 */
[----:B------:R-:W-:-:S08]  /*1a40*/  LEA.HI.X R31, R0, c[0x0][0x1ac], R3, 0x1, P0 ;  /* 0x00006b00001f7a11 */ /* 0x000fd000000f0c03 */
[----:B------:R0:W5:Y:S04]  /*1a50*/  @!P1 LDG.E.U16.SYS R4, [R30+0x2] ;  /* 0x000002001e049381 */ /* 0x00016800001ee500 */
[----:B------:R0:W5:Y:S01]  /*1a60*/  @!P2 LDG.E.U16.SYS R5, [R30] ;  /* 0x000000001e05a381 */ /* 0x00016200001ee500 */
[----:B------:R-:W-:-:S05]  /*1a70*/  IMAD.MOV.U32 R0, RZ, RZ, c[0x0][0x19c] ;  /* 0x00006700ff007624 */ /* 0x000fca00078e00ff */
[----:B------:R-:W-:Y:S01]  /*1a80*/  ISETP.NE.AND P0, PT, R0, 0x1, PT ;  /* 0x000000010000780c */ /* 0x000fe20003f05270 */
[----:B------:R-:W-:Y:S01]  /*1a90*/  IMAD.MOV.U32 R3, RZ, RZ, c[0x0][0x190] ;  /* 0x00006400ff037624 */ /* 0x000fe200078e00ff */
[----:B------:R-:W-:Y:S01]  /*1aa0*/  BMOV.32.CLEAR RZ, B0 ;  /* 0x0000000000ff7355 */ /* 0x000fe20000100000 */
[----:B------:R-:W-:Y:S02]  /*1ab0*/  BSSY B0, `(.L_x_121) ;  /* 0x0000088000007945 */ /* 0x000fe40003800000 */
[----:B------:R-:W-:-:S07]  /*1ac0*/  IMAD R2, R6, R3, -c[0x0][0x188] ;  /* 0x8000620006027624 */ /* 0x000fce00078e0203 */
[----:B------:R-:W-:Y:S05]  /*1ad0*/  @!P0 BRA `(.L_x_122) ;  /* 0x0000043000008947 */ /* 0x000fea0003800000 */
[----:B0-----:R-:W-:-:S04]  /*1ae0*/  IMAD.MOV.U32 R0, RZ, RZ, c[0x0][0x18c] ;  /* 0x00006300ff007624 */ /* 0x001fc800078e00ff */
[----:B------:R-:W-:Y:S02]  /*1af0*/  IMAD R59, R25, R0, -c[0x0][0x184] ;  /* 0x80006100193b7624 */ /* 0x000fe400078e0200 */
[----:B------:R-:W-:Y:S02]  /*1b00*/  IMAD R0, R57, c[0x0][0x198], R2 ;  /* 0x0000660039007a24 */ /* 0x000fe400078e0202 */
[----:B------:R-:W-:-:S05]  /*1b10*/  IMAD R3, R58, c[0x0][0x194], R59 ;  /* 0x000065003a037a24 */ /* 0x000fca00078e023b */
[----:B------:R-:W-:-:S04]  /*1b20*/  LOP3.LUT R30, R0, R3, RZ, 0xfc, !PT ;  /* 0x00000003001e7212 */ /* 0x000fc800078efcff */
[----:B------:R-:W-:-:S04]  /*1b30*/  ISETP.GE.AND P0, PT, R30, RZ, PT ;  /* 0x000000ff1e00720c */ /* 0x000fc80003f06270 */
[----:B------:R-:W-:-:S04]  /*1b40*/  ISETP.GE.OR P0, PT, R3, c[0x0][0x164], !P0 ;  /* 0x0000590003007a0c */ /* 0x000fc80004706670 */
[----:B------:R-:W-:-:S04]  /*1b50*/  ISETP.GE.OR P0, PT, R0, c[0x0][0x168], P0 ;  /* 0x00005a0000007a0c */ /* 0x000fc80000706670 */
[----:B------:R-:W-:-:S12]  /*1b60*/  ISETP.GE.OR P0, PT, R56, c[0x0][0x16c], P0 ;  /* 0x00005b0038007a0c */ /* 0x000fd80000706670 */
[----:B------:R-:W-:-:S05]  /*1b70*/  @!P0 IMAD R0, R0, c[0x0][0x1c8], RZ ;  /* 0x0000720000008a24 */ /* 0x000fca00078e02ff */
[--C-:B------:R-:W-:Y:S02]  /*1b80*/  @!P0 SHF.R.S32.HI R3, RZ, 0x1f, R0.reuse ;  /* 0x0000001fff038819 */ /* 0x100fe40000011400 */
[----:B------:R-:W-:-:S04]  /*1b90*/  @!P0 IADD3 R0, P2, P3, R56, R21, R0 ;  /* 0x0000001538008210 */ /* 0x000fc80007b5e000 */
[----:B------:R-:W-:Y:S02]  /*1ba0*/  @!P0 IADD3.X R3, R42, R15, R3, P2, P3 ;  /* 0x0000000f2a038210 */ /* 0x000fe400017e6403 */
[----:B------:R-:W-:Y:S01]  /*1bb0*/  @!P0 LEA R30, P2, R0, c[0x0][0x1c0], 0x1 ;  /* 0x00007000001e8a11 */ /* 0x000fe200078408ff */
[----:B------:R-:W-:Y:S02]  /*1bc0*/  IMAD R60, R55, c[0x0][0x198], R2 ;  /* 0x00006600373c7a24 */ /* 0x000fe400078e0202 */
[----:B------:R-:W-:Y:S01]  /*1bd0*/  IMAD R61, R54, c[0x0][0x194], R59 ;  /* 0x00006500363d7a24 */ /* 0x000fe200078e023b */
[--C-:B------:R-:W-:Y:S02]  /*1be0*/  @!P0 LEA.HI.X R31, R0, c[0x0][0x1c4], R3.reuse, 0x1, P2 ;  /* 0x00007100001f8a11 */ /* 0x100fe400010f0c03 */
[----:B------:R-:W-:Y:S02]  /*1bf0*/  PRMT R3, RZ, 0x7610, R3 ;  /* 0x00007610ff037816 */ /* 0x000fe40000000003 */
[----:B------:R-:W-:-:S06]  /*1c00*/  LOP3.LUT R0, R60, R61, RZ, 0xfc, !PT ;  /* 0x0000003d3c007212 */ /* 0x000fcc00078efcff */
[----:B------:R0:W5:Y:S01]  /*1c10*/  @!P0 LDG.E.U16.SYS R3, [R30] ;  /* 0x000000001e038381 */ /* 0x00016200001ee500 */
[----:B------:R-:W-:-:S04]  /*1c20*/  ISETP.GE.AND P0, PT, R0, RZ, PT ;  /* 0x000000ff0000720c */ /* 0x000fc80003f06270 */
[----:B------:R-:W-:-:S04]  /*1c30*/  ISETP.GE.OR P0, PT, R61, c[0x0][0x164], !P0 ;  /* 0x000059003d007a0c */ /* 0x000fc80004706670 */
[----:B------:R-:W-:-:S04]  /*1c40*/  ISETP.GE.OR P0, PT, R60, c[0x0][0x168], P0 ;  /* 0x00005a003c007a0c */ /* 0x000fc80000706670 */
[----:B------:R-:W-:-:S12]  /*1c50*/  ISETP.GE.OR P0, PT, R52, c[0x0][0x16c], P0 ;  /* 0x00005b0034007a0c */ /* 0x000fd80000706670 */
[----:B------:R-:W-:-:S05]  /*1c60*/  @!P0 IMAD R0, R60, c[0x0][0x1c8], RZ ;  /* 0x000072003c008a24 */ /* 0x000fca00078e02ff */
[--C-:B------:R-:W-:Y:S02]  /*1c70*/  @!P0 SHF.R.S32.HI R60, RZ, 0x1f, R0.reuse ;  /* 0x0000001fff3c8819 */ /* 0x100fe40000011400 */
[----:B------:R-:W-:-:S04]  /*1c80*/  @!P0 IADD3 R0, P2, P3, R52, R19, R0 ;  /* 0x0000001334008210 */ /* 0x000fc80007b5e000 */
[----:B0-----:R-:W-:Y:S02]  /*1c90*/  @!P0 IADD3.X R31, R40, R11, R60, P2, P3 ;  /* 0x0000000b281f8210 */ /* 0x001fe400017e643c */
[----:B------:R-:W-:-:S04]  /*1ca0*/  @!P0 LEA R30, P2, R0, c[0x0][0x1c0], 0x1 ;  /* 0x00007000001e8a11 */ /* 0x000fc800078408ff */
[----:B------:R-:W-:Y:S02]  /*1cb0*/  @!P0 LEA.HI.X R31, R0, c[0x0][0x1c4], R31, 0x1, P2 ;  /* 0x00007100001f8a11 */ /* 0x000fe400010f0c1f */
[----:B------:R-:W-:Y:S01]  /*1cc0*/  PRMT R0, RZ, 0x7610, R0 ;  /* 0x00007610ff007816 */ /* 0x000fe20000000000 */
[----:B------:R-:W-:-:S07]  /*1cd0*/  IMAD R61, R53, c[0x0][0x198], R2 ;  /* 0x00006600353d7a24 */ /* 0x000fce00078e0202 */
[----:B------:R0:W5:Y:S02]  /*1ce0*/  @!P0 LDG.E.U16.SYS R0, [R30] ;  /* 0x000000001e008381 */ /* 0x00016400001ee500 */
[----:B0-----:R-:W-:-:S05]  /*1cf0*/  IMAD R30, R50, c[0x0][0x194], R59 ;  /* 0x00006500321e7a24 */ /* 0x001fca00078e023b */
        /* <DEDUP_REMOVED lines=9> */
[----:B------:R-:W-:-:S04]  /*1d90*/  @!P0 LEA R30, P2, R60, c[0x0][0x1c0], 0x1 ;  /* 0x000070003c1e8a11 */ /* 0x000fc800078408ff */
[----:B------:R-:W-:Y:S02]  /*1da0*/  @!P0 LEA.HI.X R31, R60, c[0x0][0x1c4], R61, 0x1, P2 ;  /* 0x000071003c1f8a11 */ /* 0x000fe400010f0c3d */
[----:B------:R-:W-:-:S08]  /*1db0*/  PRMT R60, RZ, 0x7610, R60 ;  /* 0x00007610ff3c7816 */ /* 0x000fd0000000003c */
[----:B------:R0:W5:Y:S02]  /*1dc0*/  @!P0 LDG.E.U16.SYS R60, [R30] ;  /* 0x000000001e3c8381 */ /* 0x00016400001ee500 */
[----:B0-----:R-:W-:Y:S02]  /*1dd0*/  IMAD R30, R48, c[0x0][0x194], R59 ;  /* 0x00006500301e7a24 */ /* 0x001fe400078e023b */
[----:B------:R-:W-:-:S05]  /*1de0*/  IMAD R59, R49, c[0x0][0x198], R2 ;  /* 0x00006600313b7a24 */ /* 0x000fca00078e0202 */
[----:B------:R-:W-:-:S04]  /*1df0*/  LOP3.LUT R61, R59, R30, RZ, 0xfc, !PT ;  /* 0x0000001e3b3d7212 */ /* 0x000fc800078efcff */
[----:B------:R-:W-:-:S04]  /*1e00*/  ISETP.GE.AND P0, PT, R61, RZ, PT ;  /* 0x000000ff3d00720c */ /* 0x000fc80003f06270 */
[----:B------:R-:W-:-:S04]  /*1e10*/  ISETP.GE.OR P0, PT, R30, c[0x0][0x164], !P0 ;  /* 0x000059001e007a0c */ /* 0x000fc80004706670 */
[----:B------:R-:W-:Y:S02]  /*1e20*/  ISETP.GE.OR P0, PT, R59, c[0x0][0x168], P0 ;  /* 0x00005a003b007a0c */ /* 0x000fe40000706670 */
[----:B------:R-:W-:-:S10]  /*1e30*/  PRMT R59, RZ, 0x7610, R59 ;  /* 0x00007610ff3b7816 */ /* 0x000fd4000000003b */
[----:B------:R-:W-:Y:S05]  /*1e40*/  @P0 BRA `(.L_x_123) ;  /* 0x000004e000000947 */ /* 0x000fea0003800000 */
[----:B------:R-:W-:Y:S02]  /*1e50*/  ISETP.LT.AND P0, PT, R47, c[0x0][0x16c], PT ;  /* 0x00005b002f007a0c */ /* 0x000fe40003f01270 */
[----:B------:R-:W-:-:S10]  /*1e60*/  PRMT R59, RZ, 0x7610, R59 ;  /* 0x00007610ff3b7816 */ /* 0x000fd4000000003b */
[----:B------:R-:W-:Y:S05]  /*1e70*/  @!P0 BRA `(.L_x_123) ;  /* 0x000004b000008947 */ /* 0x000fea0003800000 */
[----:B------:R-:W-:-:S04]  /*1e80*/  IMAD R2, R49, c[0x0][0x198], R2 ;  /* 0x0000660031027a24 */ /* 0x000fc800078e0202 */
[----:B------:R-:W-:-:S05]  /*1e90*/  IMAD R2, R2, c[0x0][0x1c8], RZ ;  /* 0x0000720002027a24 */ /* 0x000fca00078e02ff */
[--C-:B------:R-:W-:Y:S02]  /*1ea0*/  SHF.R.S32.HI R30, RZ, 0x1f, R2.reuse ;  /* 0x0000001fff1e7819 */ /* 0x100fe40000011402 */
[----:B------:R-:W-:-:S04]  /*1eb0*/  IADD3 R2, P0, P2, R47, R12, R2 ;  /* 0x0000000c2f027210 */ /* 0x000fc80007a1e002 */
[----:B------:R-:W-:Y:S02]  /*1ec0*/  IADD3.X R31, R37, R7, R30, P0, P2 ;  /* 0x00000007251f7210 */ /* 0x000fe400007e441e */
[----:B------:R-:W-:-:S04]  /*1ed0*/  LEA R30, P0, R2, c[0x0][0x1c0], 0x1 ;  /* 0x00007000021e7a11 */ /* 0x000fc800078008ff */
[----:B------:R-:W-:-:S08]  /*1ee0*/  LEA.HI.X R31, R2, c[0x0][0x1c4], R31, 0x1, P0 ;  /* 0x00007100021f7a11 */ /* 0x000fd000000f0c1f */
[----:B------:R0:W5:Y:S01]  /*1ef0*/  LDG.E.U16.SYS R59, [R30] ;  /* 0x000000001e3b7381 */ /* 0x00016200001ee500 */
[----:B------:R-:W-:Y:S05]  /*1f00*/  BRA `(.L_x_123) ;  /* 0x0000042000007947 */ /* 0x000fea0003800000 */
.L_x_122:
[----:B0-----:R-:W-:Y:S02]  /*1f10*/  IMAD.MOV.U32 R0, RZ, RZ, c[0x0][0x18c] ;  /* 0x00006300ff007624 */ /* 0x001fe400078e00ff */
[----:B------:R-:W-:Y:S02]  /*1f20*/  IMAD R3, R35, c[0x0][0x198], R2 ;  /* 0x0000660023037a24 */ /* 0x000fe400078e0202 */
[----:B------:R-:W-:-:S04]  /*1f30*/  IMAD R59, R25, R0, -c[0x0][0x184] ;  /* 0x80006100193b7624 */ /* 0x000fc800078e0200 */
        /* <DEDUP_REMOVED lines=13> */
[----:B------:R-:W-:Y:S02]  /*2010*/  @!P0 LEA.HI.X R31, R3, c[0x0][0x1c4], R0, 0x1, P2 ;  /* 0x00007100031f8a11 */ /* 0x000fe400010f0c00 */
        /* <DEDUP_REMOVED lines=11> */
[----:B0-----:R-:W-:-:S04]  /*20d0*/  @!P0 LEA R30, P2, R61, c[0x0][0x1c0], 0x1 ;  /* 0x000070003d1e8a11 */ /* 0x001fc800078408ff */
[--C-:B------:R-:W-:Y:S02]  /*20e0*/  @!P0 LEA.HI.X R31, R61, c[0x0][0x1c4], R0.reuse, 0x1, P2 ;  /* 0x000071003d1f8a11 */ /* 0x100fe400010f0c00 */
        /* <DEDUP_REMOVED lines=35> */
[----:B------:R0:W5:Y:S02]  /*2320*/  LDG.E.U16.SYS R59, [R30] ;  /* 0x000000001e3b7381 */ /* 0x00016400001ee500 */
.L_x_123:
[----:B------:R-:W-:Y:S05]  /*2330*/  BSYNC B0 ;  /* 0x0000000000007941 */ /* 0x000fea0003800000 */
.L_x_121:
[----:B------:R-:W-:Y:S02]  /*2340*/  IADD3 R6, R6, 0x1, RZ ;  /* 0x0000000106067810 */ /* 0x000fe40007ffe0ff */
[----:B-----5:R-:W-:Y:S02]  /*2350*/  PRMT R0, R3, 0x5410, R0 ;  /* 0x0000541003007816 */ /* 0x020fe40000000000 */
[----:B------:R-:W-:Y:S02]  /*2360*/  ISETP.GE.AND P0, PT, R6, c[0x0][0x174], PT ;  /* 0x00005d0006007a0c */ /* 0x000fe40003f06270 */
[----:B------:R-:W-:Y:S02]  /*2370*/  PRMT R59, R60, 0x5410, R59 ;  /* 0x000054103c3b7816 */ /* 0x000fe4000000003b */
[-C--:B------:R-:W-:Y:S02]  /*2380*/  HFMA2 R45, R4.H0_H0, R0.reuse, R45 ;  /* 0x00000000042d7231 */ /* 0x080fe4000000082d */
[----:B------:R-:W-:-:S02]  /*2390*/  HFMA2 R41, R5.H0_H0, R0, R41 ;  /* 0x0000000005297231 */ /* 0x000fc40000000829 */
[-C--:B------:R-:W-:Y:S02]  /*23a0*/  HFMA2 R46, R4.H0_H0, R59.reuse, R46 ;  /* 0x0000003b042e7231 */ /* 0x080fe4000000082e */
[----:B------:R-:W-:Y:S02]  /*23b0*/  HFMA2 R43, R5.H0_H0, R59, R43 ;  /* 0x0000003b052b7231 */ /* 0x000fe4000000082b */
[----:B------:R-:W-:Y:S05]  /*23c0*/  @!P0 BRA `(.L_x_124) ;  /* 0xfffff5f000008947 */ /* 0x000fea000383ffff */
.L_x_120:
[----:B------:R-:W-:-:S04]  /*23d0*/  IADD3 R25, R25, 0x1, RZ ;  /* 0x0000000119197810 */ /* 0x000fc80007ffe0ff */
[----:B------:R-:W-:-:S12]  /*23e0*/  ISETP.GE.AND P0, PT, R25, c[0x0][0x170], PT ;  /* 0x00005c0019007a0c */ /* 0x000fd80003f06270 */
[----:B------:R-:W-:Y:S05]  /*23f0*/  @!P0 BRA `(.L_x_125) ;  /* 0xfffff2f000008947 */ /* 0x000fea000383ffff */
.L_x_119:
[----:B------:R-:W-:-:S04]  /*2400*/  IADD3 R36, R36, 0x1, RZ ;  /* 0x0000000124247810 */ /* 0x000fc80007ffe0ff */
[----:B------:R-:W-:-:S12]  /*2410*/  ISETP.GE.AND P0, PT, R36, c[0x0][0x160], PT ;  /* 0x0000580024007a0c */ /* 0x000fd80003f06270 */
[----:B------:R-:W-:Y:S05]  /*2420*/  @!P0 BRA `(.L_x_126) ;  /* 0xfffff28000008947 */ /* 0x000fea000383ffff */
.L_x_118:
[----:B------:R-:W-:Y:S01]  /*2430*/  ISETP.GE.AND P0, PT, R39, c[0x0][0x178], PT ;  /* 0x00005e0027007a0c */ /* 0x000fe20003f06270 */
[----:B------:R-:W-:Y:S01]  /*2440*/  BMOV.32.CLEAR RZ, B0 ;  /* 0x0000000000ff7355 */ /* 0x000fe20000100000 */
[----:B------:R-:W-:Y:S10]  /*2450*/  BSSY B0, `(.L_x_127) ;  /* 0x0000093000007945 */ /* 0x000ff40003800000 */
[----:B------:R-:W-:Y:S05]  /*2460*/  @P0 BRA `(.L_x_128) ;  /* 0x0000091000000947 */ /* 0x000fea0003800000 */
[----:B------:R-:W-:Y:S01]  /*2470*/  ISETP.GE.AND P2, PT, R57, c[0x0][0x180], PT ;  /* 0x0000600039007a0c */ /* 0x000fe20003f46270 */
[----:B------:R-:W-:Y:S01]  /*2480*/  BMOV.32.CLEAR RZ, B1 ;  /* 0x0000000001ff7355 */ /* 0x000fe20000100000 */
[----:B------:R-:W-:Y:S01]  /*2490*/  ISETP.GE.AND P3, PT, R55, c[0x0][0x180], PT ;  /* 0x0000600037007a0c */ /* 0x000fe20003f66270 */
[----:B------:R-:W-:Y:S01]  /*24a0*/  BSSY B1, `(.L_x_129) ;  /* 0x000002a000017945 */ /* 0x000fe20003800000 */
[----:B------:R-:W-:-:S02]  /*24b0*/  ISETP.GE.OR P2, PT, R58, c[0x0][0x17c], P2 ;  /* 0x00005f003a007a0c */ /* 0x000fc40001746670 */
[----:B------:R-:W-:Y:S02]  /*24c0*/  ISETP.GE.AND P0, PT, R53, c[0x0][0x180], PT ;  /* 0x0000600035007a0c */ /* 0x000fe40003f06270 */
[----:B------:R-:W-:Y:S02]  /*24d0*/  ISETP.GE.OR P2, PT, R56, c[0x0][0x16c], P2 ;  /* 0x00005b0038007a0c */ /* 0x000fe40001746670 */
[----:B------:R-:W-:Y:S02]  /*24e0*/  ISETP.GE.AND P1, PT, R49, c[0x0][0x180], PT ;  /* 0x0000600031007a0c */ /* 0x000fe40003f26270 */
[----:B------:R-:W-:Y:S02]  /*24f0*/  ISETP.GE.OR P3, PT, R54, c[0x0][0x17c], P3 ;  /* 0x00005f0036007a0c */ /* 0x000fe40001f66670 */
[----:B------:R-:W-:Y:S02]  /*2500*/  ISETP.GE.OR P0, PT, R50, c[0x0][0x17c], P0 ;  /* 0x00005f0032007a0c */ /* 0x000fe40000706670 */
[----:B------:R-:W-:-:S02]  /*2510*/  ISETP.GE.OR P1, PT, R48, c[0x0][0x17c], P1 ;  /* 0x00005f0030007a0c */ /* 0x000fc40000f26670 */
[----:B------:R-:W-:Y:S02]  /*2520*/  ISETP.GE.OR P3, PT, R52, c[0x0][0x16c], P3 ;  /* 0x00005b0034007a0c */ /* 0x000fe40001f66670 */
[----:B------:R-:W-:Y:S02]  /*2530*/  ISETP.GE.OR P0, PT, R51, c[0x0][0x16c], P0 ;  /* 0x00005b0033007a0c */ /* 0x000fe40000706670 */
[----:B------:R-:W-:Y:S01]  /*2540*/  ISETP.GE.OR P1, PT, R47, c[0x0][0x16c], P1 ;  /* 0x00005b002f007a0c */ /* 0x000fe20000f26670 */
[----:B------:R-:W-:Y:S06]  /*2550*/  @P2 BRA `(.L_x_130) ;  /* 0x000001e000002947 */ /* 0x000fec0003800000 */
[----:B------:R-:W-:-:S14]  /*2560*/  HSETP2.NE.AND P2, PT, RZ.H0_H0, c[0x0] [0x208].H1_H1, PT ;  /* 0x30008200ff007634 */ /* 0x000fdc0003f45800 */
[----:B------:R-:W-:Y:S02]  /*2570*/  @P2 IMAD R0, R57, c[0x0][0x1e0], RZ ;  /* 0x0000780039002a24 */ /* 0x000fe400078e02ff */
[----:B------:R-:W-:Y:S02]  /*2580*/  @P2 IMAD R3, R58, c[0x0][0x1e4], RZ ;  /* 0x000079003a032a24 */ /* 0x000fe400078e02ff */
[----:B------:R-:W-:Y:S01]  /*2590*/  @P2 IMAD R2, R39, c[0x0][0x1e8], RZ ;  /* 0x00007a0027022a24 */ /* 0x000fe200078e02ff */
[----:B------:R-:W-:-:S04]  /*25a0*/  @P2 SHF.R.S32.HI R4, RZ, 0x1f, R0 ;  /* 0x0000001fff042819 */ /* 0x000fc80000011400 */
[--C-:B------:R-:W-:Y:S02]  /*25b0*/  @P2 IADD3 R5, P4, P5, R0, R3, R2.reuse ;  /* 0x0000000300052210 */ /* 0x100fe40007d9e002 */
[----:B------:R-:W-:Y:S02]  /*25c0*/  @P2 SHF.R.S32.HI R3, RZ, 0x1f, R3 ;  /* 0x0000001fff032819 */ /* 0x000fe40000011403 */
[----:B------:R-:W-:Y:S02]  /*25d0*/  @P2 SHF.R.S32.HI R2, RZ, 0x1f, R2 ;  /* 0x0000001fff022819 */ /* 0x000fe40000011402 */
[----:B------:R-:W-:Y:S02]  /*25e0*/  PRMT R0, RZ, 0x7610, R0 ;  /* 0x00007610ff007816 */ /* 0x000fe40000000000 */
[----:B------:R-:W-:Y:S02]  /*25f0*/  @P2 IADD3.X R7, R4, R3, R2, P4, P5 ;  /* 0x0000000304072210 */ /* 0x000fe400027ea402 */
[----:B------:R-:W-:-:S04]  /*2600*/  @P2 IADD3 R3, P4, R56, R5, RZ ;  /* 0x0000000538032210 */ /* 0x000fc80007f9e0ff */
[----:B------:R-:W-:Y:S02]  /*2610*/  @P2 LEA.HI.X.SX32 R4, R56, R7, 0x1, P4 ;  /* 0x0000000738042211 */ /* 0x000fe400020f0eff */
[----:B------:R-:W-:-:S04]  /*2620*/  @P2 LEA R2, P4, R3, c[0x0][0x1d8], 0x1 ;  /* 0x0000760003022a11 */ /* 0x000fc800078808ff */
[----:B------:R-:W-:-:S08]  /*2630*/  @P2 LEA.HI.X R3, R3, c[0x0][0x1dc], R4, 0x1, P4 ;  /* 0x0000770003032a11 */ /* 0x000fd000020f0c04 */
[----:B------:R1:W2:Y:S01]  /*2640*/  @P2 LDG.E.U16.SYS R0, [R2] ;  /* 0x0000000002002381 */ /* 0x0002a200001ee500 */
[----:B------:R-:W-:Y:S02]  /*2650*/  IMAD R4, R57, c[0x0][0x1f8], RZ ;  /* 0x00007e0039047a24 */ /* 0x000fe400078e02ff */
[----:B------:R-:W-:Y:S02]  /*2660*/  IMAD R5, R58, c[0x0][0x1fc], RZ ;  /* 0x00007f003a057a24 */ /* 0x000fe400078e02ff */
[----:B------:R-:W-:Y:S01]  /*2670*/  IMAD R6, R39, c[0x0][0x200], RZ ;  /* 0x0000800027067a24 */ /* 0x000fe200078e02ff */
[----:B------:R-:W-:-:S04]  /*2680*/  SHF.R.S32.HI R7, RZ, 0x1f, R4 ;  /* 0x0000001fff077819 */ /* 0x000fc80000011404 */
[--C-:B------:R-:W-:Y:S02]  /*2690*/  IADD3 R9, P2, P4, R4, R5, R6.reuse ;  /* 0x0000000504097210 */ /* 0x100fe40007c5e006 */
[----:B------:R-:W-:Y:S02]  /*26a0*/  SHF.R.S32.HI R4, RZ, 0x1f, R5 ;  /* 0x0000001fff047819 */ /* 0x000fe40000011405 */
[----:B------:R-:W-:-:S04]  /*26b0*/  SHF.R.S32.HI R6, RZ, 0x1f, R6 ;  /* 0x0000001fff067819 */ /* 0x000fc80000011406 */
[----:B------:R-:W-:Y:S02]  /*26c0*/  IADD3.X R7, R7, R4, R6, P2, P4 ;  /* 0x0000000407077210 */ /* 0x000fe400017e8406 */
[----:B-1----:R-:W-:-:S04]  /*26d0*/  IADD3 R3, P2, R56, R9, RZ ;  /* 0x0000000938037210 */ /* 0x002fc80007f5e0ff */
[----:B------:R-:W-:Y:S02]  /*26e0*/  LEA.HI.X.SX32 R4, R56, R7, 0x1, P2 ;  /* 0x0000000738047211 */ /* 0x000fe400010f0eff */
[----:B------:R-:W-:-:S04]  /*26f0*/  LEA R2, P2, R3, c[0x0][0x1f0], 0x1 ;  /* 0x00007c0003027a11 */ /* 0x000fc800078408ff */
[----:B------:R-:W-:Y:S01]  /*2700*/  LEA.HI.X R3, R3, c[0x0][0x1f4], R4, 0x1, P2 ;  /* 0x00007d0003037a11 */ /* 0x000fe200010f0c04 */
[----:B--2---:R-:W-:-:S06]  /*2710*/  HMUL2 R0, R0.H0_H0, c[0x0] [0x208].H1_H1 ;  /* 0x3000820000007a32 */ /* 0x004fcc0000000800 */
[----:B------:R-:W-:-:S08]  /*2720*/  HFMA2 R0, R41.H0_H0, c[0x0] [0x208].H0_H0, R0.H0_H0 ;  /* 0x2000820029007a31 */ /* 0x000fd00000040800 */
[----:B------:R1:W-:Y:S02]  /*2730*/  STG.E.U16.SYS [R2], R0 ;  /* 0x0000000002007386 */ /* 0x0003e4000010e500 */
.L_x_130:
[----:B------:R-:W-:Y:S05]  /*2740*/  BSYNC B1 ;  /* 0x0000000000017941 */ /* 0x000fea0003800000 */
.L_x_129:
[----:B------:R-:W-:Y:S01]  /*2750*/  BMOV.32.CLEAR RZ, B1 ;  /* 0x0000000001ff7355 */ /* 0x000fe20000100000 */
[----:B------:R-:W-:Y:S01]  /*2760*/  BSSY B1, `(.L_x_131) ;  /* 0x0000020000017945 */ /* 0x000fe20003800000 */
[----:B------:R-:W-:Y:S05]  /*2770*/  @P3 BRA `(.L_x_132) ;  /* 0x000001e000003947 */ /* 0x000fea0003800000 */
[----:B------:R-:W-:-:S14]  /*2780*/  HSETP2.NE.AND P2, PT, RZ.H0_H0, c[0x0] [0x208].H1_H1, PT ;  /* 0x30008200ff007634 */ /* 0x000fdc0003f45800 */
[----:B-1----:R-:W-:Y:S02]  /*2790*/  @P2 IMAD R0, R55, c[0x0][0x1e0], RZ ;  /* 0x0000780037002a24 */ /* 0x002fe400078e02ff */
        /* <DEDUP_REMOVED lines=26> */
[----:B------:R-:W-:-:S08]  /*2940*/  HFMA2 R0, R41.H1_H1, c[0x0] [0x208].H0_H0, R0.H0_H0 ;  /* 0x2000820029007a31 */ /* 0x000fd00000040c00 */
[----:B------:R1:W-:Y:S02]  /*2950*/  STG.E.U16.SYS [R2], R0 ;  /* 0x0000000002007386 */ /* 0x0003e4000010e500 */
.L_x_132:
[----:B------:R-:W-:Y:S05]  /*2960*/  BSYNC B1 ;  /* 0x0000000000017941 */ /* 0x000fea0003800000 */
.L_x_131:
        /* <DEDUP_REMOVED lines=10> */
[----:B------:R-:W-:-:S04]  /*2a10*/  @P3 SHF.R.S32.HI R4, RZ, 0x1f, R4 ;  /* 0x0000001fff043819 */ /* 0x000fc80000011404 */
[----:B------:R-:W-:Y:S02]  /*2a20*/  @P3 IADD3.X R2, R2, R3, R4, P0, P2 ;  /* 0x0000000302023210 */ /* 0x000fe400007e4404 */
[C---:B------:R-:W-:Y:S02]  /*2a30*/  @P3 IADD3 R3, P0, R51.reuse, R0, RZ ;  /* 0x0000000033033210 */ /* 0x040fe40007f1e0ff */
[----:B------:R-:W-:Y:S02]  /*2a40*/  PRMT R0, RZ, 0x7610, R0 ;  /* 0x00007610ff007816 */ /* 0x000fe40000000000 */
        /* <DEDUP_REMOVED lines=8> */
[----:B------:R-:W-:Y:S02]  /*2ad0*/  IADD3 R4, P0, P2, R4, R5, R7 ;  /* 0x0000000504047210 */ /* 0x000fe40007a1e007 */
        /* <DEDUP_REMOVED lines=10> */
.L_x_134:
[----:B------:R-:W-:Y:S05]  /*2b80*/  BSYNC B1 ;  /* 0x0000000000017941 */ /* 0x000fea0003800000 */
.L_x_133:
        /* <DEDUP_REMOVED lines=31> */
.L_x_128:
[----:B------:R-:W-:Y:S05]  /*2d80*/  BSYNC B0 ;  /* 0x0000000000007941 */ /* 0x000fea0003800000 */
.L_x_127:
[----:B------:R-:W-:-:S04]  /*2d90*/  IADD3 R39, R39, 0x1, RZ ;  /* 0x0000000127277810 */ /* 0x000fc80007ffe0ff */
[----:B------:R-:W-:-:S12]  /*2da0*/  ISETP.GE.AND P0, PT, R39, c[0x0][0x178], PT ;  /* 0x00005e0027007a0c */ /* 0x000fd80003f06270 */
[----:B------:R-:W-:Y:S05]  /*2db0*/  @P0 EXIT ;  /* 0x000000000000094d */ /* 0x000fea0003800000 */
[----:B------:R-:W-:Y:S01]  /*2dc0*/  ISETP.GE.AND P2, PT, R57, c[0x0][0x180], PT ;  /* 0x0000600039007a0c */ /* 0x000fe20003f46270 */
[----:B------:R-:W-:Y:S01]  /*2dd0*/  BMOV.32.CLEAR RZ, B0 ;  /* 0x0000000000ff7355 */ /* 0x000fe20000100000 */
[----:B------:R-:W-:Y:S01]  /*2de0*/  ISETP.GE.AND P3, PT, R55, c[0x0][0x180], PT ;  /* 0x0000600037007a0c */ /* 0x000fe20003f66270 */
[----:B------:R-:W-:Y:S01]  /*2df0*/  BSSY B0, `(.L_x_135) ;  /* 0x000002a000007945 */ /* 0x000fe20003800000 */
[----:B------:R-:W-:Y:S02]  /*2e00*/  ISETP.GE.OR P2, PT, R58, c[0x0][0x17c], P2 ;  /* 0x00005f003a007a0c */ /* 0x000fe40001746670 */
[----:B------:R-:W-:Y:S02]  /*2e10*/  ISETP.GE.AND P0, PT, R53, c[0x0][0x180], PT ;  /* 0x0000600035007a0c */ /* 0x000fe40003f06270 */
[----:B------:R-:W-:Y:S02]  /*2e20*/  ISETP.GE.OR P2, PT, R56, c[0x0][0x16c], P2 ;  /* 0x00005b0038007a0c */ /* 0x000fe40001746670 */
[----:B------:R-:W-:-:S02]  /*2e30*/  ISETP.GE.AND P1, PT, R49, c[0x0][0x180], PT ;  /* 0x0000600031007a0c */ /* 0x000fc40003f26270 */
[----:B------:R-:W-:Y:S02]  /*2e40*/  ISETP.GE.OR P3, PT, R54, c[0x0][0x17c], P3 ;  /* 0x00005f0036007a0c */ /* 0x000fe40001f66670 */
[----:B------:R-:W-:Y:S02]  /*2e50*/  ISETP.GE.OR P0, PT, R50, c[0x0][0x17c], P0 ;  /* 0x00005f0032007a0c */ /* 0x000fe40000706670 */
[----:B------:R-:W-:Y:S02]  /*2e60*/  ISETP.GE.OR P1, PT, R48, c[0x0][0x17c], P1 ;  /* 0x00005f0030007a0c */ /* 0x000fe40000f26670 */
[----:B------:R-:W-:Y:S02]  /*2e70*/  ISETP.GE.OR P3, PT, R52, c[0x0][0x16c], P3 ;  /* 0x00005b0034007a0c */ /* 0x000fe40001f66670 */
[----:B------:R-:W-:Y:S02]  /*2e80*/  ISETP.GE.OR P0, PT, R51, c[0x0][0x16c], P0 ;  /* 0x00005b0033007a0c */ /* 0x000fe40000706670 */
[----:B------:R-:W-:Y:S01]  /*2e90*/  ISETP.GE.OR P1, PT, R47, c[0x0][0x16c], P1 ;  /* 0x00005b002f007a0c */ /* 0x000fe20000f26670 */
[----:B------:R-:W-:Y:S06]  /*2ea0*/  @P2 BRA `(.L_x_136) ;  /* 0x000001e000002947 */ /* 0x000fec0003800000 */
[----:B------:R-:W-:-:S14]  /*2eb0*/  HSETP2.NE.AND P2, PT, RZ.H0_H0, c[0x0] [0x208].H1_H1, PT ;  /* 0x30008200ff007634 */ /* 0x000fdc0003f45800 */
[----:B-1----:R-:W-:Y:S02]  /*2ec0*/  @P2 IMAD R3, R57, c[0x0][0x1e0], RZ ;  /* 0x0000780039032a24 */ /* 0x002fe400078e02ff */
[----:B------:R-:W-:Y:S02]  /*2ed0*/  @P2 IMAD R2, R58, c[0x0][0x1e4], RZ ;  /* 0x000079003a022a24 */ /* 0x000fe400078e02ff */
[----:B------:R-:W-:Y:S01]  /*2ee0*/  @P2 IMAD R0, R39, c[0x0][0x1e8], RZ ;  /* 0x00007a0027002a24 */ /* 0x000fe200078e02ff */
[----:B------:R-:W-:-:S04]  /*2ef0*/  @P2 SHF.R.S32.HI R5, RZ, 0x1f, R3 ;  /* 0x0000001fff052819 */ /* 0x000fc80000011403 */
[----:B------:R-:W-:Y:S02]  /*2f00*/  @P2 IADD3 R3, P4, P5, R3, R2, R0 ;  /* 0x0000000203032210 */ /* 0x000fe40007d9e000 */
[----:B------:R-:W-:Y:S02]  /*2f10*/  @P2 SHF.R.S32.HI R2, RZ, 0x1f, R2 ;  /* 0x0000001fff022819 */ /* 0x000fe40000011402 */
[----:B------:R-:W-:-:S04]  /*2f20*/  @P2 SHF.R.S32.HI R0, RZ, 0x1f, R0 ;  /* 0x0000001fff002819 */ /* 0x000fc80000011400 */
[--C-:B------:R-:W-:Y:S02]  /*2f30*/  @P2 IADD3.X R5, R5, R2, R0.reuse, P4, P5 ;  /* 0x0000000205052210 */ /* 0x100fe400027ea400 */
        /* <DEDUP_REMOVED lines=21> */
.L_x_136:
[----:B------:R-:W-:Y:S05]  /*3090*/  BSYNC B0 ;  /* 0x0000000000007941 */ /* 0x000fea0003800000 */
.L_x_135:
        /* <DEDUP_REMOVED lines=33> */
.L_x_138:
[----:B------:R-:W-:Y:S05]  /*32b0*/  BSYNC B0 ;  /* 0x0000000000007941 */ /* 0x000fea0003800000 */
.L_x_137:
        /* <DEDUP_REMOVED lines=17> */
[----:B------:R-:W2:Y:S01]  /*33d0*/  @P3 LDG.E.U16.SYS R0, [R2] ;  /* 0x0000000002003381 */ /* 0x000ea200001ee500 */
[----:B------:R-:W-:Y:S02]  /*33e0*/  IMAD R4, R53, c[0x0][0x1f8], RZ ;  /* 0x00007e0035047a24 */ /* 0x000fe400078e02ff */
[----:B------:R-:W-:Y:S02]  /*33f0*/  IMAD R5, R50, c[0x0][0x1fc], RZ ;  /* 0x00007f0032057a24 */ /* 0x000fe400078e02ff */
[----:B------:R-:W-:Y:S01]  /*3400*/  IMAD R7, R39, c[0x0][0x200], RZ ;  /* 0x0000800027077a24 */ /* 0x000fe200078e02ff */
[----:B------:R-:W-:-:S04]  /*3410*/  SHF.R.S32.HI R6, RZ, 0x1f, R4 ;  /* 0x0000001fff067819 */ /* 0x000fc80000011404 */
[----:B------:R-:W-:Y:S02]  /*3420*/  IADD3 R4, P0, P2, R4, R5, R7 ;  /* 0x0000000504047210 */ /* 0x000fe40007a1e007 */
[----:B------:R-:W-:Y:S02]  /*3430*/  SHF.R.S32.HI R5, RZ, 0x1f, R5 ;  /* 0x0000001fff057819 */ /* 0x000fe40000011405 */
[----:B------:R-:W-:-:S04]  /*3440*/  SHF.R.S32.HI R7, RZ, 0x1f, R7 ;  /* 0x0000001fff077819 */ /* 0x000fc80000011407 */
[----:B------:R-:W-:Y:S01]  /*3450*/  IADD3.X R6, R6, R5, R7, P0, P2 ;  /* 0x0000000506067210 */ /* 0x000fe200007e4407 */
[----:B--2---:R-:W-:Y:S01]  /*3460*/  HMUL2 R23, R0.H0_H0, c[0x0] [0x208].H1_H1 ;  /* 0x3000820000177a32 */ /* 0x004fe20000000800 */
[----:B------:R-:W-:-:S04]  /*3470*/  IADD3 R0, P0, R51, R4, RZ ;  /* 0x0000000433007210 */ /* 0x000fc80007f1e0ff */
[----:B------:R-:W-:Y:S01]  /*3480*/  LEA.HI.X.SX32 R51, R51, R6, 0x1, P0 ;  /* 0x0000000633337211 */ /* 0x000fe200000f0eff */
[----:B------:R-:W-:Y:S01]  /*3490*/  HFMA2 R23, R46.H0_H0, c[0x0] [0x208].H0_H0, R23.H0_H0 ;  /* 0x200082002e177a31 */ /* 0x000fe20000040817 */
[----:B------:R-:W-:-:S04]  /*34a0*/  LEA R2, P0, R0, c[0x0][0x1f0], 0x1 ;  /* 0x00007c0000027a11 */ /* 0x000fc800078008ff */
[----:B------:R-:W-:-:S08]  /*34b0*/  LEA.HI.X R3, R0, c[0x0][0x1f4], R51, 0x1, P0 ;  /* 0x00007d0000037a11 */ /* 0x000fd000000f0c33 */
[----:B------:R1:W-:Y:S02]  /*34c0*/  STG.E.U16.SYS [R2], R23 ;  /* 0x0000001702007386 */ /* 0x0003e4000010e500 */
.L_x_140:
[----:B------:R-:W-:Y:S05]  /*34d0*/  BSYNC B0 ;  /* 0x0000000000007941 */ /* 0x000fea0003800000 */
.L_x_139:
[----:B------:R-:W-:Y:S05]  /*34e0*/  @P1 EXIT ;  /* 0x000000000000194d */ /* 0x000fea0003800000 */
        /* <DEDUP_REMOVED lines=26> */
[----:B------:R-:W-:Y:S01]  /*3690*/  HFMA2 R23, R46.H1_H1, c[0x0] [0x208].H0_H0, R23.H0_H0 ;  /* 0x200082002e177a31 */ /* 0x000fe20000040c17 */
[----:B------:R-:W-:-:S04]  /*36a0*/  LEA R2, P0, R0, c[0x0][0x1f0], 0x1 ;  /* 0x00007c0000027a11 */ /* 0x000fc800078008ff */
[----:B------:R-:W-:-:S08]  /*36b0*/  LEA.HI.X R3, R0, c[0x0][0x1f4], R47, 0x1, P0 ;  /* 0x00007d0000037a11 */ /* 0x000fd000000f0c2f */
[----:B------:R-:W-:Y:S01]  /*36c0*/  STG.E.U16.SYS [R2], R23 ;  /* 0x0000001702007386 */ /* 0x000fe2000010e500 */
[----:B------:R-:W-:Y:S05]  /*36d0*/  EXIT ;  /* 0x000000000000794d */ /* 0x000fea0003800000 */
        .weak           $__internal_2_$__cuda_sm20_div_s64
        .type           $__internal_2_$__cuda_sm20_div_s64,@function
        .size           $__internal_2_$__cuda_sm20_div_s64,(.L_x_329 - $__internal_2_$__cuda_sm20_div_s64)
$__internal_2_$__cuda_sm20_div_s64:
        /* <DEDUP_REMOVED lines=22> */
[----:B------:R-:W-:Y:S01]  /*3840*/  IMAD.X R12, R19, 0x1, R9, P0 ;  /* 0x00000001130c7824 */ /* 0x000fe200000e0609 */
[----:B------:R-:W-:-:S03]  /*3850*/  IADD3 R19, P4, RZ, -R10, RZ ;  /* 0x8000000aff137210 */ /* 0x000fc60007f9e0ff */
[----:B------:R-:W-:Y:S01]  /*3860*/  IMAD.WIDE.U32 R8, R13, R2, RZ ;  /* 0x000000020d087225 */ /* 0x000fe200078e00ff */
[----:B------:R-:W-:Y:S02]  /*3870*/  IADD3.X R15, RZ, RZ, R12, P2, P1 ;  /* 0x000000ffff0f7210 */ /* 0x000fe400017e240c */
[----:B------:R-:W-:Y:S01]  /*3880*/  SEL R19, R19, R10, !P3 ;  /* 0x0000000a13137207 */ /* 0x000fe20005800000 */
[----:B------:R-:W-:Y:S01]  /*3890*/  IMAD R9, R13, R3, R9 ;  /* 0x000000030d097224 */ /* 0x000fe200078e0209 */
[----:B------:R-:W-:-:S03]  /*38a0*/  IADD3 R17, P0, RZ, -R8, RZ ;  /* 0x80000008ff117210 */ /* 0x000fc60007f1e0ff */
[----:B------:R-:W-:Y:S02]  /*38b0*/  IMAD R9, R15, R2, R9 ;  /* 0x000000020f097224 */ /* 0x000fe400078e0209 */
[----:B------:R-:W-:-:S04]  /*38c0*/  IMAD.HI.U32 R12, R13, R17, RZ ;  /* 0x000000110d0c7227 */ /* 0x000fc800078e00ff */
[----:B------:R-:W-:Y:S02]  /*38d0*/  IMAD.X R8, RZ, RZ, ~R9, P0 ;  /* 0x000000ffff087224 */ /* 0x000fe400000e0e09 */
[----:B------:R-:W-:Y:S02]  /*38e0*/  IMAD.X R9, RZ, RZ, ~R16, P4 ;  /* 0x000000ffff097224 */ /* 0x000fe400020e0e10 */
[----:B------:R-:W-:-:S03]  /*38f0*/  IMAD.WIDE.U32 R12, P0, R13, R8, R12 ;  /* 0x000000080d0c7225 */ /* 0x000fc6000780000c */
[----:B------:R-:W-:Y:S01]  /*3900*/  SEL R18, R9, R16, !P3 ;  /* 0x0000001009127207 */ /* 0x000fe20005800000 */
[----:B------:R-:W-:Y:S02]  /*3910*/  IMAD.MOV.U32 R9, RZ, RZ, RZ ;  /* 0x000000ffff097224 */ /* 0x000fe400078e00ff */
[----:B------:R-:W-:-:S04]  /*3920*/  IMAD.HI.U32 R13, P1, R15, R17, R12 ;  /* 0x000000110f0d7227 */ /* 0x000fc8000782000c */
[CC--:B------:R-:W-:Y:S02]  /*3930*/  IMAD R12, R15.reuse, R8.reuse, RZ ;  /* 0x000000080f0c7224 */ /* 0x0c0fe400078e02ff */
[----:B------:R-:W-:-:S03]  /*3940*/  IMAD.HI.U32 R8, R15, R8, RZ ;  /* 0x000000080f087227 */ /* 0x000fc600078e00ff */
[----:B------:R-:W-:Y:S01]  /*3950*/  IADD3 R13, P2, R12, R13, RZ ;  /* 0x0000000d0c0d7210 */ /* 0x000fe20007f5e0ff */
[----:B------:R-:W-:-:S04]  /*3960*/  IMAD.X R15, R8, 0x1, R15, P0 ;  /* 0x00000001080f7824 */ /* 0x000fc800000e060f */
        /* <DEDUP_REMOVED lines=31> */
[----:B------:R-:W-:Y:S01]  /*3b60*/  SEL R2, R2, R15, P0 ;  /* 0x0000000f02027207 */ /* 0x000fe20000000000 */
[----:B------:R-:W-:Y:S01]  /*3b70*/  IMAD.MOV.U32 R15, RZ, RZ, 0x0 ;  /* 0x00000000ff0f7424 */ /* 0x000fe200078e00ff */
[----:B------:R-:W-:-:S02]  /*3b80*/  IADD3 R8, P2, RZ, -R49, RZ ;  /* 0x80000031ff087210 */ /* 0x000fc40007f5e0ff */
[----:B------:R-:W-:Y:S02]  /*3b90*/  ISETP.NE.U32.AND P0, PT, R0, RZ, PT ;  /* 0x000000ff0000720c */ /* 0x000fe40003f05070 */
[----:B------:R-:W-:Y:S01]  /*3ba0*/  SEL R49, R8, R49, !P1 ;  /* 0x0000003108317207 */ /* 0x000fe20004800000 */
[----:B------:R-:W-:Y:S01]  /*3bb0*/  IMAD.X R3, RZ, RZ, ~R2, P2 ;  /* 0x000000ffff037224 */ /* 0x000fe200010e0e02 */
[----:B------:R-:W-:-:S04]  /*3bc0*/  ISETP.NE.AND.EX P0, PT, R11, RZ, PT, P0 ;  /* 0x000000ff0b00720c */ /* 0x000fc80003f05300 */
[----:B------:R-:W-:Y:S02]  /*3bd0*/  SEL R0, R3, R2, !P1 ;  /* 0x0000000203007207 */ /* 0x000fe40004800000 */
[----:B------:R-:W-:Y:S02]  /*3be0*/  SEL R49, R49, 0xffffffff, P0 ;  /* 0xffffffff31317807 */ /* 0x000fe40000000000 */
[----:B------:R-:W-:Y:S01]  /*3bf0*/  SEL R0, R0, 0xffffffff, P0 ;  /* 0xffffffff00007807 */ /* 0x000fe20000000000 */
[----:B------:R-:W-:Y:S07]  /*3c00*/  RET.REL.NODEC R14 `(_ZN7cutlass9reference6device6kernel11Conv2dWgradINS_6half_tENS_6layout10TensorNHWCES4_S6_S4_S6_S4_S4_NS_16NumericConverterIS4_S4_LNS_15FloatRoundStyleE2EEENS_12multiply_addIS4_S4_S4_EELi2ELi4ELi8ELi16EEEvNS_4conv17Conv2dProblemSizeENS_9TensorRefIT_T0_EENSE_IT1_T2_EENSE_IT3_T4_EESN_T5_SO_) ;  /* 0xffffc3f00e007950 */ /* 0x000fee0003c3ffff */
.L_x_141:
[----:B------:R-:W-:-:S00]  /*3c10*/  BRA `(.L_x_141) ;  /* 0xfffffff000007947 */ /* 0x000fc0000383ffff */
[----:B------:R-:W-:-:S00]  /*3c20*/  NOP ;  /* 0x0000000000007918 */ /* 0x000fc00000000000 */
[----:B------:R-:W-:-:S00]  /*3c30*/  NOP ;  /* 0x0000000000007918 */ /* 0x000fc00000000000 */
[----:B------:R-:W-:-:S00]  /*3c40*/  NOP ;  /* 0x0000000000007918 */ /* 0x000fc00000000000 */
[----:B------:R-:W-:-:S00]  /*3c50*/  NOP ;  /* 0x0000000000007918 */ /* 0x000fc00000000000 */
[----:B------:R-:W-:-:S00]  /*3c60*/  NOP ;  /* 0x0000000000007918 */ /* 0x000fc00000000000 */
[----:B------:R-:W-:-:S00]  /*3c70*/  NOP ;  /* 0x0000000000007918 */ /* 0x000fc00000000000 */
.L_x_329:


//--------------------- .text._ZN7cutlass9reference6device6kernel11Conv2dDgradINS_6half_tENS_6layout10TensorNHWCES4_S6_S4_S6_S4_S4_NS_16NumericConverterIS4_S4_LNS_15FloatRoundStyleE2EEENS_12multiply_addIS4_S4_S4_EELi2ELi4ELi16ELi8EEEvNS_4conv17Conv2dProblemSizeENS_9TensorRefIT_T0_EENSE_IT1_T2_EENSE_IT3_T4_EESN_T5_SO_ --------------------------
	.section	.text._ZN7cutlass9reference6device6kernel11Conv2dDgradINS_6half_tENS_6layout10TensorNHWCES4_S6_S4_S6_S4_S4_NS_16NumericConverterIS4_S4_LNS_15FloatRoundStyleE2EEENS_12multiply_addIS4_S4_S4_EELi2ELi4ELi16ELi8EEEvNS_4conv17Conv2dProblemSizeENS_9TensorRefIT_T0_EENSE_IT1_T2_EENSE_IT3_T4_EESN_T5_SO_,"ax",@progbits
	.sectioninfo	@"SHI_REGISTERS=36"
	.align	128
        .global         _ZN7cutlass9reference6device6kernel11Conv2dDgradINS_6half_tENS_6layout10TensorNHWCES4_S6_S4_S6_S4_S4_NS_16NumericConverterIS4_S4_LNS_15FloatRoundStyleE2EEENS_12multiply_addIS4_S4_S4_EELi2ELi4ELi16ELi8EEEvNS_4conv17Conv2dProblemSizeENS_9TensorRefIT_T0_EENSE_IT1_T2_EENSE_IT3_T4_EESN_T5_SO_
        .type           _ZN7cutlass9reference6device6kernel11Conv2dDgradINS_6half_tENS_6layout10TensorNHWCES4_S6_S4_S6_S4_S4_NS_16NumericConverterIS4_S4_LNS_15FloatRoundStyleE2EEENS_12multiply_addIS4_S4_S4_EELi2ELi4ELi16ELi8EEEvNS_4conv17Conv2dProblemSizeENS_9TensorRefIT_T0_EENSE_IT1_T2_EENSE_IT3_T4_EESN_T5_SO_,@function
        .size           _ZN7cutlass9reference6device6kernel11Conv2dDgradINS_6half_tENS_6layout10TensorNHWCES4_S6_S4_S6_S4_S4_NS_16NumericConverterIS4_S4_LNS_15FloatRoundStyleE2EEENS_12multiply_addIS4_S4_S4_EELi2ELi4ELi16ELi8EEEvNS_4conv17Conv2dProblemSizeENS_9TensorRefIT_T0_EENSE_IT1_T2_EENSE_IT3_T4_EESN_T5_SO_,(.L_x_330 - _ZN7cutlass9reference6device6kernel11Conv2dDgradINS_6half_tENS_6layout10TensorNHWCES4_S6_S4_S6_S4_S4_NS_16NumericConverterIS4_S4_LNS_15FloatRoundStyleE2EEENS_12multiply_addIS4_S4_S4_EELi2ELi4ELi16ELi8EEEvNS_4conv17Conv2dProblemSizeENS_9TensorRefIT_T0_EENSE_IT1_T2_EENSE_IT3_T4_EESN_T5_SO_)
        .other          _ZN7cutlass9reference6device6kernel11Conv2dDgradINS_6half_tENS_6layout10TensorNHWCES4_S6_S4_S6_S4_S4_NS_16NumericConverterIS4_S4_LNS_15FloatRoundStyleE2EEENS_12multiply_addIS4_S4_S4_EELi2ELi4ELi16ELi8EEEvNS_4conv17Conv2dProblemSizeENS_9TensorRefIT_T0_EENSE_IT1_T2_EENSE_IT3_T4_EESN_T5_SO_,@"STO_CUDA_ENTRY STV_DEFAULT"
_ZN7cutlass9reference6device6kernel11Conv2dDgradINS_6half_tENS_6layout10TensorNHWCES4_S6_S4_S6_S4_S4_NS_16NumericConverterIS4_S4_LNS_15FloatRoundStyleE2EEENS_12multiply_addIS4_S4_S4_EELi2ELi4ELi16ELi8EEEvNS_4conv17Conv2dProblemSizeENS_9TensorRefIT_T0_EENSE_IT1_T2_EENSE_IT3_T4_EESN_T5_SO_:
.text._ZN7cutlass9reference6device6kernel11Conv2dDgradINS_6half_tENS_6layout10TensorNHWCES4_S6_S4_S6_S4_S4_NS_16NumericConverterIS4_S4_LNS_15FloatRoundStyleE2EEENS_12multiply_addIS4_S4_S4_EELi2ELi4ELi16ELi8EEEvNS_4conv17Conv2dProblemSizeENS_9TensorRefIT_T0_EENSE_IT1_T2_EENSE_IT3_T4_EESN_T5_SO_:
[----:B------:R-:W-:Y:S02]  /*0000*/  IMAD.MOV.U32 R1, RZ, RZ, c[0x0][0x28] ;  /* 0x00000a00ff017624 */ /* 0x000fe400078e00ff */
[----:B------:R-:W0:Y:S01]  /*0010*/  S2R R6, SR_TID.X ;  /* 0x0000000000067919 */ /* 0x000e220000002100 */
[----:B------:R-:W-:Y:S01]  /*0020*/  IMAD.MOV.U32 R7, RZ, RZ, RZ ;  /* 0x000000ffff077224 */ /* 0x000fe200078e00ff */
[----:B------:R-:W-:Y:S01]  /*0030*/  ULDC UR6, c[0x0][0x168] ;  /* 0x00005a0000067ab9 */ /* 0x000fe20000000800 */
[----:B------:R-:W-:Y:S01]  /*0040*/  BMOV.32.CLEAR RZ, B0 ;  /* 0x0000000000ff7355 */ /* 0x000fe20000100000 */
[----:B------:R-:W1:Y:S01]  /*0050*/  S2R R3, SR_CTAID.X ;  /* 0x0000000000037919 */ /* 0x000e620000002500 */
[----:B------:R-:W-:Y:S01]  /*0060*/  ULDC UR4, c[0x0][0x164] ;  /* 0x0000590000047ab9 */ /* 0x000fe20000000800 */
[----:B------:R-:W-:Y:S01]  /*0070*/  BSSY B0, `(.L_x_142) ;  /* 0x0000032000007945 */ /* 0x000fe20003800000 */
[----:B------:R-:W-:Y:S01]  /*0080*/  UIMAD.WIDE UR4, UR6, UR4, URZ ;  /* 0x00000004060472a5 */ /* 0x000fe2000f8e023f */
[----:B------:R-:W2:Y:S01]  /*0090*/  S2R R0, SR_CTAID.Y ;  /* 0x0000000000007919 */ /* 0x000ea20000002600 */
[----:B------:R-:W-:-:S03]  /*00a0*/  USHF.R.S32.HI UR6, URZ, 0x1f, UR6 ;  /* 0x0000001f3f067899 */ /* 0x000fc60008011406 */
[----:B------:R-:W2:Y:S01]  /*00b0*/  S2R R5, SR_TID.Y ;  /* 0x0000000000057919 */ /* 0x000ea20000002200 */
[----:B0-----:R-:W-:-:S04]  /*00c0*/  IMAD.SHL.U32 R6, R6, 0x2, RZ ;  /* 0x0000000206067824 */ /* 0x001fc800078e00ff */
[----:B-1----:R-:W-:-:S05]  /*00d0*/  IMAD.WIDE.U32 R6, R3, 0x20, R6 ;  /* 0x0000002003067825 */ /* 0x002fca00078e0006 */
[----:B------:R-:W-:Y:S01]  /*00e0*/  LOP3.LUT R2, R7, UR5, RZ, 0xfc, !PT ;  /* 0x0000000507027c12 */ /* 0x000fe2000f8efcff */
[----:B--2---:R-:W-:-:S03]  /*00f0*/  IMAD R0, R0, 0x8, R5 ;  /* 0x0000000800007824 */ /* 0x004fc600078e0205 */
[----:B------:R-:W-:Y:S01]  /*0100*/  ISETP.NE.U32.AND P0, PT, R2, RZ, PT ;  /* 0x000000ff0200720c */ /* 0x000fe20003f05070 */
[----:B------:R-:W-:-:S11]  /*0110*/  IMAD.SHL.U32 R0, R0, 0x4, RZ ;  /* 0x0000000400007824 */ /* 0x000fd600078e00ff */
        /* <DEDUP_REMOVED lines=9> */
[----:B------:R-:W-:Y:S05]  /*01b0*/  CALL.REL.NOINC `($__internal_3_$__cuda_sm20_div_s64) ;  /* 0x0000255000007944 */ /* 0x000fea0003c00000 */
[----:B------:R-:W-:-:S05]  /*01c0*/  IADD3 R3, P0, RZ, -R8, RZ ;  /* 0x80000008ff037210 */ /* 0x000fca0007f1e0ff */
[----:B------:R-:W-:Y:S02]  /*01d0*/  IMAD.X R2, RZ, RZ, ~R9, P0 ;  /* 0x000000ffff027224 */ /* 0x000fe400000e0e09 */
[----:B------:R-:W-:-:S04]  /*01e0*/  IMAD.WIDE.U32 R4, R3, UR4, R6 ;  /* 0x0000000403047c25 */ /* 0x000fc8000f8e0006 */
[----:B------:R-:W-:-:S04]  /*01f0*/  IMAD R2, R2, UR4, RZ ;  /* 0x0000000402027c24 */ /* 0x000fc8000f8e02ff */
[----:B------:R-:W-:Y:S02]  /*0200*/  IMAD R3, R3, UR5, R2 ;  /* 0x0000000503037c24 */ /* 0x000fe4000f8e0202 */
[----:B------:R-:W-:Y:S02]  /*0210*/  IMAD.MOV.U32 R2, RZ, RZ, R8 ;  /* 0x000000ffff027224 */ /* 0x000fe400078e0008 */
[----:B------:R-:W-:Y:S01]  /*0220*/  IMAD.IADD R14, R5, 0x1, R3 ;  /* 0x00000001050e7824 */ /* 0x000fe200078e0203 */
[----:B------:R-:W-:Y:S05]  /*0230*/  BRA `(.L_x_144) ;  /* 0x0000015000007947 */ /* 0x000fea0003800000 */
.L_x_143:
        /* <DEDUP_REMOVED lines=21> */
.L_x_144:
[----:B------:R-:W-:Y:S05]  /*0390*/  BSYNC B0 ;  /* 0x0000000000007941 */ /* 0x000fea0003800000 */
.L_x_142:
[----:B------:R-:W-:Y:S01]  /*03a0*/  LOP3.LUT R3, R14, UR6, RZ, 0xfc, !PT ;  /* 0x000000060e037c12 */ /* 0x000fe2000f8efcff */
[----:B------:R-:W-:Y:S01]  /*03b0*/  BMOV.32.CLEAR RZ, B0 ;  /* 0x0000000000ff7355 */ /* 0x000fe20000100000 */
[----:B------:R-:W-:Y:S02]  /*03c0*/  BSSY B0, `(.L_x_145) ;  /* 0x0000020000007945 */ /* 0x000fe40003800000 */
[----:B------:R-:W-:-:S12]  /*03d0*/  ISETP.NE.U32.AND P0, PT, R3, RZ, PT ;  /* 0x000000ff0300720c */ /* 0x000fd80003f05070 */
[----:B------:R-:W-:Y:S05]  /*03e0*/  @!P0 BRA `(.L_x_146) ;  /* 0x0000009000008947 */ /* 0x000fea0003800000 */
[----:B------:R-:W-:Y:S01]  /*03f0*/  IMAD.MOV.U32 R20, RZ, RZ, R4 ;  /* 0x000000ffff147224 */ /* 0x000fe200078e0004 */
[----:B------:R-:W-:Y:S01]  /*0400*/  MOV R12, 0x440 ;  /* 0x00000440000c7802 */ /* 0x000fe20000000f00 */
[----:B------:R-:W-:Y:S02]  /*0410*/  IMAD.MOV.U32 R10, RZ, RZ, c[0x0][0x168] ;  /* 0x00005a00ff0a7624 */ /* 0x000fe400078e00ff */
[----:B------:R-:W-:-:S03]  /*0420*/  IMAD.U32 R11, RZ, RZ, UR6 ;  /* 0x00000006ff0b7e24 */ /* 0x000fc6000f8e00ff */
[----:B------:R-:W-:Y:S05]  /*0430*/  CALL.REL.NOINC `($__internal_3_$__cuda_sm20_div_s64) ;  /* 0x000022d000007944 */ /* 0x000fea0003c00000 */
[--C-:B------:R-:W-:Y:S02]  /*0440*/  IMAD.MOV R5, RZ, RZ, -R8.reuse ;  /* 0x000000ffff057224 */ /* 0x100fe400078e0a08 */
[----:B------:R-:W-:Y:S02]  /*0450*/  IMAD.MOV.U32 R3, RZ, RZ, R8 ;  /* 0x000000ffff037224 */ /* 0x000fe400078e0008 */
[----:B------:R-:W-:Y:S01]  /*0460*/  IMAD R4, R5, c[0x0][0x168], R4 ;  /* 0x00005a0005047a24 */ /* 0x000fe200078e0204 */
[----:B------:R-:W-:Y:S05]  /*0470*/  BRA `(.L_x_147) ;  /* 0x0000014000007947 */ /* 0x000fea0003800000 */
.L_x_146:
        /* <DEDUP_REMOVED lines=20> */
.L_x_147:
[----:B------:R-:W-:Y:S05]  /*05c0*/  BSYNC B0 ;  /* 0x0000000000007941 */ /* 0x000fea0003800000 */
.L_x_145:
        /* <DEDUP_REMOVED lines=24> */
.L_x_149:
        /* <DEDUP_REMOVED lines=21> */
.L_x_150:
[----:B------:R-:W-:Y:S05]  /*08a0*/  BSYNC B0 ;  /* 0x0000000000007941 */ /* 0x000fea0003800000 */
.L_x_148:
        /* <DEDUP_REMOVED lines=10> */
[----:B------:R-:W-:-:S04]  /*0950*/  IMAD.MOV R9, RZ, RZ, -R8 ;  /* 0x000000ffff097224 */ /* 0x000fc800078e0a08 */
[----:B------:R-:W-:Y:S01]  /*0960*/  IMAD R9, R9, c[0x0][0x168], R6 ;  /* 0x00005a0009097a24 */ /* 0x000fe200078e0206 */
[----:B------:R-:W-:Y:S05]  /*0970*/  BRA `(.L_x_153) ;  /* 0x0000014000007947 */ /* 0x000fea0003800000 */
.L_x_152:
        /* <DEDUP_REMOVED lines=20> */
.L_x_153:
[----:B------:R-:W-:Y:S05]  /*0ac0*/  BSYNC B0 ;  /* 0x0000000000007941 */ /* 0x000fea0003800000 */
.L_x_151:
[----:B------:R-:W-:Y:S01]  /*0ad0*/  IMAD.MOV.U32 R7, RZ, RZ, c[0x0][0x17c] ;  /* 0x00005f00ff077624 */ /* 0x000fe200078e00ff */
[----:B------:R-:W-:Y:S02]  /*0ae0*/  PRMT R6, RZ, 0x5410, RZ ;  /* 0x00005410ff067816 */ /* 0x000fe400000000ff */
[----:B------:R-:W-:Y:S02]  /*0af0*/  PRMT R10, RZ, 0x5410, RZ ;  /* 0x00005410ff0a7816 */ /* 0x000fe400000000ff */
[----:B------:R-:W-:Y:S02]  /*0b00*/  ISETP.GE.AND P0, PT, R7, 0x1, PT ;  /* 0x000000010700780c */ /* 0x000fe40003f06270 */
[----:B------:R-:W-:Y:S02]  /*0b10*/  PRMT R7, RZ, 0x5410, RZ ;  /* 0x00005410ff077816 */ /* 0x000fe400000000ff */
[----:B------:R-:W-:-:S08]  /*0b20*/  PRMT R11, RZ, 0x5410, RZ ;  /* 0x00005410ff0b7816 */ /* 0x000fd000000000ff */
[----:B------:R-:W-:Y:S05]  /*0b30*/  @!P0 BRA `(.L_x_154) ;  /* 0x000011f000008947 */ /* 0x000fea0003800000 */
[C---:B------:R-:W-:Y:S02]  /*0b40*/  IADD3 R12, R0.reuse, 0x1, RZ ;  /* 0x00000001000c7810 */ /* 0x040fe40007ffe0ff */
[C---:B------:R-:W-:Y:S02]  /*0b50*/  IADD3 R13, R0.reuse, 0x2, RZ ;  /* 0x00000002000d7810 */ /* 0x040fe40007ffe0ff */
[----:B------:R-:W-:Y:S02]  /*0b60*/  IADD3 R14, R0, 0x3, RZ ;  /* 0x00000003000e7810 */ /* 0x000fe40007ffe0ff */
[----:B------:R-:W-:Y:S01]  /*0b70*/  ISETP.GE.AND P1, PT, R12, c[0x0][0x16c], PT ;  /* 0x00005b000c007a0c */ /* 0x000fe20003f26270 */
[----:B------:R-:W-:Y:S01]  /*0b80*/  IMAD R12, R2, c[0x0][0x1b8], RZ ;  /* 0x00006e00020c7a24 */ /* 0x000fe200078e02ff */
[----:B------:R-:W-:Y:S01]  /*0b90*/  ISETP.GE.AND P2, PT, R13, c[0x0][0x16c], PT ;  /* 0x00005b000d007a0c */ /* 0x000fe20003f46270 */
[----:B------:R-:W-:Y:S01]  /*0ba0*/  IMAD R13, R5, c[0x0][0x1b8], RZ ;  /* 0x00006e00050d7a24 */ /* 0x000fe200078e02ff */
[----:B------:R-:W-:Y:S01]  /*0bb0*/  ISETP.GE.AND P3, PT, R14, c[0x0][0x16c], PT ;  /* 0x00005b000e007a0c */ /* 0x000fe20003f66270 */
[----:B------:R-:W-:Y:S01]  /*0bc0*/  IMAD.MOV.U32 R14, RZ, RZ, RZ ;  /* 0x000000ffff0e7224 */ /* 0x000fe200078e00ff */
[----:B------:R-:W-:-:S02]  /*0bd0*/  PRMT R6, R6, 0x5410, RZ ;  /* 0x0000541006067816 */ /* 0x000fc400000000ff */
.L_x_167:
[----:B------:R-:W-:-:S05]  /*0be0*/  IMAD.MOV.U32 R16, RZ, RZ, 0x1 ;  /* 0x00000001ff107424 */ /* 0x000fca00078e00ff */
[----:B------:R-:W-:-:S12]  /*0bf0*/  ISETP.LE.AND P0, PT, R16, c[0x0][0x180], PT ;  /* 0x0000600010007a0c */ /* 0x000fd80003f03270 */
[----:B------:R-:W-:Y:S05]  /*0c00*/  @!P0 BRA `(.L_x_155) ;  /* 0x000010f000008947 */ /* 0x000fea0003800000 */
[----:B------:R-:W-:Y:S02]  /*0c10*/  LOP3.LUT R15, RZ, R14, RZ, 0x33, !PT ;  /* 0x0000000eff0f7212 */ /* 0x000fe400078e33ff */
[----:B------:R-:W-:Y:S01]  /*0c20*/  ISETP.NE.AND P0, PT, R16, c[0x0][0x19c], PT ;  /* 0x0000670010007a0c */ /* 0x000fe20003f05270 */
[----:B------:R-:W-:Y:S01]  /*0c30*/  IMAD.MOV.U32 R16, RZ, RZ, c[0x0][0x194] ;  /* 0x00006500ff107624 */ /* 0x000fe200078e00ff */
[----:B------:R-:W-:-:S04]  /*0c40*/  IADD3 R15, R15, c[0x0][0x17c], RZ ;  /* 0x00005f000f0f7a10 */ /* 0x000fc80007ffe0ff */
[----:B------:R-:W-:-:S05]  /*0c50*/  SEL R15, R15, R14, !P0 ;  /* 0x0000000e0f0f7207 */ /* 0x000fca0004000000 */
[----:B------:R-:W-:-:S04]  /*0c60*/  IMAD.MOV R15, RZ, RZ, -R15 ;  /* 0x000000ffff0f7224 */ /* 0x000fc800078e0a0f */
[----:B------:R-:W-:Y:S02]  /*0c70*/  IMAD R16, R15, R16, c[0x0][0x184] ;  /* 0x000061000f107624 */ /* 0x000fe400078e0210 */
[----:B------:R-:W-:Y:S02]  /*0c80*/  IMAD.MOV.U32 R15, RZ, RZ, RZ ;  /* 0x000000ffff0f7224 */ /* 0x000fe400078e00ff */
[C---:B------:R-:W-:Y:S02]  /*0c90*/  IMAD.IADD R26, R16.reuse, 0x1, R3 ;  /* 0x00000001101a7824 */ /* 0x040fe400078e0203 */
[----:B------:R-:W-:Y:S02]  /*0ca0*/  IMAD.IADD R16, R16, 0x1, R8 ;  /* 0x0000000110107824 */ /* 0x000fe400078e0208 */
.L_x_166:
[----:B------:R-:W-:-:S05]  /*0cb0*/  IMAD.MOV.U32 R18, RZ, RZ, 0x1 ;  /* 0x00000001ff127424 */ /* 0x000fca00078e00ff */
[----:B------:R-:W-:-:S12]  /*0cc0*/  ISETP.LE.AND P0, PT, R18, c[0x0][0x178], PT ;  /* 0x00005e0012007a0c */ /* 0x000fd80003f03270 */
[----:B------:R-:W-:Y:S05]  /*0cd0*/  @!P0 BRA `(.L_x_156) ;  /* 0x00000ff000008947 */ /* 0x000fea0003800000 */
[-C--:B------:R-:W-:Y:S01]  /*0ce0*/  LOP3.LUT R17, RZ, R15.reuse, RZ, 0x33, !PT ;  /* 0x0000000fff117212 */ /* 0x080fe200078e33ff */
[----:B------:R-:W-:Y:S01]  /*0cf0*/  IMAD.MOV.U32 R21, RZ, RZ, c[0x0][0x198] ;  /* 0x00006600ff157624 */ /* 0x000fe200078e00ff */
[----:B------:R-:W-:Y:S01]  /*0d00*/  ISETP.NE.AND P0, PT, R18, c[0x0][0x19c], PT ;  /* 0x0000670012007a0c */ /* 0x000fe20003f05270 */
[----:B------:R-:W-:Y:S01]  /*0d10*/  IMAD.MOV.U32 R20, RZ, RZ, RZ ;  /* 0x000000ffff147224 */ /* 0x000fe200078e00ff */
[----:B------:R-:W-:Y:S01]  /*0d20*/  IADD3 R18, R17, c[0x0][0x180], RZ ;  /* 0x0000600011127a10 */ /* 0x000fe20007ffe0ff */
[----:B------:R-:W-:Y:S01]  /*0d30*/  UMOV UR4, URZ ;  /* 0x0000003f00047c82 */ /* 0x000fe20008000000 */
[----:B------:R-:W-:Y:S02]  /*0d40*/  IABS R17, c[0x0][0x18c] ;  /* 0x0000630000117a13 */ /* 0x000fe40000000000 */
[----:B------:R-:W-:-:S05]  /*0d50*/  SEL R18, R18, R15, !P0 ;  /* 0x0000000f12127207 */ /* 0x000fca0004000000 */
[----:B------:R-:W-:-:S04]  /*0d60*/  IMAD.MOV R18, RZ, RZ, -R18 ;  /* 0x000000ffff127224 */ /* 0x000fc800078e0a12 */
[----:B------:R-:W-:Y:S02]  /*0d70*/  IMAD R21, R18, R21, c[0x0][0x188] ;  /* 0x0000620012157624 */ /* 0x000fe400078e0215 */
[----:B------:R-:W-:Y:S02]  /*0d80*/  CS2R R18, SRZ ;  /* 0x0000000000127805 */ /* 0x000fe4000001ff00 */
[C---:B------:R-:W-:Y:S02]  /*0d90*/  IMAD.IADD R27, R21.reuse, 0x1, R4 ;  /* 0x00000001151b7824 */ /* 0x040fe400078e0204 */
[----:B------:R-:W-:Y:S02]  /*0da0*/  IMAD.IADD R21, R21, 0x1, R9 ;  /* 0x0000000115157824 */ /* 0x000fe400078e0209 */
.L_x_165:
[----:B------:R-:W-:Y:S01]  /*0db0*/  ISETP.GE.AND P4, PT, R26, RZ, PT ;  /* 0x000000ff1a00720c */ /* 0x000fe20003f86270 */
[----:B------:R-:W-:Y:S01]  /*0dc0*/  BMOV.32.CLEAR RZ, B0 ;  /* 0x0000000000ff7355 */ /* 0x000fe20000100000 */
[----:B------:R-:W-:Y:S01]  /*0dd0*/  BSSY B0, `(.L_x_157) ;  /* 0x000001a000007945 */ /* 0x000fe20003800000 */
[----:B------:R-:W-:Y:S02]  /*0de0*/  IABS R30, c[0x0][0x190] ;  /* 0x00006400001e7a13 */ /* 0x000fe40000000000 */
[----:B------:R-:W-:-:S07]  /*0df0*/  PLOP3.LUT P0, PT, PT, PT, PT, 0x8, 0x0 ;  /* 0x000000000000781c */ /* 0x000fce0003f0e170 */
[----:B------:R-:W-:Y:S05]  /*0e00*/  @!P4 BRA `(.L_x_158) ;  /* 0x000001600000c947 */ /* 0x000fea0003800000 */
[----:B------:R-:W-:Y:S02]  /*0e10*/  IABS R29, c[0x0][0x18c] ;  /* 0x00006300001d7a13 */ /* 0x000fe40000000000 */
[----:B------:R-:W-:-:S04]  /*0e20*/  ISETP.GE.AND P5, PT, R26, RZ, PT ;  /* 0x000000ff1a00720c */ /* 0x000fc80003fa6270 */
[----:B------:R-:W0:Y:S08]  /*0e30*/  I2F.RP R24, R29 ;  /* 0x0000001d00187306 */ /* 0x000e300000209400 */
[----:B0-----:R-:W0:Y:S02]  /*0e40*/  MUFU.RCP R24, R24 ;  /* 0x0000001800187308 */ /* 0x001e240000001000 */
[----:B0-----:R-:W-:-:S06]  /*0e50*/  IADD3 R22, R24, 0xffffffe, RZ ;  /* 0x0ffffffe18167810 */ /* 0x001fcc0007ffe0ff */
[----:B------:R0:W1:Y:S02]  /*0e60*/  F2I.FTZ.U32.TRUNC.NTZ R23, R22 ;  /* 0x0000001600177305 */ /* 0x000064000021f000 */
[----:B0-----:R-:W-:Y:S02]  /*0e70*/  IMAD.MOV.U32 R22, RZ, RZ, RZ ;  /* 0x000000ffff167224 */ /* 0x001fe400078e00ff */
[----:B-1----:R-:W-:-:S04]  /*0e80*/  IMAD.MOV R28, RZ, RZ, -R23 ;  /* 0x000000ffff1c7224 */ /* 0x002fc800078e0a17 */
[----:B------:R-:W-:Y:S01]  /*0e90*/  IMAD R25, R28, R29, RZ ;  /* 0x0000001d1c197224 */ /* 0x000fe200078e02ff */
[----:B------:R-:W-:-:S03]  /*0ea0*/  IABS R28, R26 ;  /* 0x0000001a001c7213 */ /* 0x000fc60000000000 */
[----:B------:R-:W-:-:S06]  /*0eb0*/  IMAD.HI.U32 R23, R23, R25, R22 ;  /* 0x0000001917177227 */ /* 0x000fcc00078e0016 */
[----:B------:R-:W-:-:S04]  /*0ec0*/  IMAD.HI.U32 R23, R23, R28, RZ ;  /* 0x0000001c17177227 */ /* 0x000fc800078e00ff */
[----:B------:R-:W-:-:S04]  /*0ed0*/  IMAD.MOV R23, RZ, RZ, -R23 ;  /* 0x000000ffff177224 */ /* 0x000fc800078e0a17 */
[----:B------:R-:W-:-:S05]  /*0ee0*/  IMAD R24, R29, R23, R28 ;  /* 0x000000171d187224 */ /* 0x000fca00078e021c */
[----:B------:R-:W-:-:S12]  /*0ef0*/  ISETP.GT.U32.AND P0, PT, R17, R24, PT ;  /* 0x000000181100720c */ /* 0x000fd80003f04070 */
[----:B------:R-:W-:Y:S01]  /*0f00*/  @!P0 IMAD.IADD R24, R24, 0x1, -R29 ;  /* 0x0000000118188824 */ /* 0x000fe200078e0a1d */
[----:B------:R-:W-:-:S04]  /*0f10*/  ISETP.NE.AND P0, PT, RZ, c[0x0][0x18c], PT ;  /* 0x00006300ff007a0c */ /* 0x000fc80003f05270 */
[----:B------:R-:W-:-:S12]  /*0f20*/  ISETP.GT.U32.AND P4, PT, R17, R24, PT ;  /* 0x000000181100720c */ /* 0x000fd80003f84070 */
[----:B------:R-:W-:-:S04]  /*0f30*/  @!P4 IMAD.IADD R24, R24, 0x1, -R29 ;  /* 0x000000011818c824 */ /* 0x000fc800078e0a1d */
[----:B------:R-:W-:-:S05]  /*0f40*/  @!P5 IMAD.MOV R24, RZ, RZ, -R24 ;  /* 0x000000ffff18d224 */ /* 0x000fca00078e0a18 */
[----:B------:R-:W-:-:S04]  /*0f50*/  @!P0 LOP3.LUT R24, RZ, c[0x0][0x18c], RZ, 0x33, !PT ;  /* 0x00006300ff188a12 */ /* 0x000fc800078e33ff */
[----:B------:R-:W-:-:S07]  /*0f60*/  ISETP.EQ.AND P0, PT, R24, RZ, PT ;  /* 0x000000ff1800720c */ /* 0x000fce0003f02270 */
.L_x_158:
[----:B------:R-:W-:Y:S05]  /*0f70*/  BSYNC B0 ;  /* 0x0000000000007941 */ /* 0x000fea0003800000 */
.L_x_157:
[----:B------:R-:W-:Y:S01]  /*0f80*/  ISETP.LT.OR P0, PT, R27, RZ, !P0 ;  /* 0x000000ff1b00720c */ /* 0x000fe20004701670 */
[----:B------:R-:W-:Y:S01]  /*0f90*/  BMOV.32.CLEAR RZ, B0 ;  /* 0x0000000000ff7355 */ /* 0x000fe20000100000 */
[----:B------:R-:W-:Y:S01]  /*0fa0*/  BSSY B0, `(.L_x_159) ;  /* 0x000004a000007945 */ /* 0x000fe20003800000 */
[----:B------:R-:W-:Y:S01]  /*0fb0*/  PRMT R23, RZ, 0x7610, R23 ;  /* 0x00007610ff177816 */ /* 0x000fe20000000017 */
[----:B------:R-:W-:-:S08]  /*0fc0*/  IMAD.MOV.U32 R22, RZ, RZ, R30 ;  /* 0x000000ffff167224 */ /* 0x000fd000078e001e */
[----:B------:R-:W-:Y:S05]  /*0fd0*/  @P0 BRA `(.L_x_160) ;  /* 0x0000046000000947 */ /* 0x000fea0003800000 */
[----:B------:R-:W0:Y:S01]  /*0fe0*/  I2F.RP R23, R22 ;  /* 0x0000001600177306 */ /* 0x000e220000209400 */
[----:B------:R-:W-:Y:S02]  /*0ff0*/  IABS R28, R27 ;  /* 0x0000001b001c7213 */ /* 0x000fe40000000000 */
[----:B------:R-:W-:Y:S02]  /*1000*/  ISETP.GE.AND P6, PT, R27, RZ, PT ;  /* 0x000000ff1b00720c */ /* 0x000fe40003fc6270 */
[----:B------:R-:W-:Y:S02]  /*1010*/  ISETP.NE.AND P4, PT, RZ, c[0x0][0x190], PT ;  /* 0x00006400ff007a0c */ /* 0x000fe40003f85270 */
[----:B------:R-:W-:Y:S01]  /*1020*/  LOP3.LUT R31, RZ, c[0x0][0x190], RZ, 0x33, !PT ;  /* 0x00006400ff1f7a12 */ /* 0x000fe200078e33ff */
[----:B0-----:R-:W0:Y:S02]  /*1030*/  MUFU.RCP R23, R23 ;  /* 0x0000001700177308 */ /* 0x001e240000001000 */
[----:B0-----:R-:W-:-:S06]  /*1040*/  IADD3 R24, R23, 0xffffffe, RZ ;  /* 0x0ffffffe17187810 */ /* 0x001fcc0007ffe0ff */
[----:B------:R0:W1:Y:S02]  /*1050*/  F2I.FTZ.U32.TRUNC.NTZ R25, R24 ;  /* 0x0000001800197305 */ /* 0x000064000021f000 */
[----:B0-----:R-:W-:Y:S02]  /*1060*/  IMAD.MOV.U32 R24, RZ, RZ, RZ ;  /* 0x000000ffff187224 */ /* 0x001fe400078e00ff */
[----:B-1----:R-:W-:-:S04]  /*1070*/  IMAD.MOV R29, RZ, RZ, -R25 ;  /* 0x000000ffff1d7224 */ /* 0x002fc800078e0a19 */
[----:B------:R-:W-:-:S04]  /*1080*/  IMAD R29, R29, R22, RZ ;  /* 0x000000161d1d7224 */ /* 0x000fc800078e02ff */
[----:B------:R-:W-:-:S04]  /*1090*/  IMAD.HI.U32 R25, R25, R29, R24 ;  /* 0x0000001d19197227 */ /* 0x000fc800078e0018 */
[----:B------:R-:W-:-:S04]  /*10a0*/  IMAD.MOV.U32 R29, RZ, RZ, R28 ;  /* 0x000000ffff1d7224 */ /* 0x000fc800078e001c */
[----:B------:R-:W-:-:S04]  /*10b0*/  IMAD.HI.U32 R28, R25, R29, RZ ;  /* 0x0000001d191c7227 */ /* 0x000fc800078e00ff */
[----:B------:R-:W-:-:S04]  /*10c0*/  IMAD.MOV R23, RZ, RZ, -R28 ;  /* 0x000000ffff177224 */ /* 0x000fc800078e0a1c */
[----:B------:R-:W-:Y:S01]  /*10d0*/  IMAD R29, R22, R23, R29 ;  /* 0x00000017161d7224 */ /* 0x000fe200078e021d */
[----:B------:R-:W-:-:S04]  /*10e0*/  PRMT R23, RZ, 0x7610, R23 ;  /* 0x00007610ff177816 */ /* 0x000fc80000000017 */
[----:B------:R-:W-:-:S12]  /*10f0*/  ISETP.GT.U32.AND P5, PT, R22, R29, PT ;  /* 0x0000001d1600720c */ /* 0x000fd80003fa4070 */
[----:B------:R-:W-:-:S04]  /*1100*/  @!P5 IMAD.IADD R29, R29, 0x1, -R22 ;  /* 0x000000011d1dd824 */ /* 0x000fc800078e0a16 */
[----:B------:R-:W-:Y:S01]  /*1110*/  IMAD.IADD R24, R29, 0x1, -R22 ;  /* 0x000000011d187824 */ /* 0x000fe200078e0a16 */
[----:B------:R-:W-:-:S04]  /*1120*/  ISETP.GT.U32.AND P0, PT, R22, R29, PT ;  /* 0x0000001d1600720c */ /* 0x000fc80003f04070 */
[----:B------:R-:W-:-:S05]  /*1130*/  SEL R24, R24, R29, !P0 ;  /* 0x0000001d18187207 */ /* 0x000fca0004000000 */
[----:B------:R-:W-:-:S05]  /*1140*/  @!P6 IMAD.MOV R24, RZ, RZ, -R24 ;  /* 0x000000ffff18e224 */ /* 0x000fca00078e0a18 */
[----:B------:R-:W-:-:S04]  /*1150*/  SEL R24, R31, R24, !P4 ;  /* 0x000000181f187207 */ /* 0x000fc80006000000 */
[----:B------:R-:W-:-:S12]  /*1160*/  ISETP.NE.AND P0, PT, R24, RZ, PT ;  /* 0x000000ff1800720c */ /* 0x000fd80003f05270 */
[----:B------:R-:W-:Y:S05]  /*1170*/  @P0 BRA `(.L_x_160) ;  /* 0x000002c000000947 */ /* 0x000fea0003800000 */
[----:B------:R-:W-:Y:S02]  /*1180*/  IABS R17, c[0x0][0x18c] ;  /* 0x0000630000117a13 */ /* 0x000fe40000000000 */
[----:B------:R-:W-:Y:S02]  /*1190*/  IABS R30, R26 ;  /* 0x0000001a001e7213 */ /* 0x000fe40000000000 */
[----:B------:R-:W-:Y:S02]  /*11a0*/  ISETP.GE.U32.AND P6, PT, R29, R22, PT ;  /* 0x000000161d00720c */ /* 0x000fe40003fc6070 */
[----:B------:R-:W0:Y:S01]  /*11b0*/  I2F.RP R23, R17 ;  /* 0x0000001100177306 */ /* 0x000e220000209400 */
[----:B------:R-:W-:-:S09]  /*11c0*/  @!P5 IADD3 R28, R28, 0x1, RZ ;  /* 0x000000011c1cd810 */ /* 0x000fd20007ffe0ff */
[----:B------:R-:W-:Y:S01]  /*11d0*/  @P6 IADD3 R28, R28, 0x1, RZ ;  /* 0x000000011c1c6810 */ /* 0x000fe20007ffe0ff */
[----:B0-----:R-:W0:Y:S02]  /*11e0*/  MUFU.RCP R23, R23 ;  /* 0x0000001700177308 */ /* 0x001e240000001000 */
[----:B0-----:R-:W-:Y:S02]  /*11f0*/  IADD3 R25, R23, 0xffffffe, RZ ;  /* 0x0ffffffe17197810 */ /* 0x001fe40007ffe0ff */
[----:B------:R-:W-:-:S04]  /*1200*/  LOP3.LUT R23, R26, c[0x0][0x18c], RZ, 0x3c, !PT ;  /* 0x000063001a177a12 */ /* 0x000fc800078e3cff */
[----:B------:R-:W0:Y:S02]  /*1210*/  F2I.FTZ.U32.TRUNC.NTZ R25, R25 ;  /* 0x0000001900197305 */ /* 0x000e24000021f000 */
[----:B0-----:R-:W-:-:S04]  /*1220*/  IMAD.MOV R24, RZ, RZ, -R25 ;  /* 0x000000ffff187224 */ /* 0x001fc800078e0a19 */
[----:B------:R-:W-:Y:S02]  /*1230*/  IMAD R33, R24, R17, RZ ;  /* 0x0000001118217224 */ /* 0x000fe400078e02ff */
[----:B------:R-:W-:-:S04]  /*1240*/  IMAD.MOV.U32 R24, RZ, RZ, RZ ;  /* 0x000000ffff187224 */ /* 0x000fc800078e00ff */
[----:B------:R-:W-:Y:S01]  /*1250*/  IMAD.HI.U32 R24, R25, R33, R24 ;  /* 0x0000002119187227 */ /* 0x000fe200078e0018 */
[----:B------:R-:W-:-:S03]  /*1260*/  LOP3.LUT R25, R27, c[0x0][0x190], RZ, 0x3c, !PT ;  /* 0x000064001b197a12 */ /* 0x000fc600078e3cff */
[----:B------:R-:W-:Y:S01]  /*1270*/  IMAD.MOV.U32 R33, RZ, RZ, R30 ;  /* 0x000000ffff217224 */ /* 0x000fe200078e001e */
[----:B------:R-:W-:-:S03]  /*1280*/  ISETP.GE.AND P6, PT, R25, RZ, PT ;  /* 0x000000ff1900720c */ /* 0x000fc60003fc6270 */
[----:B------:R-:W-:-:S04]  /*1290*/  IMAD.HI.U32 R24, R24, R33, RZ ;  /* 0x0000002118187227 */ /* 0x000fc800078e00ff */
[----:B------:R-:W-:-:S04]  /*12a0*/  IMAD.MOV R30, RZ, RZ, -R24 ;  /* 0x000000ffff1e7224 */ /* 0x000fc800078e0a18 */
[----:B------:R-:W-:Y:S02]  /*12b0*/  IMAD R30, R17, R30, R33 ;  /* 0x0000001e111e7224 */ /* 0x000fe400078e0221 */
[----:B------:R-:W-:-:S03]  /*12c0*/  @!P6 IMAD.MOV R28, RZ, RZ, -R28 ;  /* 0x000000ffff1ce224 */ /* 0x000fc600078e0a1c */
[----:B------:R-:W-:Y:S02]  /*12d0*/  ISETP.GT.U32.AND P0, PT, R17, R30, PT ;  /* 0x0000001e1100720c */ /* 0x000fe40003f04070 */
[----:B------:R-:W-:-:S10]  /*12e0*/  SEL R28, R31, R28, !P4 ;  /* 0x0000001c1f1c7207 */ /* 0x000fd40006000000 */
[----:B------:R-:W-:Y:S01]  /*12f0*/  @!P0 IMAD.IADD R30, R30, 0x1, -R17 ;  /* 0x000000011e1e8824 */ /* 0x000fe200078e0a11 */
[----:B------:R-:W-:Y:S02]  /*1300*/  @!P0 IADD3 R24, R24, 0x1, RZ ;  /* 0x0000000118188810 */ /* 0x000fe40007ffe0ff */
[----:B------:R-:W-:Y:S02]  /*1310*/  ISETP.GE.AND P0, PT, R23, RZ, PT ;  /* 0x000000ff1700720c */ /* 0x000fe40003f06270 */
[----:B------:R-:W-:Y:S02]  /*1320*/  ISETP.GE.U32.AND P5, PT, R30, R17, PT ;  /* 0x000000111e00720c */ /* 0x000fe40003fa6070 */
[----:B------:R-:W-:-:S10]  /*1330*/  PRMT R23, RZ, 0x7610, R23 ;  /* 0x00007610ff177816 */ /* 0x000fd40000000017 */
[----:B------:R-:W-:Y:S02]  /*1340*/  @P5 IADD3 R24, R24, 0x1, RZ ;  /* 0x0000000118185810 */ /* 0x000fe40007ffe0ff */
[----:B------:R-:W-:-:S03]  /*1350*/  ISETP.NE.AND P5, PT, RZ, c[0x0][0x18c], PT ;  /* 0x00006300ff007a0c */ /* 0x000fc60003fa5270 */
[----:B------:R-:W-:Y:S01]  /*1360*/  @!P0 IMAD.MOV R24, RZ, RZ, -R24 ;  /* 0x000000ffff188224 */ /* 0x000fe200078e0a18 */
[----:B------:R-:W-:-:S08]  /*1370*/  ISETP.GE.AND P0, PT, R2, c[0x0][0x160], PT ;  /* 0x0000580002007a0c */ /* 0x000fd00003f06270 */
[----:B------:R-:W-:-:S04]  /*1380*/  @!P5 LOP3.LUT R24, RZ, c[0x0][0x18c], RZ, 0x33, !PT ;  /* 0x00006300ff18da12 */ /* 0x000fc800078e33ff */
[----:B------:R-:W-:-:S04]  /*1390*/  ISETP.GE.OR P0, PT, R24, c[0x0][0x170], P0 ;  /* 0x00005c0018007a0c */ /* 0x000fc80000706670 */
[----:B------:R-:W-:-:S12]  /*13a0*/  ISETP.GE.OR P0, PT, R28, c[0x0][0x174], P0 ;  /* 0x00005d001c007a0c */ /* 0x000fd80000706670 */
[----:B------:R-:W-:Y:S05]  /*13b0*/  @P0 BRA `(.L_x_160) ;  /* 0x0000008000000947 */ /* 0x000fea0003800000 */
[----:B------:R-:W-:Y:S02]  /*13c0*/  IMAD R24, R24, c[0x0][0x1b4], RZ ;  /* 0x00006d0018187a24 */ /* 0x000fe400078e02ff */
[----:B------:R-:W-:Y:S02]  /*13d0*/  IMAD R23, R28, c[0x0][0x1b0], RZ ;  /* 0x00006c001c177a24 */ /* 0x000fe400078e02ff */
[----:B------:R-:W-:-:S06]  /*13e0*/  IMAD.WIDE R24, R24, 0x2, RZ ;  /* 0x0000000218187825 */ /* 0x000fcc00078e02ff */
[----:B------:R-:W-:-:S06]  /*13f0*/  IMAD.WIDE R24, R12, 0x2, R24 ;  /* 0x000000020c187825 */ /* 0x000fcc00078e0218 */
[----:B------:R-:W-:-:S05]  /*1400*/  IMAD.WIDE R24, R23, 0x2, R24 ;  /* 0x0000000217187825 */ /* 0x000fca00078e0218 */
[----:B------:R-:W-:-:S04]  /*1410*/  IADD3 R24, P0, P4, R20, c[0x0][0x1a8], R24 ;  /* 0x00006a0014187a10 */ /* 0x000fc80007c1e018 */
[----:B------:R-:W-:-:S08]  /*1420*/  IADD3.X R25, R19, c[0x0][0x1ac], R25, P0, P4 ;  /* 0x00006b0013197a10 */ /* 0x000fd000007e8419 */
[----:B------:R0:W5:Y:S02]  /*1430*/  LDG.E.U16.SYS R23, [R24] ;  /* 0x0000000018177381 */ /* 0x00016400001ee500 */
.L_x_160:
[----:B------:R-:W-:Y:S05]  /*1440*/  BSYNC B0 ;  /* 0x0000000000007941 */ /* 0x000fea0003800000 */
.L_x_159:
[----:B------:R-:W-:Y:S01]  /*1450*/  ISETP.GE.AND P4, PT, R16, RZ, PT ;  /* 0x000000ff1000720c */ /* 0x000fe20003f86270 */
[----:B------:R-:W-:Y:S01]  /*1460*/  BMOV.32.CLEAR RZ, B0 ;  /* 0x0000000000ff7355 */ /* 0x000fe20000100000 */
[----:B------:R-:W-:Y:S01]  /*1470*/  BSSY B0, `(.L_x_161) ;  /* 0x0000019000007945 */ /* 0x000fe20003800000 */
[----:B------:R-:W-:-:S09]  /*1480*/  PLOP3.LUT P0, PT, PT, PT, PT, 0x8, 0x0 ;  /* 0x000000000000781c */ /* 0x000fd20003f0e170 */
[----:B------:R-:W-:Y:S05]  /*1490*/  @!P4 BRA `(.L_x_162) ;  /* 0x000001600000c947 */ /* 0x000fea0003800000 */
[----:B------:R-:W-:Y:S02]  /*14a0*/  IABS R17, c[0x0][0x18c] ;  /* 0x0000630000117a13 */ /* 0x000fe40000000000 */
[----:B------:R-:W-:Y:S02]  /*14b0*/  IABS R28, R16 ;  /* 0x00000010001c7213 */ /* 0x000fe40000000000 */
[----:B------:R-:W-:Y:S02]  /*14c0*/  ISETP.GE.AND P4, PT, R16, RZ, PT ;  /* 0x000000ff1000720c */ /* 0x000fe40003f86270 */
[----:B------:R-:W1:Y:S01]  /*14d0*/  I2F.RP R29, R17 ;  /* 0x00000011001d7306 */ /* 0x000e620000209400 */
[----:B------:R-:W-:-:S07]  /*14e0*/  ISETP.NE.AND P5, PT, RZ, c[0x0][0x18c], PT ;  /* 0x00006300ff007a0c */ /* 0x000fce0003fa5270 */
[----:B-1----:R-:W1:Y:S02]  /*14f0*/  MUFU.RCP R29, R29 ;  /* 0x0000001d001d7308 */ /* 0x002e640000001000 */
[----:B01----:R-:W-:-:S06]  /*1500*/  IADD3 R25, R29, 0xffffffe, RZ ;  /* 0x0ffffffe1d197810 */ /* 0x003fcc0007ffe0ff */
[----:B------:R-:W0:Y:S02]  /*1510*/  F2I.FTZ.U32.TRUNC.NTZ R25, R25 ;  /* 0x0000001900197305 */ /* 0x000e24000021f000 */
[----:B0-----:R-:W-:-:S04]  /*1520*/  IMAD.MOV R24, RZ, RZ, -R25 ;  /* 0x000000ffff187224 */ /* 0x001fc800078e0a19 */
[----:B------:R-:W-:Y:S02]  /*1530*/  IMAD R31, R24, R17, RZ ;  /* 0x00000011181f7224 */ /* 0x000fe400078e02ff */
[----:B------:R-:W-:-:S04]  /*1540*/  IMAD.MOV.U32 R24, RZ, RZ, RZ ;  /* 0x000000ffff187224 */ /* 0x000fc800078e00ff */
[----:B------:R-:W-:-:S06]  /*1550*/  IMAD.HI.U32 R31, R25, R31, R24 ;  /* 0x0000001f191f7227 */ /* 0x000fcc00078e0018 */
[----:B------:R-:W-:-:S04]  /*1560*/  IMAD.HI.U32 R24, R31, R28, RZ ;  /* 0x0000001c1f187227 */ /* 0x000fc800078e00ff */
[----:B------:R-:W-:-:S04]  /*1570*/  IMAD.MOV R24, RZ, RZ, -R24 ;  /* 0x000000ffff187224 */ /* 0x000fc800078e0a18 */
[----:B------:R-:W-:-:S05]  /*1580*/  IMAD R24, R17, R24, R28 ;  /* 0x0000001811187224 */ /* 0x000fca00078e021c */
[----:B------:R-:W-:-:S12]  /*1590*/  ISETP.GT.U32.AND P0, PT, R17, R24, PT ;  /* 0x000000181100720c */ /* 0x000fd80003f04070 */
[----:B------:R-:W-:-:S05]  /*15a0*/  @!P0 IMAD.IADD R24, R24, 0x1, -R17 ;  /* 0x0000000118188824 */ /* 0x000fca00078e0a11 */
[----:B------:R-:W-:-:S12]  /*15b0*/  ISETP.GT.U32.AND P0, PT, R17, R24, PT ;  /* 0x000000181100720c */ /* 0x000fd80003f04070 */
[----:B------:R-:W-:-:S04]  /*15c0*/  @!P0 IMAD.IADD R24, R24, 0x1, -R17 ;  /* 0x0000000118188824 */ /* 0x000fc800078e0a11 */
[----:B------:R-:W-:-:S05]  /*15d0*/  @!P4 IMAD.MOV R24, RZ, RZ, -R24 ;  /* 0x000000ffff18c224 */ /* 0x000fca00078e0a18 */
[----:B------:R-:W-:-:S04]  /*15e0*/  @!P5 LOP3.LUT R24, RZ, c[0x0][0x18c], RZ, 0x33, !PT ;  /* 0x00006300ff18da12 */ /* 0x000fc800078e33ff */
[----:B------:R-:W-:-:S07]  /*15f0*/  ISETP.EQ.AND P0, PT, R24, RZ, PT ;  /* 0x000000ff1800720c */ /* 0x000fce0003f02270 */
.L_x_162:
[----:B------:R-:W-:Y:S05]  /*1600*/  BSYNC B0 ;  /* 0x0000000000007941 */ /* 0x000fea0003800000 */
.L_x_161:
[----:B------:R-:W-:Y:S01]  /*1610*/  ISETP.LT.OR P0, PT, R21, RZ, !P0 ;  /* 0x000000ff1500720c */ /* 0x000fe20004701670 */
[----:B------:R-:W-:Y:S01]  /*1620*/  BMOV.32.CLEAR RZ, B0 ;  /* 0x0000000000ff7355 */ /* 0x000fe20000100000 */
[----:B------:R-:W-:Y:S01]  /*1630*/  BSSY B0, `(.L_x_163) ;  /* 0x0000048000007945 */ /* 0x000fe20003800000 */
[----:B------:R-:W-:-:S09]  /*1640*/  PRMT R28, RZ, 0x7610, R28 ;  /* 0x00007610ff1c7816 */ /* 0x000fd2000000001c */
[----:B------:R-:W-:Y:S05]  /*1650*/  @P0 BRA `(.L_x_164) ;  /* 0x0000045000000947 */ /* 0x000fea0003800000 */
[----:B------:R-:W1:Y:S01]  /*1660*/  I2F.RP R28, R22 ;  /* 0x00000016001c7306 */ /* 0x000e620000209400 */
[----:B0-----:R-:W-:Y:S01]  /*1670*/  IMAD.MOV.U32 R24, RZ, RZ, RZ ;  /* 0x000000ffff187224 */ /* 0x001fe200078e00ff */
[----:B------:R-:W-:Y:S02]  /*1680*/  IABS R31, R21 ;  /* 0x00000015001f7213 */ /* 0x000fe40000000000 */
[----:B------:R-:W-:Y:S02]  /*1690*/  ISETP.GE.AND P6, PT, R21, RZ, PT ;  /* 0x000000ff1500720c */ /* 0x000fe40003fc6270 */
[----:B------:R-:W-:Y:S02]  /*16a0*/  ISETP.NE.AND P4, PT, RZ, c[0x0][0x190], PT ;  /* 0x00006400ff007a0c */ /* 0x000fe40003f85270 */
[----:B------:R-:W-:Y:S01]  /*16b0*/  LOP3.LUT R30, RZ, c[0x0][0x190], RZ, 0x33, !PT ;  /* 0x00006400ff1e7a12 */ /* 0x000fe200078e33ff */
[----:B-1----:R-:W0:Y:S02]  /*16c0*/  MUFU.RCP R28, R28 ;  /* 0x0000001c001c7308 */ /* 0x002e240000001000 */
[----:B0-----:R-:W-:-:S02]  /*16d0*/  IADD3 R25, R28, 0xffffffe, RZ ;  /* 0x0ffffffe1c197810 */ /* 0x001fc40007ffe0ff */
[----:B------:R-:W-:-:S04]  /*16e0*/  PRMT R28, RZ, 0x7610, R28 ;  /* 0x00007610ff1c7816 */ /* 0x000fc8000000001c */
[----:B------:R-:W0:Y:S02]  /*16f0*/  F2I.FTZ.U32.TRUNC.NTZ R25, R25 ;  /* 0x0000001900197305 */ /* 0x000e24000021f000 */
[----:B0-----:R-:W-:-:S04]  /*1700*/  IMAD.MOV R29, RZ, RZ, -R25 ;  /* 0x000000ffff1d7224 */ /* 0x001fc800078e0a19 */
[----:B------:R-:W-:-:S04]  /*1710*/  IMAD R29, R29, R22, RZ ;  /* 0x000000161d1d7224 */ /* 0x000fc800078e02ff */
[----:B------:R-:W-:-:S06]  /*1720*/  IMAD.HI.U32 R24, R25, R29, R24 ;  /* 0x0000001d19187227 */ /* 0x000fcc00078e0018 */
[----:B------:R-:W-:-:S04]  /*1730*/  IMAD.HI.U32 R29, R24, R31, RZ ;  /* 0x0000001f181d7227 */ /* 0x000fc800078e00ff */
[----:B------:R-:W-:-:S04]  /*1740*/  IMAD.MOV R24, RZ, RZ, -R29 ;  /* 0x000000ffff187224 */ /* 0x000fc800078e0a1d */
[----:B------:R-:W-:-:S05]  /*1750*/  IMAD R31, R22, R24, R31 ;  /* 0x00000018161f7224 */ /* 0x000fca00078e021f */
        /* <DEDUP_REMOVED lines=13> */
[----:B------:R-:W-:Y:S02]  /*1830*/  @!P5 IADD3 R29, R29, 0x1, RZ ;  /* 0x000000011d1dd810 */ /* 0x000fe40007ffe0ff */
[----:B------:R-:W-:-:S07]  /*1840*/  LOP3.LUT R22, R16, c[0x0][0x18c], RZ, 0x3c, !PT ;  /* 0x0000630010167a12 */ /* 0x000fce00078e3cff */
[----:B------:R-:W-:Y:S01]  /*1850*/  @P6 IADD3 R29, R29, 0x1, RZ ;  /* 0x000000011d1d6810 */ /* 0x000fe20007ffe0ff */
[----:B0-----:R-:W0:Y:S02]  /*1860*/  MUFU.RCP R28, R28 ;  /* 0x0000001c001c7308 */ /* 0x001e240000001000 */
[----:B0-----:R-:W-:-:S06]  /*1870*/  IADD3 R25, R28, 0xffffffe, RZ ;  /* 0x0ffffffe1c197810 */ /* 0x001fcc0007ffe0ff */
        /* <DEDUP_REMOVED lines=35> */
.L_x_164:
[----:B------:R-:W-:Y:S05]  /*1ab0*/  BSYNC B0 ;  /* 0x0000000000007941 */ /* 0x000fea0003800000 */
.L_x_163:
[----:B------:R-:W-:Y:S01]  /*1ac0*/  IMAD R22, R15, c[0x0][0x1c8], RZ ;  /* 0x000072000f167a24 */ /* 0x000fe200078e02ff */
[----:B------:R-:W-:Y:S01]  /*1ad0*/  USHF.R.S32.HI UR5, URZ, 0x1f, UR4 ;  /* 0x0000001f3f057899 */ /* 0x000fe20008011404 */
[----:B0-----:R-:W-:-:S03]  /*1ae0*/  IMAD R25, R14, c[0x0][0x1cc], RZ ;  /* 0x000073000e197a24 */ /* 0x001fc600078e02ff */
[--C-:B------:R-:W-:Y:S02]  /*1af0*/  SHF.R.S32.HI R24, RZ, 0x1f, R22.reuse ;  /* 0x0000001fff187819 */ /* 0x100fe40000011416 */
[--C-:B------:R-:W-:Y:S02]  /*1b00*/  IADD3 R29, P0, P4, R22, UR4, R25.reuse ;  /* 0x00000004161d7c10 */ /* 0x100fe4000fc1e019 */
[----:B------:R-:W-:Y:S02]  /*1b10*/  SHF.R.S32.HI R25, RZ, 0x1f, R25 ;  /* 0x0000001fff197819 */ /* 0x000fe40000011419 */
[----:B------:R-:W-:Y:S02]  /*1b20*/  PRMT R22, RZ, 0x7610, R22 ;  /* 0x00007610ff167816 */ /* 0x000fe40000000016 */
[----:B------:R-:W-:Y:S02]  /*1b30*/  IADD3.X R31, R24, UR5, R25, P0, P4 ;  /* 0x00000005181f7c10 */ /* 0x000fe400087e8419 */
[----:B------:R-:W-:-:S02]  /*1b40*/  IADD3 R25, P4, R0, R29, RZ ;  /* 0x0000001d00197210 */ /* 0x000fc40007f9e0ff */
[C---:B------:R-:W-:Y:S02]  /*1b50*/  ISETP.GE.AND P0, PT, R0.reuse, c[0x0][0x16c], PT ;  /* 0x00005b0000007a0c */ /* 0x040fe40003f06270 */
[----:B------:R-:W-:Y:S02]  /*1b60*/  LEA.HI.X.SX32 R30, R0, R31, 0x1, P4 ;  /* 0x0000001f001e7211 */ /* 0x000fe400020f0eff */
[C---:B------:R-:W-:Y:S02]  /*1b70*/  LEA R24, P4, R25.reuse, c[0x0][0x1c0], 0x1 ;  /* 0x0000700019187a11 */ /* 0x040fe400078808ff */
[----:B------:R-:W-:Y:S02]  /*1b80*/  PRMT R31, RZ, 0x7610, R31 ;  /* 0x00007610ff1f7816 */ /* 0x000fe4000000001f */
[----:B------:R-:W-:Y:S02]  /*1b90*/  LEA.HI.X R25, R25, c[0x0][0x1c4], R30, 0x1, P4 ;  /* 0x0000710019197a11 */ /* 0x000fe400020f0c1e */
[----:B------:R-:W-:-:S02]  /*1ba0*/  PRMT R29, RZ, 0x7610, R29 ;  /* 0x00007610ff1d7816 */ /* 0x000fc4000000001d */
[----:B------:R-:W-:-:S04]  /*1bb0*/  PRMT R30, RZ, 0x7610, R30 ;  /* 0x00007610ff1e7816 */ /* 0x000fc8000000001e */
[----:B------:R-:W2:Y:S04]  /*1bc0*/  @!P0 LDG.E.U16.SYS R22, [R24] ;  /* 0x0000000018168381 */ /* 0x000ea800001ee500 */
[----:B------:R-:W2:Y:S04]  /*1bd0*/  @!P1 LDG.E.U16.SYS R31, [R24+0x2] ;  /* 0x00000200181f9381 */ /* 0x000ea800001ee500 */
[----:B------:R-:W3:Y:S04]  /*1be0*/  @!P2 LDG.E.U16.SYS R29, [R24+0x4] ;  /* 0x00000400181da381 */ /* 0x000ee800001ee500 */
[----:B------:R-:W3:Y:S01]  /*1bf0*/  @!P3 LDG.E.U16.SYS R30, [R24+0x6] ;  /* 0x00000600181eb381 */ /* 0x000ee200001ee500 */
[----:B------:R-:W-:Y:S01]  /*1c00*/  IADD3 R18, R18, 0x1, RZ ;  /* 0x0000000112127810 */ /* 0x000fe20007ffe0ff */
[----:B------:R-:W-:Y:S01]  /*1c10*/  ULDC UR5, c[0x0][0x1d0] ;  /* 0x0000740000057ab9 */ /* 0x000fe20000000800 */
[----:B------:R-:W-:Y:S01]  /*1c20*/  IADD3 R20, P4, R20, 0x2, RZ ;  /* 0x0000000214147810 */ /* 0x000fe20007f9e0ff */
[----:B------:R-:W-:Y:S01]  /*1c30*/  UIADD3 UR4, UR4, UR5, URZ ;  /* 0x0000000504047290 */ /* 0x000fe2000fffe03f */
[----:B------:R-:W-:-:S03]  /*1c40*/  ISETP.GE.AND P0, PT, R18, c[0x0][0x178], PT ;  /* 0x00005e0012007a0c */ /* 0x000fc60003f06270 */
[----:B------:R-:W-:Y:S01]  /*1c50*/  IMAD.X R19, RZ, RZ, R19, P4 ;  /* 0x000000ffff137224 */ /* 0x000fe200020e0613 */
[----:B--2---:R-:W-:-:S06]  /*1c60*/  PRMT R22, R22, 0x5410, R31 ;  /* 0x0000541016167816 */ /* 0x004fcc000000001f */
[-C--:B-----5:R-:W-:Y:S01]  /*1c70*/  HFMA2 R7, R28.H0_H0, R22.reuse, R7 ;  /* 0x000000161c077231 */ /* 0x0a0fe20000000807 */
[----:B---3--:R-:W-:Y:S01]  /*1c80*/  PRMT R29, R29, 0x5410, R30 ;  /* 0x000054101d1d7816 */ /* 0x008fe2000000001e */
[----:B------:R-:W-:-:S05]  /*1c90*/  HFMA2 R11, R23.H0_H0, R22, R11 ;  /* 0x00000016170b7231 */ /* 0x000fca000000080b */
[-C--:B------:R-:W-:Y:S02]  /*1ca0*/  HFMA2 R6, R28.H0_H0, R29.reuse, R6 ;  /* 0x0000001d1c067231 */ /* 0x080fe40000000806 */
[----:B------:R-:W-:Y:S01]  /*1cb0*/  HFMA2 R10, R23.H0_H0, R29, R10 ;  /* 0x0000001d170a7231 */ /* 0x000fe2000000080a */
[----:B------:R-:W-:Y:S05]  /*1cc0*/  @!P0 BRA `(.L_x_165) ;  /* 0xfffff0e000008947 */ /* 0x000fea000383ffff */
.L_x_156:
[----:B------:R-:W-:-:S04]  /*1cd0*/  IADD3 R15, R15, 0x1, RZ ;  /* 0x000000010f0f7810 */ /* 0x000fc80007ffe0ff */
[----:B------:R-:W-:-:S12]  /*1ce0*/  ISETP.GE.AND P0, PT, R15, c[0x0][0x180], PT ;  /* 0x000060000f007a0c */ /* 0x000fd80003f06270 */
[----:B------:R-:W-:Y:S05]  /*1cf0*/  @!P0 BRA `(.L_x_166) ;  /* 0xffffefb000008947 */ /* 0x000fea000383ffff */
.L_x_155:
[----:B------:R-:W-:-:S04]  /*1d00*/  IADD3 R14, R14, 0x1, RZ ;  /* 0x000000010e0e7810 */ /* 0x000fc80007ffe0ff */
[----:B------:R-:W-:-:S12]  /*1d10*/  ISETP.GE.AND P0, PT, R14, c[0x0][0x17c], PT ;  /* 0x00005f000e007a0c */ /* 0x000fd80003f06270 */
[----:B------:R-:W-:Y:S05]  /*1d20*/  @!P0 BRA `(.L_x_167) ;  /* 0xffffeeb000008947 */ /* 0x000fea000383ffff */
.L_x_154:
[----:B------:R-:W-:Y:S01]  /*1d30*/  ISETP.GE.AND P0, PT, R3, c[0x0][0x164], PT ;  /* 0x0000590003007a0c */ /* 0x000fe20003f06270 */
[----:B------:R-:W-:Y:S01]  /*1d40*/  BMOV.32.CLEAR RZ, B0 ;  /* 0x0000000000ff7355 */ /* 0x000fe20000100000 */
[----:B------:R-:W-:Y:S02]  /*1d50*/  BSSY B0, `(.L_x_168) ;  /* 0x000004d000007945 */ /* 0x000fe40003800000 */
[----:B------:R-:W-:-:S04]  /*1d60*/  ISETP.GE.OR P0, PT, R2, c[0x0][0x160], P0 ;  /* 0x0000580002007a0c */ /* 0x000fc80000706670 */
[----:B------:R-:W-:-:S12]  /*1d70*/  ISETP.GE.OR P0, PT, R4, c[0x0][0x168], P0 ;  /* 0x00005a0004007a0c */ /* 0x000fd80000706670 */
[----:B------:R-:W-:Y:S05]  /*1d80*/  @P0 BRA `(.L_x_169) ;  /* 0x0000049000000947 */ /* 0x000fea0003800000 */
[----:B------:R-:W-:Y:S01]  /*1d90*/  IMAD R12, R2, c[0x0][0x1e8], RZ ;  /* 0x00007a00020c7a24 */ /* 0x000fe200078e02ff */
[----:B------:R-:W-:Y:S01]  /*1da0*/  BMOV.32.CLEAR RZ, B1 ;  /* 0x0000000001ff7355 */ /* 0x000fe20000100000 */
[C---:B------:R-:W-:Y:S01]  /*1db0*/  IMAD R13, R3.reuse, c[0x0][0x1e4], RZ ;  /* 0x00007900030d7a24 */ /* 0x040fe200078e02ff */
[----:B------:R-:W-:Y:S01]  /*1dc0*/  BSSY B1, `(.L_x_170) ;  /* 0x0000021000017945 */ /* 0x000fe20003800000 */
[----:B------:R-:W-:Y:S01]  /*1dd0*/  IMAD R14, R4, c[0x0][0x1e0], RZ ;  /* 0x00007800040e7a24 */ /* 0x000fe200078e02ff */
[--C-:B------:R-:W-:Y:S01]  /*1de0*/  SHF.R.S32.HI R15, RZ, 0x1f, R12.reuse ;  /* 0x0000001fff0f7819 */ /* 0x100fe2000001140c */
[----:B------:R-:W-:Y:S02]  /*1df0*/  IMAD R2, R2, c[0x0][0x200], RZ ;  /* 0x0000800002027a24 */ /* 0x000fe400078e02ff */
[----:B------:R-:W-:Y:S01]  /*1e00*/  IMAD R3, R3, c[0x0][0x1fc], RZ ;  /* 0x00007f0003037a24 */ /* 0x000fe200078e02ff */
[----:B------:R-:W-:Y:S01]  /*1e10*/  IADD3 R19, P0, P1, R14, R13, R12 ;  /* 0x0000000d0e137210 */ /* 0x000fe2000791e00c */
[----:B------:R-:W-:Y:S01]  /*1e20*/  IMAD R4, R4, c[0x0][0x1f8], RZ ;  /* 0x00007e0004047a24 */ /* 0x000fe200078e02ff */
[----:B------:R-:W-:-:S02]  /*1e30*/  SHF.R.S32.HI R12, RZ, 0x1f, R13 ;  /* 0x0000001fff0c7819 */ /* 0x000fc4000001140d */
[--C-:B------:R-:W-:Y:S02]  /*1e40*/  SHF.R.S32.HI R13, RZ, 0x1f, R2.reuse ;  /* 0x0000001fff0d7819 */ /* 0x100fe40000011402 */
[----:B------:R-:W-:Y:S02]  /*1e50*/  IADD3 R17, P2, P3, R4, R3, R2 ;  /* 0x0000000304117210 */ /* 0x000fe40007b5e002 */
[----:B------:R-:W-:Y:S02]  /*1e60*/  SHF.R.S32.HI R2, RZ, 0x1f, R3 ;  /* 0x0000001fff027819 */ /* 0x000fe40000011403 */
[----:B------:R-:W-:Y:S02]  /*1e70*/  SHF.R.S32.HI R4, RZ, 0x1f, R4 ;  /* 0x0000001fff047819 */ /* 0x000fe40000011404 */
[----:B------:R-:W-:Y:S02]  /*1e80*/  SHF.R.S32.HI R14, RZ, 0x1f, R14 ;  /* 0x0000001fff0e7819 */ /* 0x000fe4000001140e */
[----:B------:R-:W-:-:S02]  /*1e90*/  IADD3.X R4, R4, R2, R13, P2, P3 ;  /* 0x0000000204047210 */ /* 0x000fc400017e640d */
[----:B------:R-:W-:Y:S02]  /*1ea0*/  ISETP.GE.AND P2, PT, R0, c[0x0][0x16c], PT ;  /* 0x00005b0000007a0c */ /* 0x000fe40003f46270 */
[----:B------:R-:W-:Y:S02]  /*1eb0*/  IADD3.X R14, R14, R12, R15, P0, P1 ;  /* 0x0000000c0e0e7210 */ /* 0x000fe400007e240f */
[----:B------:R-:W-:Y:S02]  /*1ec0*/  SHF.R.S32.HI R15, RZ, 0x1f, R0 ;  /* 0x0000001fff0f7819 */ /* 0x000fe40000011400 */
[C---:B------:R-:W-:Y:S02]  /*1ed0*/  IADD3 R13, P0, R0.reuse, R19, RZ ;  /* 0x00000013000d7210 */ /* 0x040fe40007f1e0ff */
[----:B------:R-:W-:-:S03]  /*1ee0*/  IADD3 R3, P1, R0, R17, RZ ;  /* 0x0000001100037210 */ /* 0x000fc60007f3e0ff */
[--C-:B------:R-:W-:Y:S01]  /*1ef0*/  IMAD.X R14, R14, 0x1, R15.reuse, P0 ;  /* 0x000000010e0e7824 */ /* 0x100fe200000e060f */
[----:B------:R-:W-:Y:S01]  /*1f00*/  LEA R12, P0, R13, c[0x0][0x1d8], 0x1 ;  /* 0x000076000d0c7a11 */ /* 0x000fe200078008ff */
[----:B------:R-:W-:Y:S01]  /*1f10*/  IMAD.X R4, R4, 0x1, R15, P1 ;  /* 0x0000000104047824 */ /* 0x000fe200008e060f */
[----:B------:R-:W-:Y:S02]  /*1f20*/  LEA R2, P1, R3, c[0x0][0x1f0], 0x1 ;  /* 0x00007c0003027a11 */ /* 0x000fe400078208ff */
[----:B------:R-:W-:Y:S02]  /*1f30*/  LEA.HI.X R13, R13, c[0x0][0x1dc], R14, 0x1, P0 ;  /* 0x000077000d0d7a11 */ /* 0x000fe400000f0c0e */
[----:B------:R-:W-:Y:S01]  /*1f40*/  LEA.HI.X R3, R3, c[0x0][0x1f4], R4, 0x1, P1 ;  /* 0x00007d0003037a11 */ /* 0x000fe200008f0c04 */
[----:B------:R-:W-:Y:S05]  /*1f50*/  @P2 BRA `(.L_x_171) ;  /* 0x0000007000002947 */ /* 0x000fea0003800000 */
[----:B------:R-:W-:Y:S01]  /*1f60*/  HSETP2.NE.AND P0, PT, RZ.H0_H0, c[0x0] [0x208].H1_H1, PT ;  /* 0x30008200ff007634 */ /* 0x000fe20003f05800 */
[----:B------:R-:W-:-:S13]  /*1f70*/  PRMT R4, RZ, 0x7610, R4 ;  /* 0x00007610ff047816 */ /* 0x000fda0000000004 */
[----:B------:R-:W-:Y:S05]  /*1f80*/  @!P0 BRA `(.L_x_172) ;  /* 0x0000001000008947 */ /* 0x000fea0003800000 */
[----:B------:R0:W5:Y:S02]  /*1f90*/  LDG.E.U16.SYS R4, [R12] ;  /* 0x000000000c047381 */ /* 0x00016400001ee500 */
.L_x_172:
[----:B-----5:R-:W-:-:S06]  /*1fa0*/  HMUL2 R4, R4.H0_H0, c[0x0] [0x208].H1_H1 ;  /* 0x3000820004047a32 */ /* 0x020fcc0000000800 */
[----:B------:R-:W-:-:S08]  /*1fb0*/  HFMA2 R4, R11.H0_H0, c[0x0] [0x208].H0_H0, R4.H0_H0 ;  /* 0x200082000b047a31 */ /* 0x000fd00000040804 */
[----:B------:R1:W-:Y:S02]  /*1fc0*/  STG.E.U16.SYS [R2], R4 ;  /* 0x0000000402007386 */ /* 0x0003e4000010e500 */
.L_x_171:
[----:B------:R-:W-:Y:S05]  /*1fd0*/  BSYNC B1 ;  /* 0x0000000000017941 */ /* 0x000fea0003800000 */
.L_x_170:
[----:B-1----:R-:W-:Y:S01]  /*1fe0*/  IADD3 R4, R0, 0x1, RZ ;  /* 0x0000000100047810 */ /* 0x002fe20007ffe0ff */
[----:B------:R-:W-:Y:S01]  /*1ff0*/  BMOV.32.CLEAR RZ, B1 ;  /* 0x0000000001ff7355 */ /* 0x000fe20000100000 */
[----:B------:R-:W-:Y:S02]  /*2000*/  BSSY B1, `(.L_x_173) ;  /* 0x000000a000017945 */ /* 0x000fe40003800000 */
[----:B------:R-:W-:-:S12]  /*2010*/  ISETP.GE.AND P0, PT, R4, c[0x0][0x16c], PT ;  /* 0x00005b0004007a0c */ /* 0x000fd80003f06270 */
[----:B------:R-:W-:Y:S05]  /*2020*/  @P0 BRA `(.L_x_174) ;  /* 0x0000007000000947 */ /* 0x000fea0003800000 */
[----:B------:R-:W-:Y:S01]  /*2030*/  HSETP2.NE.AND P0, PT, RZ.H0_H0, c[0x0] [0x208].H1_H1, PT ;  /* 0x30008200ff007634 */ /* 0x000fe20003f05800 */
[----:B------:R-:W-:-:S13]  /*2040*/  PRMT R4, RZ, 0x7610, R4 ;  /* 0x00007610ff047816 */ /* 0x000fda0000000004 */
[----:B------:R-:W-:Y:S05]  /*2050*/  @!P0 BRA `(.L_x_175) ;  /* 0x0000001000008947 */ /* 0x000fea0003800000 */
[----:B------:R1:W5:Y:S02]  /*2060*/  LDG.E.U16.SYS R4, [R12+0x2] ;  /* 0x000002000c047381 */ /* 0x00036400001ee500 */
.L_x_175:
[----:B-----5:R-:W-:-:S06]  /*2070*/  HMUL2 R4, R4.H0_H0, c[0x0] [0x208].H1_H1 ;  /* 0x3000820004047a32 */ /* 0x020fcc0000000800 */
[----:B------:R-:W-:-:S08]  /*2080*/  HFMA2 R4, R11.H1_H1, c[0x0] [0x208].H0_H0, R4.H0_H0 ;  /* 0x200082000b047a31 */ /* 0x000fd00000040c04 */
[----:B------:R2:W-:Y:S02]  /*2090*/  STG.E.U16.SYS [R2+0x2], R4 ;  /* 0x0000020402007386 */ /* 0x0005e4000010e500 */
.L_x_174:
[----:B------:R-:W-:Y:S05]  /*20a0*/  BSYNC B1 ;  /* 0x0000000000017941 */ /* 0x000fea0003800000 */
.L_x_173:
[----:B--2---:R-:W-:Y:S01]  /*20b0*/  IADD3 R4, R0, 0x2, RZ ;  /* 0x0000000200047810 */ /* 0x004fe20007ffe0ff */
        /* <DEDUP_REMOVED lines=8> */
.L_x_178:
[----:B-----5:R-:W-:-:S06]  /*2140*/  HMUL2 R4, R4.H0_H0, c[0x0] [0x208].H1_H1 ;  /* 0x3000820004047a32 */ /* 0x020fcc0000000800 */
[----:B------:R-:W-:-:S08]  /*2150*/  HFMA2 R4, R10.H0_H0, c[0x0] [0x208].H0_H0, R4.H0_H0 ;  /* 0x200082000a047a31 */ /* 0x000fd00000040804 */
[----:B------:R3:W-:Y:S02]  /*2160*/  STG.E.U16.SYS [R2+0x4], R4 ;  /* 0x0000040402007386 */ /* 0x0007e4000010e500 */
.L_x_177:
[----:B------:R-:W-:Y:S05]  /*2170*/  BSYNC B1 ;  /* 0x0000000000017941 */ /* 0x000fea0003800000 */
.L_x_176:
[----:B---3--:R-:W-:-:S04]  /*2180*/  IADD3 R4, R0, 0x3, RZ ;  /* 0x0000000300047810 */ /* 0x008fc80007ffe0ff */
[----:B------:R-:W-:-:S12]  /*2190*/  ISETP.GE.AND P0, PT, R4, c[0x0][0x16c], PT ;  /* 0x00005b0004007a0c */ /* 0x000fd80003f06270 */
[----:B------:R-:W-:Y:S05]  /*21a0*/  @P0 BRA `(.L_x_169) ;  /* 0x0000007000000947 */ /* 0x000fea0003800000 */
[----:B------:R-:W-:Y:S01]  /*21b0*/  HSETP2.NE.AND P0, PT, RZ.H0_H0, c[0x0] [0x208].H1_H1, PT ;  /* 0x30008200ff007634 */ /* 0x000fe20003f05800 */
[----:B------:R-:W-:-:S13]  /*21c0*/  PRMT R4, RZ, 0x7610, R4 ;  /* 0x00007610ff047816 */ /* 0x000fda0000000004 */
[----:B------:R-:W-:Y:S05]  /*21d0*/  @!P0 BRA `(.L_x_179) ;  /* 0x0000001000008947 */ /* 0x000fea0003800000 */
[----:B------:R3:W5:Y:S02]  /*21e0*/  LDG.E.U16.SYS R4, [R12+0x6] ;  /* 0x000006000c047381 */ /* 0x00076400001ee500 */
.L_x_179:
[----:B-----5:R-:W-:-:S06]  /*21f0*/  HMUL2 R4, R4.H0_H0, c[0x0] [0x208].H1_H1 ;  /* 0x3000820004047a32 */ /* 0x020fcc0000000800 */
[----:B------:R-:W-:-:S08]  /*2200*/  HFMA2 R4, R10.H1_H1, c[0x0] [0x208].H0_H0, R4.H0_H0 ;  /* 0x200082000a047a31 */ /* 0x000fd00000040c04 */
[----:B------:R4:W-:Y:S02]  /*2210*/  STG.E.U16.SYS [R2+0x6], R4 ;  /* 0x0000060402007386 */ /* 0x0009e4000010e500 */
.L_x_169:
[----:B------:R-:W-:Y:S05]  /*2220*/  BSYNC B0 ;  /* 0x0000000000007941 */ /* 0x000fea0003800000 */
.L_x_168:
[----:B------:R-:W-:-:S04]  /*2230*/  ISETP.GE.AND P0, PT, R8, c[0x0][0x164], PT ;  /* 0x0000590008007a0c */ /* 0x000fc80003f06270 */
[----:B------:R-:W-:-:S04]  /*2240*/  ISETP.GE.OR P0, PT, R5, c[0x0][0x160], P0 ;  /* 0x0000580005007a0c */ /* 0x000fc80000706670 */
[----:B------:R-:W-:-:S12]  /*2250*/  ISETP.GE.OR P0, PT, R9, c[0x0][0x168], P0 ;  /* 0x00005a0009007a0c */ /* 0x000fd80000706670 */
[----:B------:R-:W-:Y:S05]  /*2260*/  @P0 EXIT ;  /* 0x000000000000094d */ /* 0x000fea0003800000 */
[----:B----4-:R-:W-:Y:S01]  /*2270*/  IMAD R2, R5, c[0x0][0x1e8], RZ ;  /* 0x00007a0005027a24 */ /* 0x010fe200078e02ff */
[----:B------:R-:W-:Y:S01]  /*2280*/  SHF.R.S32.HI R15, RZ, 0x1f, R0 ;  /* 0x0000001fff0f7819 */ /* 0x000fe20000011400 */
[C---:B------:R-:W-:Y:S01]  /*2290*/  IMAD R3, R8.reuse, c[0x0][0x1e4], RZ ;  /* 0x0000790008037a24 */ /* 0x040fe200078e02ff */
[----:B------:R-:W-:Y:S01]  /*22a0*/  BMOV.32.CLEAR RZ, B0 ;  /* 0x0000000000ff7355 */ /* 0x000fe20000100000 */
[----:B------:R-:W-:Y:S01]  /*22b0*/  IMAD R4, R9, c[0x0][0x1e0], RZ ;  /* 0x0000780009047a24 */ /* 0x000fe200078e02ff */
[--C-:B------:R-:W-:Y:S01]  /*22c0*/  SHF.R.S32.HI R10, RZ, 0x1f, R2.reuse ;  /* 0x0000001fff0a7819 */ /* 0x100fe20000011402 */
[----:B------:R-:W-:Y:S01]  /*22d0*/  IMAD R5, R5, c[0x0][0x200], RZ ;  /* 0x0000800005057a24 */ /* 0x000fe200078e02ff */
[----:B------:R-:W-:Y:S01]  /*22e0*/  BSSY B0, `(.L_x_180) ;  /* 0x000001d000007945 */ /* 0x000fe20003800000 */
[----:B------:R-:W-:Y:S01]  /*22f0*/  IMAD R8, R8, c[0x0][0x1fc], RZ ;  /* 0x00007f0008087a24 */ /* 0x000fe200078e02ff */
[----:B0123--:R-:W-:Y:S01]  /*2300*/  IADD3 R13, P0, P1, R4, R3, R2 ;  /* 0x00000003040d7210 */ /* 0x00ffe2000791e002 */
[----:B------:R-:W-:Y:S01]  /*2310*/  IMAD R9, R9, c[0x0][0x1f8], RZ ;  /* 0x00007e0009097a24 */ /* 0x000fe200078e02ff */
[----:B------:R-:W-:-:S02]  /*2320*/  SHF.R.S32.HI R2, RZ, 0x1f, R5 ;  /* 0x0000001fff027819 */ /* 0x000fc40000011405 */
[----:B------:R-:W-:Y:S02]  /*2330*/  SHF.R.S32.HI R3, RZ, 0x1f, R3 ;  /* 0x0000001fff037819 */ /* 0x000fe40000011403 */
[----:B------:R-:W-:Y:S02]  /*2340*/  IADD3 R11, P2, P3, R9, R8, R5 ;  /* 0x00000008090b7210 */ /* 0x000fe40007b5e005 */
[----:B------:R-:W-:Y:S02]  /*2350*/  SHF.R.S32.HI R5, RZ, 0x1f, R8 ;  /* 0x0000001fff057819 */ /* 0x000fe40000011408 */
[----:B------:R-:W-:Y:S02]  /*2360*/  SHF.R.S32.HI R9, RZ, 0x1f, R9 ;  /* 0x0000001fff097819 */ /* 0x000fe40000011409 */
[----:B------:R-:W-:Y:S02]  /*2370*/  SHF.R.S32.HI R4, RZ, 0x1f, R4 ;  /* 0x0000001fff047819 */ /* 0x000fe40000011404 */
[----:B------:R-:W-:-:S02]  /*2380*/  IADD3.X R2, R9, R5, R2, P2, P3 ;  /* 0x0000000509027210 */ /* 0x000fc400017e6402 */
[----:B------:R-:W-:Y:S02]  /*2390*/  ISETP.GE.AND P2, PT, R0, c[0x0][0x16c], PT ;  /* 0x00005b0000007a0c */ /* 0x000fe40003f46270 */
[----:B------:R-:W-:Y:S02]  /*23a0*/  IADD3.X R10, R4, R3, R10, P0, P1 ;  /* 0x00000003040a7210 */ /* 0x000fe400007e240a */
[C---:B------:R-:W-:Y:S02]  /*23b0*/  IADD3 R3, P0, R0.reuse, R13, RZ ;  /* 0x0000000d00037210 */ /* 0x040fe40007f1e0ff */
[----:B------:R-:W-:-:S03]  /*23c0*/  IADD3 R5, P1, R0, R11, RZ ;  /* 0x0000000b00057210 */ /* 0x000fc60007f3e0ff */
[--C-:B------:R-:W-:Y:S02]  /*23d0*/  IMAD.X R10, R10, 0x1, R15.reuse, P0 ;  /* 0x000000010a0a7824 */ /* 0x100fe400000e060f */
[----:B------:R-:W-:Y:S01]  /*23e0*/  IMAD.X R8, R2, 0x1, R15, P1 ;  /* 0x0000000102087824 */ /* 0x000fe200008e060f */
[----:B------:R-:W-:Y:S02]  /*23f0*/  LEA R2, P0, R3, c[0x0][0x1d8], 0x1 ;  /* 0x0000760003027a11 */ /* 0x000fe400078008ff */
        /* <DEDUP_REMOVED lines=8> */
.L_x_182:
[----:B-----5:R-:W-:-:S06]  /*2480*/  HMUL2 R8, R8.H0_H0, c[0x0] [0x208].H1_H1 ;  /* 0x3000820008087a32 */ /* 0x020fcc0000000800 */
[----:B------:R-:W-:-:S08]  /*2490*/  HFMA2 R8, R7.H0_H0, c[0x0] [0x208].H0_H0, R8.H0_H0 ;  /* 0x2000820007087a31 */ /* 0x000fd00000040808 */
[----:B------:R1:W-:Y:S02]  /*24a0*/  STG.E.U16.SYS [R4], R8 ;  /* 0x0000000804007386 */ /* 0x0003e4000010e500 */
.L_x_181:
[----:B------:R-:W-:Y:S05]  /*24b0*/  BSYNC B0 ;  /* 0x0000000000007941 */ /* 0x000fea0003800000 */
.L_x_180:
        /* <DEDUP_REMOVED lines=9> */
.L_x_185:
[----:B-----5:R-:W-:-:S06]  /*2550*/  HMUL2 R8, R8.H0_H0, c[0x0] [0x208].H1_H1 ;  /* 0x3000820008087a32 */ /* 0x020fcc0000000800 */
[----:B------:R-:W-:-:S08]  /*2560*/  HFMA2 R8, R7.H1_H1, c[0x0] [0x208].H0_H0, R8.H0_H0 ;  /* 0x2000820007087a31 */ /* 0x000fd00000040c08 */
[----:B------:R2:W-:Y:S02]  /*2570*/  STG.E.U16.SYS [R4+0x2], R8 ;  /* 0x0000020804007386 */ /* 0x0005e4000010e500 */
.L_x_184:
[----:B------:R-:W-:Y:S05]  /*2580*/  BSYNC B0 ;  /* 0x0000000000007941 */ /* 0x000fea0003800000 */
.L_x_183:
[----:B------:R-:W-:Y:S01]  /*2590*/  IADD3 R7, R0, 0x2, RZ ;  /* 0x0000000200077810 */ /* 0x000fe20007ffe0ff */
        /* <DEDUP_REMOVED lines=8> */
.L_x_188:
[----:B-----5:R-:W-:-:S06]  /*2620*/  HMUL2 R7, R7.H0_H0, c[0x0] [0x208].H1_H1 ;  /* 0x3000820007077a32 */ /* 0x020fcc0000000800 */
[----:B------:R-:W-:-:S08]  /*2630*/  HFMA2 R7, R6.H0_H0, c[0x0] [0x208].H0_H0, R7.H0_H0 ;  /* 0x2000820006077a31 */ /* 0x000fd00000040807 */
[----:B------:R4:W-:Y:S02]  /*2640*/  STG.E.U16.SYS [R4+0x4], R7 ;  /* 0x0000040704007386 */ /* 0x0009e4000010e500 */
.L_x_187:
[----:B------:R-:W-:Y:S05]  /*2650*/  BSYNC B0 ;  /* 0x0000000000007941 */ /* 0x000fea0003800000 */
.L_x_186:
[----:B------:R-:W-:-:S04]  /*2660*/  IADD3 R0, R0, 0x3, RZ ;  /* 0x0000000300007810 */ /* 0x000fc80007ffe0ff */
[----:B------:R-:W-:-:S12]  /*2670*/  ISETP.GE.AND P0, PT, R0, c[0x0][0x16c], PT ;  /* 0x00005b0000007a0c */ /* 0x000fd80003f06270 */
[----:B------:R-:W-:Y:S05]  /*2680*/  @P0 EXIT ;  /* 0x000000000000094d */ /* 0x000fea0003800000 */
[----:B------:R-:W-:Y:S01]  /*2690*/  HSETP2.NE.AND P0, PT, RZ.H0_H0, c[0x0] [0x208].H1_H1, PT ;  /* 0x30008200ff007634 */ /* 0x000fe20003f05800 */
[----:B------:R-:W-:-:S13]  /*26a0*/  PRMT R0, RZ, 0x7610, R0 ;  /* 0x00007610ff007816 */ /* 0x000fda0000000000 */
[----:B------:R-:W-:Y:S05]  /*26b0*/  @!P0 BRA `(.L_x_189) ;  /* 0x0000001000008947 */ /* 0x000fea0003800000 */
[----:B------:R0:W5:Y:S02]  /*26c0*/  LDG.E.U16.SYS R0, [R2+0x6] ;  /* 0x0000060002007381 */ /* 0x00016400001ee500 */
.L_x_189:
[----:B01-3-5:R-:W-:-:S06]  /*26d0*/  HMUL2 R3, R0.H0_H0, c[0x0] [0x208].H1_H1 ;  /* 0x3000820000037a32 */ /* 0x02bfcc0000000800 */
[----:B------:R-:W-:-:S08]  /*26e0*/  HFMA2 R3, R6.H1_H1, c[0x0] [0x208].H0_H0, R3.H0_H0 ;  /* 0x2000820006037a31 */ /* 0x000fd00000040c03 */
[----:B------:R-:W-:Y:S01]  /*26f0*/  STG.E.U16.SYS [R4+0x6], R3 ;  /* 0x0000060304007386 */ /* 0x000fe2000010e500 */
[----:B------:R-:W-:Y:S05]  /*2700*/  EXIT ;  /* 0x000000000000794d */ /* 0x000fea0003800000 */
        .weak           $__internal_3_$__cuda_sm20_div_s64
        .type           $__internal_3_$__cuda_sm20_div_s64,@function
        .size           $__internal_3_$__cuda_sm20_div_s64,(.L_x_330 - $__internal_3_$__cuda_sm20_div_s64)
$__internal_3_$__cuda_sm20_div_s64:
        /* <DEDUP_REMOVED lines=11> */
[C---:B------:R-:W-:Y:S01]  /*27c0*/  IMAD R15, R16.reuse, R9, R19 ;  /* 0x00000009100f7224 */ /* 0x040fe200078e0213 */
[----:B------:R-:W-:Y:S01]  /*27d0*/  IADD3 R21, P0, RZ, -R18, RZ ;  /* 0x80000012ff157210 */ /* 0x000fe20007f1e0ff */
[----:B------:R-:W-:Y:S02]  /*27e0*/  IMAD.MOV.U32 R19, RZ, RZ, R16 ;  /* 0x000000ffff137224 */ /* 0x000fe400078e0010 */
[----:B------:R-:W-:Y:S02]  /*27f0*/  IMAD R15, R17, R8, R15 ;  /* 0x00000008110f7224 */ /* 0x000fe400078e020f */
[----:B------:R-:W-:-:S04]  /*2800*/  IMAD.HI.U32 R18, R16, R21, RZ ;  /* 0x0000001510127227 */ /* 0x000fc800078e00ff */
[----:B------:R-:W-:-:S04]  /*2810*/  IMAD.X R15, RZ, RZ, ~R15, P0 ;  /* 0x000000ffff0f7224 */ /* 0x000fc800000e0e0f */
[----:B------:R-:W-:-:S04]  /*2820*/  IMAD.WIDE.U32 R18, P0, R16, R15, R18 ;  /* 0x0000000f10127225 */ /* 0x000fc80007800012 */
[C---:B------:R-:W-:Y:S02]  /*2830*/  IMAD R23, R17.reuse, R15, RZ ;  /* 0x0000000f11177224 */ /* 0x040fe400078e02ff */
[----:B------:R-:W-:Y:S01]  /*2840*/  IMAD.HI.U32 R18, P1, R17, R21, R18 ;  /* 0x0000001511127227 */ /* 0x000fe20007820012 */
[----:B------:R-:W-:-:S03]  /*2850*/  IADD3 R21, P4, RZ, -R20, RZ ;  /* 0x80000014ff157210 */ /* 0x000fc60007f9e0ff */
[----:B------:R-:W-:Y:S01]  /*2860*/  IMAD.HI.U32 R13, R17, R15, RZ ;  /* 0x0000000f110d7227 */ /* 0x000fe200078e00ff */
[----:B------:R-:W-:Y:S02]  /*2870*/  IADD3 R19, P2, R23, R18, RZ ;  /* 0x0000001217137210 */ /* 0x000fe40007f5e0ff */
[----:B------:R-:W-:Y:S01]  /*2880*/  SEL R21, R21, R20, !P3 ;  /* 0x0000001415157207 */ /* 0x000fe20005800000 */
[----:B------:R-:W-:Y:S02]  /*2890*/  IMAD.X R13, R13, 0x1, R17, P0 ;  /* 0x000000010d0d7824 */ /* 0x000fe400000e0611 */
[----:B------:R-:W-:-:S03]  /*28a0*/  IMAD.WIDE.U32 R16, R19, R8, RZ ;  /* 0x0000000813107225 */ /* 0x000fc600078e00ff */
[----:B------:R-:W-:Y:S01]  /*28b0*/  IADD3.X R13, RZ, RZ, R13, P2, P1 ;  /* 0x000000ffff0d7210 */ /* 0x000fe200017e240d */
[----:B------:R-:W-:Y:S01]  /*28c0*/  IMAD R15, R19, R9, R17 ;  /* 0x00000009130f7224 */ /* 0x000fe200078e0211 */
[----:B------:R-:W-:-:S03]  /*28d0*/  IADD3 R17, P0, RZ, -R16, RZ ;  /* 0x80000010ff117210 */ /* 0x000fc60007f1e0ff */
[----:B------:R-:W-:Y:S02]  /*28e0*/  IMAD R15, R13, R8, R15 ;  /* 0x000000080d0f7224 */ /* 0x000fe400078e020f */
[----:B------:R-:W-:-:S04]  /*28f0*/  IMAD.HI.U32 R18, R19, R17, RZ ;  /* 0x0000001113127227 */ /* 0x000fc800078e00ff */
[----:B------:R-:W-:-:S04]  /*2900*/  IMAD.X R16, RZ, RZ, ~R15, P0 ;  /* 0x000000ffff107224 */ /* 0x000fc800000e0e0f */
        /* <DEDUP_REMOVED lines=8> */
[-C--:B------:R-:W-:Y:S02]  /*2990*/  SEL R18, R17, R14.reuse, !P3 ;  /* 0x0000000e11127207 */ /* 0x080fe40005800000 */
[----:B------:R-:W-:Y:S01]  /*29a0*/  IADD3.X R13, RZ, RZ, R13, P2, P1 ;  /* 0x000000ffff0d7210 */ /* 0x000fe200017e240d */
[----:B------:R-:W-:Y:S01]  /*29b0*/  IMAD.MOV.U32 R17, RZ, RZ, RZ ;  /* 0x000000ffff117224 */ /* 0x000fe200078e00ff */
[----:B------:R-:W-:-:S03]  /*29c0*/  LOP3.LUT R14, R11, R14, RZ, 0x3c, !PT ;  /* 0x0000000e0b0e7212 */ /* 0x000fc600078e3cff */
        /* <DEDUP_REMOVED lines=14> */
[----:B------:R-:W-:Y:S01]  /*2ab0*/  IADD3 R17, P1, R21, -R8, RZ ;  /* 0x8000000815117210 */ /* 0x000fe20007f3e0ff */
[----:B------:R-:W-:-:S03]  /*2ac0*/  IMAD.X R18, RZ, RZ, R13, P2 ;  /* 0x000000ffff127224 */ /* 0x000fc600010e060d */
        /* <DEDUP_REMOVED lines=9> */
[----:B------:R-:W-:Y:S01]  /*2b60*/  ISETP.GE.AND P1, PT, R14, RZ, PT ;  /* 0x000000ff0e00720c */ /* 0x000fe20003f26270 */
[----:B------:R-:W-:Y:S01]  /*2b70*/  IMAD.X R9, RZ, RZ, R16, P2 ;  /* 0x000000ffff097224 */ /* 0x000fe200010e0610 */
[----:B------:R-:W-:-:S04]  /*2b80*/  SEL R8, R8, R15, P0 ;  /* 0x0000000f08087207 */ /* 0x000fc80000000000 */
[----:B------:R-:W-:Y:S02]  /*2b90*/  SEL R9, R9, R16, P0 ;  /* 0x0000001009097207 */ /* 0x000fe40000000000 */
[-C--:B------:R-:W-:Y:S02]  /*2ba0*/  IADD3 R13, P2, RZ, -R8.reuse, RZ ;  /* 0x80000008ff0d7210 */ /* 0x080fe40007f5e0ff */
        /* <DEDUP_REMOVED lines=8> */
[----:B------:R-:W-:Y:S07]  /*2c30*/  RET.REL.NODEC R12 `(_ZN7cutlass9reference6device6kernel11Conv2dDgradINS_6half_tENS_6layout10TensorNHWCES4_S6_S4_S6_S4_S4_NS_16NumericConverterIS4_S4_LNS_15FloatRoundStyleE2EEENS_12multiply_addIS4_S4_S4_EELi2ELi4ELi16ELi8EEEvNS_4conv17Conv2dProblemSizeENS_9TensorRefIT_T0_EENSE_IT1_T2_EENSE_IT3_T4_EESN_T5_SO_) ;  /* 0xffffd3c00c007950 */ /* 0x000fee0003c3ffff */
.L_x_190:
[----:B------:R-:W-:-:S00]  /*2c40*/  BRA `(.L_x_190) ;  /* 0xfffffff000007947 */ /* 0x000fc0000383ffff */
[----:B------:R-:W-:-:S00]  /*2c50*/  NOP ;  /* 0x0000000000007918 */ /* 0x000fc00000000000 */
[----:B------:R-:W-:-:S00]  /*2c60*/  NOP ;  /* 0x0000000000007918 */ /* 0x000fc00000000000 */
[----:B------:R-:W-:-:S00]  /*2c70*/  NOP ;  /* 0x0000000000007918 */ /* 0x000fc00000000000 */
.L_x_330:


//--------------------- .text._ZN7cutlass9reference6device6kernel11Conv2dFpropINS_6half_tENS_6layout10TensorNHWCES4_S6_S4_S6_S4_S4_NS_16NumericConverterIS4_S4_LNS_15FloatRoundStyleE2EEENS_12multiply_addIS4_S4_S4_EELi4ELi4ELi16ELi8EEEvNS_4conv17Conv2dProblemSizeENS_9TensorRefIT_T0_EENSE_IT1_T2_EENSE_IT3_T4_EESN_T5_SO_ --------------------------
	.section	.text._ZN7cutlass9reference6device6kernel11Conv2dFpropINS_6half_tENS_6layout10TensorNHWCES4_S6_S4_S6_S4_S4_NS_16NumericConverterIS4_S4_LNS_15FloatRoundStyleE2EEENS_12multiply_addIS4_S4_S4_EELi4ELi4ELi16ELi8EEEvNS_4conv17Conv2dProblemSizeENS_9TensorRefIT_T0_EENSE_IT1_T2_EENSE_IT3_T4_EESN_T5_SO_,"ax",@progbits
	.sectioninfo	@"SHI_REGISTERS=106"
	.align	128
        .global         _ZN7cutlass9reference6device6kernel11Conv2dFpropINS_6half_tENS_6layout10TensorNHWCES4_S6_S4_S6_S4_S4_NS_16NumericConverterIS4_S4_LNS_15FloatRoundStyleE2EEENS_12multiply_addIS4_S4_S4_EELi4ELi4ELi16ELi8EEEvNS_4conv17Conv2dProblemSizeENS_9TensorRefIT_T0_EENSE_IT1_T2_EENSE_IT3_T4_EESN_T5_SO_
        .type           _ZN7cutlass9reference6device6kernel11Conv2dFpropINS_6half_tENS_6layout10TensorNHWCES4_S6_S4_S6_S4_S4_NS_16NumericConverterIS4_S4_LNS_15FloatRoundStyleE2EEENS_12multiply_addIS4_S4_S4_EELi4ELi4ELi16ELi8EEEvNS_4conv17Conv2dProblemSizeENS_9TensorRefIT_T0_EENSE_IT1_T2_EENSE_IT3_T4_EESN_T5_SO_,@function
        .size           _ZN7cutlass9reference6device6kernel11Conv2dFpropINS_6half_tENS_6layout10TensorNHWCES4_S6_S4_S6_S4_S4_NS_16NumericConverterIS4_S4_LNS_15FloatRoundStyleE2EEENS_12multiply_addIS4_S4_S4_EELi4ELi4ELi16ELi8EEEvNS_4conv17Conv2dProblemSizeENS_9TensorRefIT_T0_EENSE_IT1_T2_EENSE_IT3_T4_EESN_T5_SO_,(.L_x_331 - _ZN7cutlass9reference6device6kernel11Conv2dFpropINS_6half_tENS_6layout10TensorNHWCES4_S6_S4_S6_S4_S4_NS_16NumericConverterIS4_S4_LNS_15FloatRoundStyleE2EEENS_12multiply_addIS4_S4_S4_EELi4ELi4ELi16ELi8EEEvNS_4conv17Conv2dProblemSizeENS_9TensorRefIT_T0_EENSE_IT1_T2_EENSE_IT3_T4_EESN_T5_SO_)
        .other          _ZN7cutlass9reference6device6kernel11Conv2dFpropINS_6half_tENS_6layout10TensorNHWCES4_S6_S4_S6_S4_S4_NS_16NumericConverterIS4_S4_LNS_15FloatRoundStyleE2EEENS_12multiply_addIS4_S4_S4_EELi4ELi4ELi16ELi8EEEvNS_4conv17Conv2dProblemSizeENS_9TensorRefIT_T0_EENSE_IT1_T2_EENSE_IT3_T4_EESN_T5_SO_,@"STO_CUDA_ENTRY STV_DEFAULT"
_ZN7cutlass9reference6device6kernel11Conv2dFpropINS_6half_tENS_6layout10TensorNHWCES4_S6_S4_S6_S4_S4_NS_16NumericConverterIS4_S4_LNS_15FloatRoundStyleE2EEENS_12multiply_addIS4_S4_S4_EELi4ELi4ELi16ELi8EEEvNS_4conv17Conv2dProblemSizeENS_9TensorRefIT_T0_EENSE_IT1_T2_EENSE_IT3_T4_EESN_T5_SO_:
.text._ZN7cutlass9reference6device6kernel11Conv2dFpropINS_6half_tENS_6layout10TensorNHWCES4_S6_S4_S6_S4_S4_NS_16NumericConverterIS4_S4_LNS_15FloatRoundStyleE2EEENS_12multiply_addIS4_S4_S4_EELi4ELi4ELi16ELi8EEEvNS_4conv17Conv2dProblemSizeENS_9TensorRefIT_T0_EENSE_IT1_T2_EENSE_IT3_T4_EESN_T5_SO_:
        /* <DEDUP_REMOVED lines=21> */
[----:B------:R-:W-:Y:S02]  /*0150*/  IMAD.MOV.U32 R26, RZ, RZ, R7 ;  /* 0x000000ffff1a7224 */ /* 0x000fe400078e0007 */
[----:B------:R-:W-:-:S03]  /*0160*/  IMAD.MOV.U32 R23, RZ, RZ, R3 ;  /* 0x000000ffff177224 */ /* 0x000fc600078e0003 */
[----:B------:R-:W-:Y:S05]  /*0170*/  CALL.REL.NOINC `($__internal_4_$__cuda_sm20_div_s64) ;  /* 0x00003f3000007944 */ /* 0x000fea0003c00000 */
[----:B------:R-:W-:-:S05]  /*0180*/  IADD3 R23, P0, RZ, -R21, RZ ;  /* 0x80000015ff177210 */ /* 0x000fca0007f1e0ff */
[----:B------:R-:W-:Y:S02]  /*0190*/  IMAD.X R0, RZ, RZ, ~R8, P0 ;  /* 0x000000ffff007224 */ /* 0x000fe400000e0e08 */
[----:B------:R-:W-:-:S04]  /*01a0*/  IMAD.WIDE.U32 R4, R23, UR4, R2 ;  /* 0x0000000417047c25 */ /* 0x000fc8000f8e0002 */
[----:B------:R-:W-:Y:S02]  /*01b0*/  IMAD R0, R0, UR4, RZ ;  /* 0x0000000400007c24 */ /* 0x000fe4000f8e02ff */
[----:B------:R-:W-:Y:S02]  /*01c0*/  IMAD.MOV.U32 R14, RZ, RZ, R4 ;  /* 0x000000ffff0e7224 */ /* 0x000fe400078e0004 */
[----:B------:R-:W-:Y:S02]  /*01d0*/  IMAD R23, R23, UR5, R0 ;  /* 0x0000000517177c24 */ /* 0x000fe4000f8e0200 */
[----:B------:R-:W-:Y:S02]  /*01e0*/  IMAD.MOV.U32 R0, RZ, RZ, R21 ;  /* 0x000000ffff007224 */ /* 0x000fe400078e0015 */
[----:B------:R-:W-:Y:S01]  /*01f0*/  IMAD.IADD R23, R5, 0x1, R23 ;  /* 0x0000000105177824 */ /* 0x000fe200078e0217 */
[----:B------:R-:W-:Y:S05]  /*0200*/  BRA `(.L_x_193) ;  /* 0x0000015000007947 */ /* 0x000fea0003800000 */
.L_x_192:
        /* <DEDUP_REMOVED lines=21> */
.L_x_193:
[----:B------:R-:W-:Y:S05]  /*0360*/  BSYNC B0 ;  /* 0x0000000000007941 */ /* 0x000fea0003800000 */
.L_x_191:
        /* <DEDUP_REMOVED lines=9> */
[----:B------:R-:W-:Y:S05]  /*0400*/  CALL.REL.NOINC `($__internal_4_$__cuda_sm20_div_s64) ;  /* 0x00003ca000007944 */ /* 0x000fea0003c00000 */
[--C-:B------:R-:W-:Y:S02]  /*0410*/  IMAD.MOV R13, RZ, RZ, -R21.reuse ;  /* 0x000000ffff0d7224 */ /* 0x100fe400078e0a15 */
[----:B------:R-:W-:Y:S02]  /*0420*/  IMAD.MOV.U32 R12, RZ, RZ, R21 ;  /* 0x000000ffff0c7224 */ /* 0x000fe400078e0015 */
[----:B------:R-:W-:Y:S01]  /*0430*/  IMAD R13, R13, c[0x0][0x174], R14 ;  /* 0x00005d000d0d7a24 */ /* 0x000fe200078e020e */
[----:B------:R-:W-:Y:S05]  /*0440*/  BRA `(.L_x_196) ;  /* 0x0000014000007947 */ /* 0x000fea0003800000 */
.L_x_195:
        /* <DEDUP_REMOVED lines=20> */
.L_x_196:
[----:B------:R-:W-:Y:S05]  /*0590*/  BSYNC B0 ;  /* 0x0000000000007941 */ /* 0x000fea0003800000 */
.L_x_194:
        /* <DEDUP_REMOVED lines=26> */
.L_x_198:
        /* <DEDUP_REMOVED lines=21> */
.L_x_199:
[----:B------:R-:W-:Y:S05]  /*0890*/  BSYNC B0 ;  /* 0x0000000000007941 */ /* 0x000fea0003800000 */
.L_x_197:
        /* <DEDUP_REMOVED lines=14> */
.L_x_201:
        /* <DEDUP_REMOVED lines=20> */
.L_x_202:
[----:B------:R-:W-:Y:S05]  /*0ac0*/  BSYNC B0 ;  /* 0x0000000000007941 */ /* 0x000fea0003800000 */
.L_x_200:
        /* <DEDUP_REMOVED lines=26> */
.L_x_204:
        /* <DEDUP_REMOVED lines=21> */
.L_x_205:
[----:B------:R-:W-:Y:S05]  /*0dc0*/  BSYNC B0 ;  /* 0x0000000000007941 */ /* 0x000fea0003800000 */
.L_x_203:
        /* <DEDUP_REMOVED lines=14> */
.L_x_207:
        /* <DEDUP_REMOVED lines=20> */
.L_x_208:
[----:B------:R-:W-:Y:S05]  /*0ff0*/  BSYNC B0 ;  /* 0x0000000000007941 */ /* 0x000fea0003800000 */
.L_x_206:
        /* <DEDUP_REMOVED lines=26> */
.L_x_210:
        /* <DEDUP_REMOVED lines=21> */
.L_x_211:
[----:B------:R-:W-:Y:S05]  /*12f0*/  BSYNC B0 ;  /* 0x0000000000007941 */ /* 0x000fea0003800000 */
.L_x_209:
        /* <DEDUP_REMOVED lines=10> */
[----:B------:R-:W-:-:S04]  /*13a0*/  IMAD.MOV R3, RZ, RZ, -R21 ;  /* 0x000000ffff037224 */ /* 0x000fc800078e0a15 */
[----:B------:R-:W-:Y:S01]  /*13b0*/  IMAD R22, R3, c[0x0][0x174], R4 ;  /* 0x00005d0003167a24 */ /* 0x000fe200078e0204 */
[----:B------:R-:W-:Y:S05]  /*13c0*/  BRA `(.L_x_214) ;  /* 0x0000014000007947 */ /* 0x000fea0003800000 */
.L_x_213:
        /* <DEDUP_REMOVED lines=20> */
.L_x_214:
[----:B------:R-:W-:Y:S05]  /*1510*/  BSYNC B0 ;  /* 0x0000000000007941 */ /* 0x000fea0003800000 */
.L_x_212:
[----:B------:R-:W-:Y:S01]  /*1520*/  IABS R8, c[0x0][0x1a4] ;  /* 0x0000690000087a13 */ /* 0x000fe20000000000 */
[----:B------:R-:W0:Y:S01]  /*1530*/  S2R R7, SR_CTAID.Y ;  /* 0x0000000000077919 */ /* 0x000e220000002600 */
[----:B------:R-:W-:Y:S01]  /*1540*/  IABS R6, c[0x0][0x16c] ;  /* 0x00005b0000067a13 */ /* 0x000fe20000000000 */
[----:B------:R-:W-:Y:S01]  /*1550*/  ULDC UR4, c[0x0][0x16c] ;  /* 0x00005b0000047ab9 */ /* 0x000fe20000000800 */
[----:B------:R-:W-:Y:S01]  /*1560*/  PRMT R23, RZ, 0x5410, RZ ;  /* 0x00005410ff177816 */ /* 0x000fe200000000ff */
[----:B------:R-:W-:Y:S01]  /*1570*/  ULDC UR5, c[0x0][0x1a4] ;  /* 0x0000690000057ab9 */ /* 0x000fe20000000800 */
[----:B------:R-:W1:Y:S01]  /*1580*/  I2F.RP R4, R8 ;  /* 0x0000000800047306 */ /* 0x000e620000209400 */
[----:B------:R-:W-:Y:S01]  /*1590*/  ULOP3.LUT UR4, UR4, UR5, URZ, 0x3c, !UPT ;  /* 0x0000000504047292 */ /* 0x000fe2000f8e3c3f */
[----:B------:R-:W-:Y:S02]  /*15a0*/  PRMT R24, RZ, 0x5410, RZ ;  /* 0x00005410ff187816 */ /* 0x000fe400000000ff */
[----:B------:R-:W-:-:S02]  /*15b0*/  PRMT R26, RZ, 0x5410, RZ ;  /* 0x00005410ff1a7816 */ /* 0x000fc400000000ff */
[----:B------:R-:W-:Y:S02]  /*15c0*/  PRMT R27, RZ, 0x5410, RZ ;  /* 0x00005410ff1b7816 */ /* 0x000fe400000000ff */
[----:B------:R-:W-:Y:S02]  /*15d0*/  ISETP.LE.AND P3, PT, RZ, UR4, PT ;  /* 0x00000004ff007c0c */ /* 0x000fe4000bf63270 */
[----:B------:R-:W-:Y:S02]  /*15e0*/  PRMT R28, RZ, 0x5410, RZ ;  /* 0x00005410ff1c7816 */ /* 0x000fe400000000ff */
[----:B------:R-:W-:Y:S02]  /*15f0*/  PRMT R29, RZ, 0x5410, RZ ;  /* 0x00005410ff1d7816 */ /* 0x000fe400000000ff */
[----:B------:R-:W-:Y:S01]  /*1600*/  PRMT R30, RZ, 0x5410, RZ ;  /* 0x00005410ff1e7816 */ /* 0x000fe200000000ff */
[----:B-1----:R-:W1:Y:S01]  /*1610*/  MUFU.RCP R4, R4 ;  /* 0x0000000400047308 */ /* 0x002e620000001000 */
[----:B------:R-:W-:-:S02]  /*1620*/  PRMT R31, RZ, 0x5410, RZ ;  /* 0x00005410ff1f7816 */ /* 0x000fc400000000ff */
[----:B-1----:R-:W-:-:S06]  /*1630*/  IADD3 R2, R4, 0xffffffe, RZ ;  /* 0x0ffffffe04027810 */ /* 0x002fcc0007ffe0ff */
[----:B------:R1:W2:Y:S02]  /*1640*/  F2I.FTZ.U32.TRUNC.NTZ R3, R2 ;  /* 0x0000000200037305 */ /* 0x0002a4000021f000 */
[----:B-1----:R-:W-:Y:S02]  /*1650*/  IMAD.MOV.U32 R2, RZ, RZ, RZ ;  /* 0x000000ffff027224 */ /* 0x002fe400078e00ff */
[----:B--2---:R-:W-:-:S04]  /*1660*/  IMAD.MOV R5, RZ, RZ, -R3 ;  /* 0x000000ffff057224 */ /* 0x004fc800078e0a03 */
[----:B------:R-:W-:-:S04]  /*1670*/  IMAD R5, R5, R8, RZ ;  /* 0x0000000805057224 */ /* 0x000fc800078e02ff */
[----:B------:R-:W-:-:S04]  /*1680*/  IMAD.HI.U32 R3, R3, R5, R2 ;  /* 0x0000000503037227 */ /* 0x000fc800078e0002 */
[----:B------:R-:W-:Y:S01]  /*1690*/  IMAD.MOV.U32 R5, RZ, RZ, R6 ;  /* 0x000000ffff057224 */ /* 0x000fe200078e0006 */
[----:B------:R-:W-:-:S03]  /*16a0*/  IABS R6, c[0x0][0x178] ;  /* 0x00005e0000067a13 */ /* 0x000fc60000000000 */
[----:B------:R-:W-:-:S04]  /*16b0*/  IMAD.HI.U32 R4, R3, R5, RZ ;  /* 0x0000000503047227 */ /* 0x000fc800078e00ff */
[----:B------:R-:W-:Y:S02]  /*16c0*/  IMAD.MOV R2, RZ, RZ, -R4 ;  /* 0x000000ffff027224 */ /* 0x000fe400078e0a04 */
[----:B------:R-:W-:-:S04]  /*16d0*/  IMAD.HI.U32 R3, R3, R6, RZ ;  /* 0x0000000603037227 */ /* 0x000fc800078e00ff */
[----:B------:R-:W-:Y:S02]  /*16e0*/  IMAD R2, R8, R2, R5 ;  /* 0x0000000208027224 */ /* 0x000fe400078e0205 */
[----:B------:R-:W-:-:S03]  /*16f0*/  IMAD.MOV R5, RZ, RZ, -R3 ;  /* 0x000000ffff057224 */ /* 0x000fc600078e0a03 */
[C---:B------:R-:W-:Y:S01]  /*1700*/  ISETP.GT.U32.AND P2, PT, R8.reuse, R2, PT ;  /* 0x000000020800720c */ /* 0x040fe20003f44070 */
[C---:B------:R-:W-:Y:S02]  /*1710*/  IMAD R5, R8.reuse, R5, R6 ;  /* 0x0000000508057224 */ /* 0x040fe400078e0206 */
[----:B------:R-:W0:Y:S03]  /*1720*/  S2R R6, SR_TID.Y ;  /* 0x0000000000067919 */ /* 0x000e260000002200 */
[----:B------:R-:W-:-:S06]  /*1730*/  ISETP.GT.U32.AND P4, PT, R8, R5, PT ;  /* 0x000000050800720c */ /* 0x000fcc0003f84070 */
[----:B------:R-:W-:Y:S01]  /*1740*/  @!P2 IMAD.IADD R2, R2, 0x1, -R8 ;  /* 0x000000010202a824 */ /* 0x000fe200078e0a08 */
[----:B------:R-:W-:-:S04]  /*1750*/  @!P2 IADD3 R4, R4, 0x1, RZ ;  /* 0x000000010404a810 */ /* 0x000fc80007ffe0ff */
[----:B------:R-:W-:Y:S01]  /*1760*/  ISETP.GE.U32.AND P0, PT, R2, R8, PT ;  /* 0x000000080200720c */ /* 0x000fe20003f06070 */
[----:B------:R-:W-:Y:S01]  /*1770*/  @!P4 IMAD.IADD R5, R5, 0x1, -R8 ;  /* 0x000000010505c824 */ /* 0x000fe200078e0a08 */
[----:B------:R-:W-:Y:S01]  /*1780*/  @!P4 IADD3 R3, R3, 0x1, RZ ;  /* 0x000000010303c810 */ /* 0x000fe20007ffe0ff */
[----:B------:R-:W-:-:S03]  /*1790*/  IMAD.MOV.U32 R2, RZ, RZ, c[0x0][0x178] ;  /* 0x00005e00ff027624 */ /* 0x000fc600078e00ff */
[----:B------:R-:W-:Y:S02]  /*17a0*/  ISETP.GE.U32.AND P1, PT, R5, R8, PT ;  /* 0x000000080500720c */ /* 0x000fe40003f26070 */
[----:B------:R-:W-:Y:S01]  /*17b0*/  LOP3.LUT R2, R2, c[0x0][0x1a4], RZ, 0x3c, !PT ;  /* 0x0000690002027a12 */ /* 0x000fe200078e3cff */
[----:B0-----:R-:W-:-:S03]  /*17c0*/  IMAD R6, R7, 0x8, R6 ;  /* 0x0000000807067824 */ /* 0x001fc600078e0206 */
[----:B------:R-:W-:Y:S01]  /*17d0*/  ISETP.GE.AND P5, PT, R2, RZ, PT ;  /* 0x000000ff0200720c */ /* 0x000fe20003fa6270 */
[----:B------:R-:W-:Y:S01]  /*17e0*/  IMAD.MOV.U32 R2, RZ, RZ, c[0x0][0x17c] ;  /* 0x00005f00ff027624 */ /* 0x000fe200078e00ff */
[----:B------:R-:W-:Y:S01]  /*17f0*/  @P0 IADD3 R4, R4, 0x1, RZ ;  /* 0x0000000104040810 */ /* 0x000fe20007ffe0ff */
[----:B------:R-:W-:Y:S01]  /*1800*/  IMAD.SHL.U32 R25, R6, 0x4, RZ ;  /* 0x0000000406197824 */ /* 0x000fe200078e00ff */
[----:B------:R-:W-:Y:S02]  /*1810*/  ISETP.NE.AND P0, PT, RZ, c[0x0][0x1a4], PT ;  /* 0x00006900ff007a0c */ /* 0x000fe40003f05270 */
[----:B------:R-:W-:Y:S01]  /*1820*/  @P1 IADD3 R3, R3, 0x1, RZ ;  /* 0x0000000103031810 */ /* 0x000fe20007ffe0ff */
[----:B------:R-:W-:Y:S01]  /*1830*/  @!P3 IMAD.MOV R4, RZ, RZ, -R4 ;  /* 0x000000ffff04b224 */ /* 0x000fe200078e0a04 */
[----:B------:R-:W-:-:S03]  /*1840*/  ISETP.GE.AND P1, PT, R2, 0x1, PT ;  /* 0x000000010200780c */ /* 0x000fc60003f26270 */
[----:B------:R-:W-:Y:S01]  /*1850*/  IMAD.MOV.U32 R34, RZ, RZ, R3 ;  /* 0x000000ffff227224 */ /* 0x000fe200078e0003 */
[----:B------:R-:W-:-:S03]  /*1860*/  LOP3.LUT R3, RZ, c[0x0][0x1a4], RZ, 0x33, !PT ;  /* 0x00006900ff037a12 */ /* 0x000fc600078e33ff */
[----:B------:R-:W-:Y:S01]  /*1870*/  @!P5 IMAD.MOV R34, RZ, RZ, -R34 ;  /* 0x000000ffff22d224 */ /* 0x000fe200078e0a22 */
[----:B------:R-:W-:-:S04]  /*1880*/  SEL R32, R3, R4, !P0 ;  /* 0x0000000403207207 */ /* 0x000fc80004000000 */
[----:B------:R-:W-:Y:S01]  /*1890*/  SEL R34, R3, R34, !P0 ;  /* 0x0000002203227207 */ /* 0x000fe20004000000 */
[----:B------:R-:W-:Y:S05]  /*18a0*/  @!P1 BRA `(.L_x_215) ;  /* 0x0000142000009947 */ /* 0x000fea0003800000 */
[C---:B------:R-:W-:Y:S01]  /*18b0*/  IMAD R38, R25.reuse, c[0x0][0x1d0], RZ ;  /* 0x0000740019267a24 */ /* 0x040fe200078e02ff */
[C---:B------:R-:W-:Y:S01]  /*18c0*/  IADD3 R39, R25.reuse, 0x1, RZ ;  /* 0x0000000119277810 */ /* 0x040fe20007ffe0ff */
[----:B------:R-:W-:Y:S01]  /*18d0*/  IMAD.MOV.U32 R46, RZ, RZ, c[0x0][0x18c] ;  /* 0x00006300ff2e7624 */ /* 0x000fe200078e00ff */
[C---:B------:R-:W-:Y:S01]  /*18e0*/  IADD3 R41, R25.reuse, 0x2, RZ ;  /* 0x0000000219297810 */ /* 0x040fe20007ffe0ff */
[----:B------:R-:W-:Y:S01]  /*18f0*/  IMAD.MOV.U32 R51, RZ, RZ, c[0x0][0x190] ;  /* 0x00006400ff337624 */ /* 0x000fe200078e00ff */
[----:B------:R-:W-:Y:S01]  /*1900*/  IADD3 R49, R38, c[0x0][0x1d0], RZ ;  /* 0x0000740026317a10 */ /* 0x000fe20007ffe0ff */
[----:B------:R-:W-:Y:S01]  /*1910*/  IMAD R33, R0, c[0x0][0x1b8], RZ ;  /* 0x00006e0000217a24 */ /* 0x000fe200078e02ff */
[----:B------:R-:W-:Y:S01]  /*1920*/  IADD3 R43, R25, 0x3, RZ ;  /* 0x00000003192b7810 */ /* 0x000fe20007ffe0ff */
[----:B------:R-:W-:Y:S01]  /*1930*/  IMAD R35, R14, c[0x0][0x1b8], RZ ;  /* 0x00006e000e237a24 */ /* 0x000fe200078e02ff */
[----:B------:R-:W-:Y:S01]  /*1940*/  IADD3 R53, R49, c[0x0][0x1d0], RZ ;  /* 0x0000740031357a10 */ /* 0x000fe20007ffe0ff */
[----:B------:R-:W-:Y:S01]  /*1950*/  IMAD R36, R17, c[0x0][0x1b8], RZ ;  /* 0x00006e0011247a24 */ /* 0x000fe200078e02ff */
[----:B------:R-:W-:Y:S01]  /*1960*/  PRMT R23, R23, 0x5410, RZ ;  /* 0x0000541017177816 */ /* 0x000fe200000000ff */
[----:B------:R-:W-:Y:S01]  /*1970*/  IMAD R37, R20, c[0x0][0x1b8], RZ ;  /* 0x00006e0014257a24 */ /* 0x000fe200078e02ff */
[----:B------:R-:W-:Y:S01]  /*1980*/  IADD3 R57, R53, c[0x0][0x1d0], RZ ;  /* 0x0000740035397a10 */ /* 0x000fe20007ffe0ff */
[-C--:B------:R-:W-:Y:S01]  /*1990*/  IMAD R42, R12, R46.reuse, -c[0x0][0x184] ;  /* 0x800061000c2a7624 */ /* 0x080fe200078e022e */
[----:B------:R-:W-:Y:S01]  /*19a0*/  SHF.R.S32.HI R52, RZ, 0x1f, R33 ;  /* 0x0000001fff347819 */ /* 0x000fe20000011421 */
        /* <DEDUP_REMOVED lines=10> */
[----:B------:R-:W-:Y:S01]  /*1a50*/  IMAD.MOV.U32 R40, RZ, RZ, RZ ;  /* 0x000000ffff287224 */ /* 0x000fe200078e00ff */
[----:B------:R-:W-:Y:S01]  /*1a60*/  SHF.R.S32.HI R60, RZ, 0x1f, R53 ;  /* 0x0000001fff3c7819 */ /* 0x000fe20000011435 */
[----:B------:R-:W-:Y:S01]  /*1a70*/  IMAD R46, R21, R46, -c[0x0][0x184] ;  /* 0x80006100152e7624 */ /* 0x000fe200078e022e */
[----:B------:R-:W-:Y:S01]  /*1a80*/  SHF.R.S32.HI R61, RZ, 0x1f, R57 ;  /* 0x0000001fff3d7819 */ /* 0x000fe20000011439 */
[----:B------:R-:W-:-:S02]  /*1a90*/  IMAD R51, R22, R51, -c[0x0][0x188] ;  /* 0x8000620016337624 */ /* 0x000fc400078e0233 */
.L_x_227:
[----:B0-----:R-:W-:-:S05]  /*1aa0*/  IMAD.MOV.U32 R3, RZ, RZ, 0x1 ;  /* 0x00000001ff037424 */ /* 0x001fca00078e00ff */
[----:B------:R-:W-:-:S04]  /*1ab0*/  ISETP.LE.AND P0, PT, R3, c[0x0][0x16c], PT ;  /* 0x00005b0003007a0c */ /* 0x000fc80003f03270 */
[----:B------:R-:W-:-:S12]  /*1ac0*/  ISETP.GT.OR P0, PT, R3, c[0x0][0x180], !P0 ;  /* 0x0000600003007a0c */ /* 0x000fd80004704670 */
[----:B------:R-:W-:Y:S05]  /*1ad0*/  @P0 BRA `(.L_x_216) ;  /* 0x000011c000000947 */ /* 0x000fea0003800000 */
[----:B------:R-:W-:Y:S01]  /*1ae0*/  LOP3.LUT R2, RZ, R40, RZ, 0x33, !PT ;  /* 0x00000028ff027212 */ /* 0x000fe200078e33ff */
[----:B------:R-:W-:Y:S01]  /*1af0*/  IMAD.MOV.U32 R65, RZ, RZ, RZ ;  /* 0x000000ffff417224 */ /* 0x000fe200078e00ff */
[----:B------:R-:W-:Y:S02]  /*1b00*/  ISETP.NE.AND P0, PT, R3, c[0x0][0x19c], PT ;  /* 0x0000670003007a0c */ /* 0x000fe40003f05270 */
[----:B------:R-:W-:-:S04]  /*1b10*/  IADD3 R3, R2, c[0x0][0x17c], RZ ;  /* 0x00005f0002037a10 */ /* 0x000fc80007ffe0ff */
[----:B------:R-:W-:-:S05]  /*1b20*/  SEL R3, R3, R40, !P0 ;  /* 0x0000002803037207 */ /* 0x000fca0004000000 */
[C---:B------:R-:W-:Y:S02]  /*1b30*/  IMAD R4, R3.reuse, c[0x0][0x194], R44 ;  /* 0x0000650003047a24 */ /* 0x040fe400078e022c */
[C---:B------:R-:W-:Y:S02]  /*1b40*/  IMAD R2, R3.reuse, c[0x0][0x194], R42 ;  /* 0x0000650003027a24 */ /* 0x040fe400078e022a */
[C---:B------:R-:W-:Y:S01]  /*1b50*/  IMAD R5, R3.reuse, c[0x0][0x194], R45 ;  /* 0x0000650003057a24 */ /* 0x040fe200078e022d */
[----:B------:R-:W-:Y:S01]  /*1b60*/  ISETP.GT.AND P1, PT, R4, -0x1, PT ;  /* 0xffffffff0400780c */ /* 0x000fe20003f24270 */
[----:B------:R-:W-:Y:S01]  /*1b70*/  IMAD R3, R3, c[0x0][0x194], R46 ;  /* 0x0000650003037a24 */ /* 0x000fe200078e022e */
[----:B------:R-:W-:Y:S02]  /*1b80*/  ISETP.GT.AND P0, PT, R2, -0x1, PT ;  /* 0xffffffff0200780c */ /* 0x000fe40003f04270 */
[----:B------:R-:W-:Y:S01]  /*1b90*/  ISETP.LT.AND P1, PT, R14, c[0x0][0x160], P1 ;  /* 0x000058000e007a0c */ /* 0x000fe20000f21270 */
[----:B------:R-:W-:Y:S01]  /*1ba0*/  IMAD R70, R3, c[0x0][0x1b4], RZ ;  /* 0x00006d0003467a24 */ /* 0x000fe200078e02ff */
[----:B------:R-:W-:-:S02]  /*1bb0*/  ISETP.GT.AND P2, PT, R5, -0x1, PT ;  /* 0xffffffff0500780c */ /* 0x000fc40003f44270 */
[----:B------:R-:W-:Y:S02]  /*1bc0*/  ISETP.LT.AND P0, PT, R0, c[0x0][0x160], P0 ;  /* 0x0000580000007a0c */ /* 0x000fe40000701270 */
[C---:B------:R-:W-:Y:S01]  /*1bd0*/  ISETP.LT.AND P1, PT, R4.reuse, c[0x0][0x164], P1 ;  /* 0x0000590004007a0c */ /* 0x040fe20000f21270 */
[----:B------:R-:W-:Y:S01]  /*1be0*/  IMAD R4, R4, c[0x0][0x1b4], RZ ;  /* 0x00006d0004047a24 */ /* 0x000fe200078e02ff */
[----:B------:R-:W-:Y:S02]  /*1bf0*/  ISETP.LT.AND P2, PT, R17, c[0x0][0x160], P2 ;  /* 0x0000580011007a0c */ /* 0x000fe40001741270 */
[C---:B------:R-:W-:Y:S01]  /*1c00*/  ISETP.LT.AND P3, PT, R2.reuse, c[0x0][0x164], P0 ;  /* 0x0000590002007a0c */ /* 0x040fe20000761270 */
[----:B------:R-:W-:Y:S01]  /*1c10*/  IMAD R2, R2, c[0x0][0x1b4], RZ ;  /* 0x00006d0002027a24 */ /* 0x000fe200078e02ff */
[----:B------:R-:W-:Y:S02]  /*1c20*/  P2R R95, PR, RZ, 0x2 ;  /* 0x00000002ff5f7803 */ /* 0x000fe40000000000 */
[C---:B------:R-:W-:Y:S01]  /*1c30*/  ISETP.LT.AND P1, PT, R5.reuse, c[0x0][0x164], P2 ;  /* 0x0000590005007a0c */ /* 0x040fe20001721270 */
[----:B------:R-:W-:Y:S01]  /*1c40*/  IMAD R5, R5, c[0x0][0x1b4], RZ ;  /* 0x00006d0005057a24 */ /* 0x000fe200078e02ff */
[----:B------:R-:W-:-:S02]  /*1c50*/  ISETP.GT.AND P0, PT, R3, -0x1, PT ;  /* 0xffffffff0300780c */ /* 0x000fc40003f04270 */
[----:B------:R-:W-:Y:S02]  /*1c60*/  P2R R96, PR, RZ, 0x2 ;  /* 0x00000002ff607803 */ /* 0x000fe40000000000 */
[----:B------:R-:W-:Y:S02]  /*1c70*/  ISETP.LT.AND P0, PT, R20, c[0x0][0x160], P0 ;  /* 0x0000580014007a0c */ /* 0x000fe40000701270 */
[----:B------:R-:W-:Y:S02]  /*1c80*/  IADD3 R62, P1, R33, R2, RZ ;  /* 0x00000002213e7210 */ /* 0x000fe40007f3e0ff */
[----:B------:R-:W-:Y:S02]  /*1c90*/  P2R R94, PR, RZ, 0x8 ;  /* 0x00000008ff5e7803 */ /* 0x000fe40000000000 */
[----:B------:R-:W-:Y:S02]  /*1ca0*/  ISETP.LT.AND P3, PT, R3, c[0x0][0x164], P0 ;  /* 0x0000590003007a0c */ /* 0x000fe40000761270 */
[----:B------:R-:W-:-:S02]  /*1cb0*/  LEA.HI.X.SX32 R67, R2, R52, 0x1, P1 ;  /* 0x0000003402437211 */ /* 0x000fc400008f0eff */
[----:B------:R-:W-:Y:S02]  /*1cc0*/  IADD3 R63, P2, R35, R4, RZ ;  /* 0x00000004233f7210 */ /* 0x000fe40007f5e0ff */
[----:B------:R-:W-:Y:S02]  /*1cd0*/  IADD3 R64, P0, R36, R5, RZ ;  /* 0x0000000524407210 */ /* 0x000fe40007f1e0ff */
[----:B------:R-:W-:Y:S02]  /*1ce0*/  IADD3 R66, P1, R37, R70, RZ ;  /* 0x0000004625427210 */ /* 0x000fe40007f3e0ff */
[----:B------:R-:W-:Y:S02]  /*1cf0*/  P2R R97, PR, RZ, 0x8 ;  /* 0x00000008ff617803 */ /* 0x000fe40000000000 */
[----:B------:R-:W-:Y:S02]  /*1d00*/  LEA.HI.X.SX32 R68, R4, R54, 0x1, P2 ;  /* 0x0000003604447211 */ /* 0x000fe400010f0eff */
[----:B------:R-:W-:-:S02]  /*1d10*/  LEA.HI.X.SX32 R69, R5, R55, 0x1, P0 ;  /* 0x0000003705457211 */ /* 0x000fc400000f0eff */
[----:B------:R-:W-:Y:S02]  /*1d20*/  LEA.HI.X.SX32 R70, R70, R56, 0x1, P1 ;  /* 0x0000003846467211 */ /* 0x000fe400008f0eff */
.L_x_226:
[----:B------:R-:W-:Y:S01]  /*1d30*/  IMAD R2, R40, c[0x0][0x1cc], RZ ;  /* 0x0000730028027a24 */ /* 0x000fe200078e02ff */
[----:B0-----:R-:W-:Y:S01]  /*1d40*/  LOP3.LUT R3, RZ, R65, RZ, 0x33, !PT ;  /* 0x00000041ff037212 */ /* 0x001fe200078e33ff */
[----:B------:R-:W-:Y:S01]  /*1d50*/  IMAD R77, R65, c[0x0][0x1c8], RZ ;  /* 0x00007200414d7a24 */ /* 0x000fe200078e02ff */
[----:B------:R-:W-:Y:S01]  /*1d60*/  ISETP.NE.AND P6, PT, R94, RZ, PT ;  /* 0x000000ff5e00720c */ /* 0x000fe20003fc5270 */
[----:B------:R-:W-:Y:S01]  /*1d70*/  IMAD.MOV.U32 R4, RZ, RZ, 0x1 ;  /* 0x00000001ff047424 */ /* 0x000fe200078e00ff */
[----:B------:R-:W-:Y:S01]  /*1d80*/  SHF.R.S32.HI R79, RZ, 0x1f, R2 ;  /* 0x0000001fff4f7819 */ /* 0x000fe20000011402 */
[----:B------:R-:W-:Y:S01]  /*1d90*/  IMAD.MOV.U32 R87, RZ, RZ, RZ ;  /* 0x000000ffff577224 */ /* 0x000fe200078e00ff */
[----:B------:R-:W-:Y:S02]  /*1da0*/  SHF.R.S32.HI R6, RZ, 0x1f, R77 ;  /* 0x0000001fff067819 */ /* 0x000fe4000001144d */
[----:B------:R-:W-:Y:S02]  /*1db0*/  IADD3 R71, P0, P1, R77, R2, R38 ;  /* 0x000000024d477210 */ /* 0x000fe4000791e026 */
[----:B------:R-:W-:-:S02]  /*1dc0*/  ISETP.NE.AND P5, PT, R95, RZ, PT ;  /* 0x000000ff5f00720c */ /* 0x000fc40003fa5270 */
[----:B------:R-:W-:Y:S02]  /*1dd0*/  IADD3.X R72, R6, R79, R58, P0, P1 ;  /* 0x0000004f06487210 */ /* 0x000fe400007e243a */
[----:B------:R-:W-:Y:S02]  /*1de0*/  ISETP.NE.AND P0, PT, R4, c[0x0][0x19c], PT ;  /* 0x0000670004007a0c */ /* 0x000fe40003f05270 */
[----:B------:R-:W-:Y:S02]  /*1df0*/  IADD3 R4, R3, c[0x0][0x180], RZ ;  /* 0x0000600003047a10 */ /* 0x000fe40007ffe0ff */
[----:B------:R-:W-:Y:S02]  /*1e00*/  IADD3 R73, P1, P2, R77, R2, R49 ;  /* 0x000000024d497210 */ /* 0x000fe40007a3e031 */
[----:B------:R-:W-:Y:S02]  /*1e10*/  SEL R4, R4, R65, !P0 ;  /* 0x0000004104047207 */ /* 0x000fe40004000000 */
[----:B------:R-:W-:-:S02]  /*1e20*/  IADD3.X R74, R6, R79, R59, P1, P2 ;  /* 0x0000004f064a7210 */ /* 0x000fc40000fe443b */
[CC--:B------:R-:W-:Y:S01]  /*1e30*/  IADD3 R75, P1, P2, R77.reuse, R2.reuse, R53 ;  /* 0x000000024d4b7210 */ /* 0x0c0fe20007a3e035 */
[----:B------:R-:W-:Y:S01]  /*1e40*/  IMAD R5, R4, c[0x0][0x198], R47 ;  /* 0x0000660004057a24 */ /* 0x000fe200078e022f */
[----:B------:R-:W-:Y:S01]  /*1e50*/  ISETP.NE.AND P3, PT, R96, RZ, PT ;  /* 0x000000ff6000720c */ /* 0x000fe20003f65270 */
[----:B------:R-:W-:Y:S01]  /*1e60*/  IMAD R7, R4, c[0x0][0x198], R48 ;  /* 0x0000660004077a24 */ /* 0x000fe200078e0230 */
[-C--:B------:R-:W-:Y:S01]  /*1e70*/  IADD3.X R76, R6, R79.reuse, R60, P1, P2 ;  /* 0x0000004f064c7210 */ /* 0x080fe20000fe443c */
[----:B------:R-:W-:Y:S01]  /*1e80*/  IMAD R8, R4, c[0x0][0x198], R50 ;  /* 0x0000660004087a24 */ /* 0x000fe200078e0232 */
[----:B------:R-:W-:Y:S01]  /*1e90*/  IADD3 R77, P1, P2, R77, R2, R57 ;  /* 0x000000024d4d7210 */ /* 0x000fe20007a3e039 */
[----:B------:R-:W-:Y:S01]  /*1ea0*/  IMAD R83, R5, c[0x0][0x1b0], RZ ;  /* 0x00006c0005537a24 */ /* 0x000fe200078e02ff */
[----:B------:R-:W-:Y:S01]  /*1eb0*/  ISETP.NE.AND P4, PT, R97, RZ, PT ;  /* 0x000000ff6100720c */ /* 0x000fe20003f85270 */
[----:B------:R-:W-:Y:S01]  /*1ec0*/  IMAD R84, R7, c[0x0][0x1b0], RZ ;  /* 0x00006c0007547a24 */ /* 0x000fe200078e02ff */
[----:B------:R-:W-:Y:S01]  /*1ed0*/  IADD3.X R79, R6, R79, R61, P1, P2 ;  /* 0x0000004f064f7210 */ /* 0x000fe20000fe443d */
[----:B------:R-:W-:Y:S01]  /*1ee0*/  IMAD R85, R8, c[0x0][0x1b0], RZ ;  /* 0x00006c0008557a24 */ /* 0x000fe200078e02ff */
[----:B------:R-:W-:Y:S01]  /*1ef0*/  IADD3 R78, P0, R83, R62, RZ ;  /* 0x0000003e534e7210 */ /* 0x000fe20007f1e0ff */
[----:B------:R-:W-:Y:S01]  /*1f00*/  IMAD R4, R4, c[0x0][0x198], R51 ;  /* 0x0000660004047a24 */ /* 0x000fe200078e0233 */
[----:B------:R-:W-:-:S02]  /*1f10*/  IADD3 R80, P1, R84, R63, RZ ;  /* 0x0000003f54507210 */ /* 0x000fc40007f3e0ff */
[----:B------:R-:W-:Y:S01]  /*1f20*/  IADD3 R81, P2, R85, R64, RZ ;  /* 0x0000004055517210 */ /* 0x000fe20007f5e0ff */
[----:B------:R-:W-:Y:S01]  /*1f30*/  IMAD R3, R4, c[0x0][0x1b0], RZ ;  /* 0x00006c0004037a24 */ /* 0x000fe200078e02ff */
[----:B------:R-:W-:Y:S02]  /*1f40*/  LEA.HI.X.SX32 R83, R83, R67, 0x1, P0 ;  /* 0x0000004353537211 */ /* 0x000fe400000f0eff */
[----:B------:R-:W-:Y:S02]  /*1f50*/  LEA.HI.X.SX32 R84, R84, R68, 0x1, P1 ;  /* 0x0000004454547211 */ /* 0x000fe400008f0eff */
[----:B------:R-:W-:Y:S02]  /*1f60*/  LEA.HI.X.SX32 R85, R85, R69, 0x1, P2 ;  /* 0x0000004555557211 */ /* 0x000fe400010f0eff */
[----:B------:R-:W-:Y:S02]  /*1f70*/  IADD3 R82, P0, R3, R66, RZ ;  /* 0x0000004203527210 */ /* 0x000fe40007f1e0ff */
[----:B------:R-:W-:-:S02]  /*1f80*/  ISETP.GT.AND P1, PT, R5, -0x1, P6 ;  /* 0xffffffff0500780c */ /* 0x000fc40003724270 */
[----:B------:R-:W-:Y:S02]  /*1f90*/  ISETP.GT.AND P2, PT, R7, -0x1, P5 ;  /* 0xffffffff0700780c */ /* 0x000fe40002f44270 */
[----:B------:R-:W-:Y:S02]  /*1fa0*/  ISETP.GT.AND P3, PT, R8, -0x1, P3 ;  /* 0xffffffff0800780c */ /* 0x000fe40001f64270 */
[----:B------:R-:W-:Y:S02]  /*1fb0*/  ISETP.GT.AND P4, PT, R4, -0x1, P4 ;  /* 0xffffffff0400780c */ /* 0x000fe40002784270 */
[----:B------:R-:W-:Y:S02]  /*1fc0*/  LEA.HI.X.SX32 R86, R3, R70, 0x1, P0 ;  /* 0x0000004603567211 */ /* 0x000fe400000f0eff */
[----:B------:R-:W-:Y:S02]  /*1fd0*/  ISETP.LT.AND P1, PT, R5, c[0x0][0x168], P1 ;  /* 0x00005a0005007a0c */ /* 0x000fe40000f21270 */
[----:B------:R-:W-:-:S02]  /*1fe0*/  ISETP.LT.AND P2, PT, R7, c[0x0][0x168], P2 ;  /* 0x00005a0007007a0c */ /* 0x000fc40001741270 */
[----:B------:R-:W-:Y:S02]  /*1ff0*/  ISETP.LT.AND P3, PT, R8, c[0x0][0x168], P3 ;  /* 0x00005a0008007a0c */ /* 0x000fe40001f61270 */
[----:B------:R-:W-:-:S06]  /*2000*/  ISETP.LT.AND P4, PT, R4, c[0x0][0x168], P4 ;  /* 0x00005a0004007a0c */ /* 0x000fcc0002781270 */
.L_x_225:
[C---:B0-----:R-:W-:Y:S02]  /*2010*/  @P1 IADD3 R3, P0, R87.reuse, R78, RZ ;  /* 0x0000004e57031210 */ /* 0x041fe40007f1e0ff */
[-C--:B------:R-:W-:Y:S02]  /*2020*/  IABS R98, R34.reuse ;  /* 0x0000002200627213 */ /* 0x080fe40000000000 */
[----:B------:R-:W-:Y:S02]  /*2030*/  @P1 LEA.HI.X.SX32 R4, R87, R83, 0x1, P0 ;  /* 0x0000005357041211 */ /* 0x000fe400000f0eff */
[----:B------:R-:W-:Y:S02]  /*2040*/  IABS R90, R25 ;  /* 0x00000019005a7213 */ /* 0x000fe40000000000 */
[----:B------:R-:W0:Y:S01]  /*2050*/  I2F.RP R88, R98 ;  /* 0x0000006200587306 */ /* 0x000e220000209400 */
[----:B------:R-:W-:-:S02]  /*2060*/  IABS R91, R34 ;  /* 0x00000022005b7213 */ /* 0x000fc40000000000 */
[----:B------:R-:W-:Y:S02]  /*2070*/  IABS R93, R43 ;  /* 0x0000002b005d7213 */ /* 0x000fe40000000000 */
[C---:B------:R-:W-:Y:S01]  /*2080*/  @P3 IADD3 R5, P0, R87.reuse, R81, RZ ;  /* 0x0000005157053210 */ /* 0x040fe20007f1e0ff */
[----:B------:R-:W-:Y:S01]  /*2090*/  IMAD.MOV R99, RZ, RZ, -R91 ;  /* 0x000000ffff637224 */ /* 0x000fe200078e0a5b */
[----:B------:R-:W-:Y:S02]  /*20a0*/  IABS R91, R41 ;  /* 0x00000029005b7213 */ /* 0x000fe40000000000 */
[C---:B------:R-:W-:Y:S01]  /*20b0*/  @P3 LEA.HI.X.SX32 R6, R87.reuse, R85, 0x1, P0 ;  /* 0x0000005557063211 */ /* 0x040fe200000f0eff */
[----:B0-----:R-:W0:Y:S07]  /*20c0*/  MUFU.RCP R88, R88 ;  /* 0x0000005800587308 */ /* 0x001e2e0000001000 */
[----:B------:R-:W-:-:S04]  /*20d0*/  @P4 IADD3 R7, P0, R87, R82, RZ ;  /* 0x0000005257074210 */ /* 0x000fc80007f1e0ff */
[----:B------:R-:W-:-:S08]  /*20e0*/  @P4 LEA.HI.X.SX32 R8, R87, R86, 0x1, P0 ;  /* 0x0000005657084211 */ /* 0x000fd000000f0eff */
[----:B------:R-:W-:-:S04]  /*20f0*/  @P1 LEA R2, P0, R3, c[0x0][0x1a8], 0x1 ;  /* 0x00006a0003021a11 */ /* 0x000fc800078008ff */
[----:B------:R-:W-:-:S08]  /*2100*/  @P1 LEA.HI.X R3, R3, c[0x0][0x1ac], R4, 0x1, P0 ;  /* 0x00006b0003031a11 */ /* 0x000fd000000f0c04 */
[----:B------:R-:W-:-:S04]  /*2110*/  @P3 LEA R4, P0, R5, c[0x0][0x1a8], 0x1 ;  /* 0x00006a0005043a11 */ /* 0x000fc800078008ff */
[----:B------:R-:W-:-:S08]  /*2120*/  @P3 LEA.HI.X R5, R5, c[0x0][0x1ac], R6, 0x1, P0 ;  /* 0x00006b0005053a11 */ /* 0x000fd000000f0c06 */
[----:B------:R-:W-:-:S04]  /*2130*/  @P4 LEA R6, P0, R7, c[0x0][0x1a8], 0x1 ;  /* 0x00006a0007064a11 */ /* 0x000fc800078008ff */
[----:B------:R-:W-:-:S08]  /*2140*/  @P4 LEA.HI.X R7, R7, c[0x0][0x1ac], R8, 0x1, P0 ;  /* 0x00006b0007074a11 */ /* 0x000fd000000f0c08 */
[----:B------:R-:W-:-:S04]  /*2150*/  @P2 IADD3 R9, P0, R87, R80, RZ ;  /* 0x0000005057092210 */ /* 0x000fc80007f1e0ff */
[----:B------:R-:W-:Y:S02]  /*2160*/  @P2 LEA.HI.X.SX32 R10, R87, R84, 0x1, P0 ;  /* 0x00000054570a2211 */ /* 0x000fe400000f0eff */
[----:B------:R-:W-:-:S04]  /*2170*/  @P2 LEA R8, P0, R9, c[0x0][0x1a8], 0x1 ;  /* 0x00006a0009082a11 */ /* 0x000fc800078008ff */
[----:B------:R-:W-:Y:S02]  /*2180*/  @P2 LEA.HI.X R9, R9, c[0x0][0x1ac], R10, 0x1, P0 ;  /* 0x00006b0009092a11 */ /* 0x000fe400000f0c0a */
[----:B0-----:R-:W-:-:S06]  /*2190*/  IADD3 R10, R88, 0xffffffe, RZ ;  /* 0x0ffffffe580a7810 */ /* 0x001fcc0007ffe0ff */
[----:B------:R0:W1:Y:S02]  /*21a0*/  F2I.FTZ.U32.TRUNC.NTZ R11, R10 ;  /* 0x0000000a000b7305 */ /* 0x000064000021f000 */
[----:B0-----:R-:W-:Y:S02]  /*21b0*/  IMAD.MOV.U32 R10, RZ, RZ, RZ ;  /* 0x000000ffff0a7224 */ /* 0x001fe400078e00ff */
[----:B-1----:R-:W-:-:S04]  /*21c0*/  IMAD.MOV R89, RZ, RZ, -R11 ;  /* 0x000000ffff597224 */ /* 0x002fc800078e0a0b */
[----:B------:R-:W-:-:S04]  /*21d0*/  IMAD R89, R89, R98, RZ ;  /* 0x0000006259597224 */ /* 0x000fc800078e02ff */
[----:B------:R-:W-:Y:S01]  /*21e0*/  IMAD.HI.U32 R92, R11, R89, R10 ;  /* 0x000000590b5c7227 */ /* 0x000fe200078e000a */
[----:B------:R-:W-:-:S03]  /*21f0*/  IABS R89, R39 ;  /* 0x0000002700597213 */ /* 0x000fc60000000000 */
[----:B------:R-:W-:Y:S02]  /*2200*/  IMAD.MOV.U32 R11, RZ, RZ, R90 ;  /* 0x000000ffff0b7224 */ /* 0x000fe400078e005a */
[----:B------:R-:W-:-:S04]  /*2210*/  IMAD.HI.U32 R88, R92, R89, RZ ;  /* 0x000000595c587227 */ /* 0x000fc800078e00ff */
[----:B------:R-:W-:-:S04]  /*2220*/  IMAD.HI.U32 R10, R92, R11, RZ ;  /* 0x0000000b5c0a7227 */ /* 0x000fc800078e00ff */
[-C--:B------:R-:W-:Y:S02]  /*2230*/  IMAD R11, R10, R99.reuse, R11 ;  /* 0x000000630a0b7224 */ /* 0x080fe400078e020b */
[----:B------:R-:W-:Y:S02]  /*2240*/  IMAD R89, R88, R99, R89 ;  /* 0x0000006358597224 */ /* 0x000fe400078e0259 */
[----:B------:R-:W-:Y:S01]  /*2250*/  IMAD.HI.U32 R90, R92, R91, RZ ;  /* 0x0000005b5c5a7227 */ /* 0x000fe200078e00ff */
[----:B------:R-:W-:-:S03]  /*2260*/  ISETP.GT.U32.AND P0, PT, R98, R11, PT ;  /* 0x0000000b6200720c */ /* 0x000fc60003f04070 */
[----:B------:R-:W-:Y:S02]  /*2270*/  IMAD R91, R90, R99, R91 ;  /* 0x000000635a5b7224 */ /* 0x000fe400078e025b */
[----:B------:R-:W-:-:S04]  /*2280*/  IMAD.HI.U32 R92, R92, R93, RZ ;  /* 0x0000005d5c5c7227 */ /* 0x000fc800078e00ff */
[----:B------:R-:W-:-:S03]  /*2290*/  IMAD R93, R92, R99, R93 ;  /* 0x000000635c5d7224 */ /* 0x000fc600078e025d */
[----:B------:R-:W-:Y:S01]  /*22a0*/  @!P0 IADD3 R10, R10, 0x1, RZ ;  /* 0x000000010a0a8810 */ /* 0x000fe20007ffe0ff */
[----:B------:R-:W-:Y:S01]  /*22b0*/  @!P0 IMAD.IADD R11, R11, 0x1, -R98 ;  /* 0x000000010b0b8824 */ /* 0x000fe200078e0a62 */
[----:B------:R-:W-:-:S12]  /*22c0*/  ISETP.GT.U32.AND P0, PT, R98, R89, PT ;  /* 0x000000596200720c */ /* 0x000fd80003f04070 */
[----:B------:R-:W-:Y:S01]  /*22d0*/  @!P0 IMAD.IADD R89, R89, 0x1, -R98 ;  /* 0x0000000159598824 */ /* 0x000fe200078e0a62 */
[----:B------:R-:W-:Y:S02]  /*22e0*/  @!P0 IADD3 R88, R88, 0x1, RZ ;  /* 0x0000000158588810 */ /* 0x000fe40007ffe0ff */
[----:B------:R-:W-:-:S12]  /*22f0*/  ISETP.GT.U32.AND P0, PT, R98, R91, PT ;  /* 0x0000005b6200720c */ /* 0x000fd80003f04070 */
[----:B------:R-:W-:Y:S01]  /*2300*/  @!P0 IMAD.IADD R91, R91, 0x1, -R98 ;  /* 0x000000015b5b8824 */ /* 0x000fe200078e0a62 */
[----:B------:R-:W-:Y:S02]  /*2310*/  @!P0 IADD3 R90, R90, 0x1, RZ ;  /* 0x000000015a5a8810 */ /* 0x000fe40007ffe0ff */
[----:B------:R-:W-:-:S12]  /*2320*/  ISETP.GT.U32.AND P0, PT, R98, R93, PT ;  /* 0x0000005d6200720c */ /* 0x000fd80003f04070 */
[----:B------:R-:W-:Y:S01]  /*2330*/  @!P0 IADD3 R92, R92, 0x1, RZ ;  /* 0x000000015c5c8810 */ /* 0x000fe20007ffe0ff */
[----:B------:R-:W-:Y:S01]  /*2340*/  @!P0 IMAD.IADD R93, R93, 0x1, -R98 ;  /* 0x000000015d5d8824 */ /* 0x000fe200078e0a62 */
[----:B------:R-:W-:Y:S02]  /*2350*/  ISETP.GE.U32.AND P0, PT, R11, R98, PT ;  /* 0x000000620b00720c */ /* 0x000fe40003f06070 */
[----:B------:R-:W-:-:S10]  /*2360*/  LOP3.LUT R11, R25, R34, RZ, 0x3c, !PT ;  /* 0x00000022190b7212 */ /* 0x000fd400078e3cff */
[----:B------:R-:W-:Y:S02]  /*2370*/  @P0 IADD3 R10, R10, 0x1, RZ ;  /* 0x000000010a0a0810 */ /* 0x000fe40007ffe0ff */
[----:B------:R-:W-:-:S12]  /*2380*/  ISETP.GE.U32.AND P0, PT, R89, R98, PT ;  /* 0x000000625900720c */ /* 0x000fd80003f06070 */
[----:B------:R-:W-:Y:S02]  /*2390*/  @P0 IADD3 R88, R88, 0x1, RZ ;  /* 0x0000000158580810 */ /* 0x000fe40007ffe0ff */
[----:B------:R-:W-:-:S12]  /*23a0*/  ISETP.GE.U32.AND P0, PT, R91, R98, PT ;  /* 0x000000625b00720c */ /* 0x000fd80003f06070 */
[----:B------:R-:W-:Y:S02]  /*23b0*/  @P0 IADD3 R90, R90, 0x1, RZ ;  /* 0x000000015a5a0810 */ /* 0x000fe40007ffe0ff */
[----:B------:R-:W-:Y:S02]  /*23c0*/  ISETP.GE.U32.AND P0, PT, R93, R98, PT ;  /* 0x000000625d00720c */ /* 0x000fe40003f06070 */
[----:B------:R-:W-:-:S10]  /*23d0*/  IABS R98, R32 ;  /* 0x0000002000627213 */ /* 0x000fd40000000000 */
[----:B------:R-:W-:Y:S02]  /*23e0*/  @P0 IADD3 R92, R92, 0x1, RZ ;  /* 0x000000015c5c0810 */ /* 0x000fe40007ffe0ff */
[----:B------:R-:W-:Y:S02]  /*23f0*/  ISETP.GE.AND P0, PT, R11, RZ, PT ;  /* 0x000000ff0b00720c */ /* 0x000fe40003f06270 */
[----:B------:R-:W-:Y:S01]  /*2400*/  LOP3.LUT R11, R39, R34, RZ, 0x3c, !PT ;  /* 0x00000022270b7212 */ /* 0x000fe200078e3cff */
[----:B------:R-:W-:-:S09]  /*2410*/  IMAD.MOV.U32 R91, RZ, RZ, R92 ;  /* 0x000000ffff5b7224 */ /* 0x000fd200078e005c */
[----:B------:R-:W-:Y:S01]  /*2420*/  @!P0 IMAD.MOV R10, RZ, RZ, -R10 ;  /* 0x000000ffff0a8224 */ /* 0x000fe200078e0a0a */
[----:B------:R-:W-:Y:S02]  /*2430*/  ISETP.GE.AND P0, PT, R11, RZ, PT ;  /* 0x000000ff0b00720c */ /* 0x000fe40003f06270 */
[----:B------:R-:W-:-:S10]  /*2440*/  LOP3.LUT R11, R41, R34, RZ, 0x3c, !PT ;  /* 0x00000022290b7212 */ /* 0x000fd400078e3cff */
[----:B------:R-:W-:Y:S01]  /*2450*/  @!P0 IMAD.MOV R88, RZ, RZ, -R88 ;  /* 0x000000ffff588224 */ /* 0x000fe200078e0a58 */
[----:B------:R-:W-:Y:S02]  /*2460*/  ISETP.GE.AND P0, PT, R11, RZ, PT ;  /* 0x000000ff0b00720c */ /* 0x000fe40003f06270 */
[----:B------:R-:W-:-:S10]  /*2470*/  LOP3.LUT R11, R43, R34, RZ, 0x3c, !PT ;  /* 0x000000222b0b7212 */ /* 0x000fd400078e3cff */
[----:B------:R-:W-:Y:S01]  /*2480*/  @!P0 IMAD.MOV R90, RZ, RZ, -R90 ;  /* 0x000000ffff5a8224 */ /* 0x000fe200078e0a5a */
[----:B------:R-:W-:Y:S02]  /*2490*/  ISETP.GE.AND P0, PT, R11, RZ, PT ;  /* 0x000000ff0b00720c */ /* 0x000fe40003f06270 */
[----:B------:R-:W-:-:S10]  /*24a0*/  LOP3.LUT R11, RZ, R34, RZ, 0x33, !PT ;  /* 0x00000022ff0b7212 */ /* 0x000fd400078e33ff */
[----:B------:R-:W-:Y:S01]  /*24b0*/  @!P0 IMAD.MOV R91, RZ, RZ, -R91 ;  /* 0x000000ffff5b8224 */ /* 0x000fe200078e0a5b */
[----:B------:R-:W-:-:S04]  /*24c0*/  ISETP.NE.AND P0, PT, R34, RZ, PT ;  /* 0x000000ff2200720c */ /* 0x000fc80003f05270 */
[C---:B------:R-:W-:Y:S02]  /*24d0*/  SEL R99, R11.reuse, R88, !P0 ;  /* 0x000000580b637207 */ /* 0x040fe40004000000 */
[----:B------:R-:W-:Y:S02]  /*24e0*/  IABS R88, R32 ;  /* 0x0000002000587213 */ /* 0x000fe40000000000 */
[C---:B------:R-:W-:Y:S02]  /*24f0*/  SEL R100, R11.reuse, R10, !P0 ;  /* 0x0000000a0b647207 */ /* 0x040fe40004000000 */
[C---:B------:R-:W-:Y:S02]  /*2500*/  SEL R92, R11.reuse, R90, !P0 ;  /* 0x0000005a0b5c7207 */ /* 0x040fe40004000000 */
[----:B------:R-:W0:Y:S01]  /*2510*/  I2F.RP R89, R88 ;  /* 0x0000005800597306 */ /* 0x000e220000209400 */
[----:B------:R-:W-:Y:S02]  /*2520*/  SEL R91, R11, R91, !P0 ;  /* 0x0000005b0b5b7207 */ /* 0x000fe40004000000 */
[----:B------:R-:W-:-:S05]  /*2530*/  IABS R90, R87 ;  /* 0x00000057005a7213 */ /* 0x000fca0000000000 */
[----:B0-----:R-:W0:Y:S02]  /*2540*/  MUFU.RCP R89, R89 ;  /* 0x0000005900597308 */ /* 0x001e240000001000 */
[----:B0-----:R-:W-:Y:S02]  /*2550*/  IADD3 R10, R89, 0xffffffe, RZ ;  /* 0x0ffffffe590a7810 */ /* 0x001fe40007ffe0ff */
[----:B------:R-:W-:-:S04]  /*2560*/  PRMT R89, RZ, 0x7610, R89 ;  /* 0x00007610ff597816 */ /* 0x000fc80000000059 */
[----:B------:R0:W1:Y:S04]  /*2570*/  F2I.FTZ.U32.TRUNC.NTZ R11, R10 ;  /* 0x0000000a000b7305 */ /* 0x000068000021f000 */
[----:B------:R2:W5:Y:S01]  /*2580*/  @P4 LDG.E.U16.SYS R89, [R6] ;  /* 0x0000000006594381 */ /* 0x00056200001ee500 */
[----:B0-----:R-:W-:Y:S02]  /*2590*/  IMAD.MOV.U32 R10, RZ, RZ, RZ ;  /* 0x000000ffff0a7224 */ /* 0x001fe400078e00ff */
[----:B-1----:R-:W-:-:S04]  /*25a0*/  IMAD.MOV R93, RZ, RZ, -R11 ;  /* 0x000000ffff5d7224 */ /* 0x002fc800078e0a0b */
[----:B------:R-:W-:-:S04]  /*25b0*/  IMAD R93, R93, R88, RZ ;  /* 0x000000585d5d7224 */ /* 0x000fc800078e02ff */
[----:B------:R-:W-:Y:S01]  /*25c0*/  IMAD.HI.U32 R11, R11, R93, R10 ;  /* 0x0000005d0b0b7227 */ /* 0x000fe200078e000a */
[----:B------:R-:W-:-:S03]  /*25d0*/  LOP3.LUT R10, R87, R32, RZ, 0x3c, !PT ;  /* 0x00000020570a7212 */ /* 0x000fc600078e3cff */
[----:B------:R-:W-:Y:S02]  /*25e0*/  IMAD.MOV R93, RZ, RZ, -R98 ;  /* 0x000000ffff5d7224 */ /* 0x000fe400078e0a62 */
[----:B------:R-:W-:-:S04]  /*25f0*/  IMAD.HI.U32 R11, R11, R90, RZ ;  /* 0x0000005a0b0b7227 */ /* 0x000fc800078e00ff */
[--C-:B------:R-:W-:Y:S01]  /*2600*/  IMAD R93, R11, R93, R90.reuse ;  /* 0x0000005d0b5d7224 */ /* 0x100fe200078e025a */
[----:B------:R-:W-:-:S04]  /*2610*/  PRMT R90, RZ, 0x7610, R90 ;  /* 0x00007610ff5a7816 */ /* 0x000fc8000000005a */
[----:B------:R-:W-:-:S04]  /*2620*/  ISETP.GT.U32.AND P0, PT, R88, R93, PT ;  /* 0x0000005d5800720c */ /* 0x000fc80003f04070 */
[----:B------:R2:W5:Y:S08]  /*2630*/  @P2 LDG.E.U16.SYS R90, [R8] ;  /* 0x00000000085a2381 */ /* 0x00057000001ee500 */
[----:B------:R-:W-:Y:S01]  /*2640*/  @!P0 IMAD.IADD R93, R93, 0x1, -R88 ;  /* 0x000000015d5d8824 */ /* 0x000fe200078e0a58 */
[----:B------:R-:W-:-:S04]  /*2650*/  @!P0 IADD3 R11, R11, 0x1, RZ ;  /* 0x000000010b0b8810 */ /* 0x000fc80007ffe0ff */
[----:B------:R-:W-:-:S12]  /*2660*/  ISETP.GE.U32.AND P0, PT, R93, R88, PT ;  /* 0x000000585d00720c */ /* 0x000fd80003f06070 */
[----:B------:R-:W-:Y:S02]  /*2670*/  @P0 IADD3 R11, R11, 0x1, RZ ;  /* 0x000000010b0b0810 */ /* 0x000fe40007ffe0ff */
[----:B------:R-:W-:Y:S02]  /*2680*/  ISETP.GE.AND P0, PT, R10, RZ, PT ;  /* 0x000000ff0a00720c */ /* 0x000fe40003f06270 */
[----:B------:R-:W-:Y:S01]  /*2690*/  PRMT R10, RZ, 0x7610, R10 ;  /* 0x00007610ff0a7816 */ /* 0x000fe2000000000a */
[--C-:B------:R-:W-:Y:S01]  /*26a0*/  IMAD.MOV.U32 R98, RZ, RZ, R11.reuse ;  /* 0x000000ffff627224 */ /* 0x100fe200078e000b */
[----:B------:R-:W-:Y:S02]  /*26b0*/  LOP3.LUT R103, RZ, R32, RZ, 0x33, !PT ;  /* 0x00000020ff677212 */ /* 0x000fe400078e33ff */
[----:B------:R-:W-:Y:S02]  /*26c0*/  ISETP.NE.AND P5, PT, R32, RZ, PT ;  /* 0x000000ff2000720c */ /* 0x000fe40003fa5270 */
[----:B------:R-:W-:-:S02]  /*26d0*/  PRMT R11, RZ, 0x7610, R11 ;  /* 0x00007610ff0b7816 */ /* 0x000fc4000000000b */
[----:B------:R2:W5:Y:S02]  /*26e0*/  @P1 LDG.E.U16.SYS R10, [R2] ;  /* 0x00000000020a1381 */ /* 0x00056400001ee500 */
[----:B------:R-:W-:Y:S01]  /*26f0*/  @!P0 IMAD.MOV R98, RZ, RZ, -R98 ;  /* 0x000000ffff628224 */ /* 0x000fe200078e0a62 */
[----:B------:R-:W-:Y:S03]  /*2700*/  BMOV.32.CLEAR RZ, B0 ;  /* 0x0000000000ff7355 */ /* 0x000fe60000100000 */
[----:B------:R0:W5:Y:S01]  /*2710*/  @P3 LDG.E.U16.SYS R11, [R4] ;  /* 0x00000000040b3381 */ /* 0x00016200001ee500 */
[----:B------:R-:W-:-:S04]  /*2720*/  SEL R101, R103, R98, !P5 ;  /* 0x0000006267657207 */ /* 0x000fc80006800000 */
[----:B------:R-:W-:-:S04]  /*2730*/  ISETP.NE.AND P6, PT, R100, R101, PT ;  /* 0x000000656400720c */ /* 0x000fc80003fc5270 */
[----:B------:R-:W-:Y:S01]  /*2740*/  ISETP.GE.OR P6, PT, R25, c[0x0][0x178], P6 ;  /* 0x00005e0019007a0c */ /* 0x000fe200037c6670 */
[----:B------:R-:W-:Y:S01]  /*2750*/  BSSY B0, `(.L_x_217) ;  /* 0x0000011000007945 */ /* 0x000fe20003800000 */
[----:B------:R-:W-:Y:S02]  /*2760*/  ISETP.NE.AND P0, PT, R99, R101, PT ;  /* 0x000000656300720c */ /* 0x000fe40003f05270 */
[----:B------:R-:W-:Y:S02]  /*2770*/  PRMT R98, RZ, 0x7610, R98 ;  /* 0x00007610ff627816 */ /* 0x000fe40000000062 */
[----:B------:R-:W-:Y:S02]  /*2780*/  ISETP.GE.OR P0, PT, R39, c[0x0][0x178], P0 ;  /* 0x00005e0027007a0c */ /* 0x000fe40000706670 */
[----:B0-----:R-:W-:-:S04]  /*2790*/  PRMT R5, RZ, 0x7610, R5 ;  /* 0x00007610ff057816 */ /* 0x001fc80000000005 */
[----:B------:R-:W-:Y:S05]  /*27a0*/  @P6 BRA `(.L_x_218) ;  /* 0x000000b000006947 */ /* 0x000fea0003800000 */
[----:B--2---:R-:W-:Y:S01]  /*27b0*/  IMAD.IADD R2, R93, 0x1, -R88 ;  /* 0x000000015d027824 */ /* 0x004fe200078e0a58 */
[----:B------:R-:W-:-:S04]  /*27c0*/  ISETP.GT.U32.AND P6, PT, R88, R93, PT ;  /* 0x0000005d5800720c */ /* 0x000fc80003fc4070 */
[----:B------:R-:W-:Y:S02]  /*27d0*/  SEL R2, R2, R93, !P6 ;  /* 0x0000005d02027207 */ /* 0x000fe40007000000 */
[----:B------:R-:W-:-:S12]  /*27e0*/  ISETP.GE.AND P6, PT, R87, RZ, PT ;  /* 0x000000ff5700720c */ /* 0x000fd80003fc6270 */
[----:B------:R-:W-:-:S05]  /*27f0*/  @!P6 IMAD.MOV R2, RZ, RZ, -R2 ;  /* 0x000000ffff02e224 */ /* 0x000fca00078e0a02 */
[----:B------:R-:W-:-:S04]  /*2800*/  SEL R2, R103, R2, !P5 ;  /* 0x0000000267027207 */ /* 0x000fc80006800000 */
[----:B------:R-:W-:-:S04]  /*2810*/  IADD3 R3, P6, R2, R71, RZ ;  /* 0x0000004702037210 */ /* 0x000fc80007fde0ff */
[----:B------:R-:W-:Y:S02]  /*2820*/  LEA.HI.X.SX32 R4, R2, R72, 0x1, P6 ;  /* 0x0000004802047211 */ /* 0x000fe400030f0eff */
[----:B------:R-:W-:-:S04]  /*2830*/  LEA R2, P6, R3, c[0x0][0x1c0], 0x1 ;  /* 0x0000700003027a11 */ /* 0x000fc800078c08ff */
[----:B------:R-:W-:-:S08]  /*2840*/  LEA.HI.X R3, R3, c[0x0][0x1c4], R4, 0x1, P6 ;  /* 0x0000710003037a11 */ /* 0x000fd000030f0c04 */
[----:B------:R0:W5:Y:S02]  /*2850*/  LDG.E.U16.SYS R5, [R2] ;  /* 0x0000000002057381 */ /* 0x00016400001ee500 */
.L_x_218:
[----:B--2---:R-:W-:Y:S05]  /*2860*/  BSYNC B0 ;  /* 0x0000000000007941 */ /* 0x004fea0003800000 */
.L_x_217:
[----:B------:R-:W-:Y:S01]  /*2870*/  ISETP.NE.AND P6, PT, R92, R101, PT ;  /* 0x000000655c00720c */ /* 0x000fe20003fc5270 */
[----:B------:R-:W-:Y:S01]  /*2880*/  BMOV.32.CLEAR RZ, B0 ;  /* 0x0000000000ff7355 */ /* 0x000fe20000100000 */
[----:B------:R-:W-:Y:S02]  /*2890*/  BSSY B0, `(.L_x_219) ;  /* 0x000000e000007945 */ /* 0x000fe40003800000 */
[----:B------:R-:W-:Y:S01]  /*28a0*/  ISETP.GE.OR P6, PT, R41, c[0x0][0x178], P6 ;  /* 0x00005e0029007a0c */ /* 0x000fe200037c6670 */
[----:B------:R-:W-:Y:S06]  /*28b0*/  @P0 BRA `(.L_x_220) ;  /* 0x000000b000000947 */ /* 0x000fec0003800000 */
[----:B0-----:R-:W-:Y:S01]  /*28c0*/  IMAD.IADD R2, R93, 0x1, -R88 ;  /* 0x000000015d027824 */ /* 0x001fe200078e0a58 */
        /* <DEDUP_REMOVED lines=10> */
.L_x_220:
[----:B------:R-:W-:Y:S05]  /*2970*/  BSYNC B0 ;  /* 0x0000000000007941 */ /* 0x000fea0003800000 */
.L_x_219:
[----:B------:R-:W-:Y:S01]  /*2980*/  ISETP.NE.AND P0, PT, R91, R101, PT ;  /* 0x000000655b00720c */ /* 0x000fe20003f05270 */
[----:B------:R-:W-:Y:S01]  /*2990*/  BMOV.32.CLEAR RZ, B0 ;  /* 0x0000000000ff7355 */ /* 0x000fe20000100000 */
[----:B------:R-:W-:Y:S01]  /*29a0*/  BSSY B0, `(.L_x_221) ;  /* 0x000000f000007945 */ /* 0x000fe20003800000 */
[----:B------:R-:W-:Y:S02]  /*29b0*/  PRMT R7, RZ, 0x7610, R7 ;  /* 0x00007610ff077816 */ /* 0x000fe40000000007 */
        /* <DEDUP_REMOVED lines=13> */
.L_x_222:
[----:B------:R-:W-:Y:S05]  /*2a90*/  BSYNC B0 ;  /* 0x0000000000007941 */ /* 0x000fea0003800000 */
.L_x_221:
[----:B------:R-:W-:Y:S01]  /*2aa0*/  BMOV.32.CLEAR RZ, B0 ;  /* 0x0000000000ff7355 */ /* 0x000fe20000100000 */
[----:B------:R-:W-:Y:S01]  /*2ab0*/  BSSY B0, `(.L_x_223) ;  /* 0x000000e000007945 */ /* 0x000fe20003800000 */
[----:B0-----:R-:W-:Y:S01]  /*2ac0*/  PRMT R2, RZ, 0x7610, R2 ;  /* 0x00007610ff027816 */ /* 0x001fe20000000002 */
[----:B------:R-:W-:Y:S05]  /*2ad0*/  @P0 BRA `(.L_x_224) ;  /* 0x000000b000000947 */ /* 0x000fea0003800000 */
[----:B------:R-:W-:Y:S01]  /*2ae0*/  IMAD.IADD R2, R93, 0x1, -R88 ;  /* 0x000000015d027824 */ /* 0x000fe200078e0a58 */
        /* <DEDUP_REMOVED lines=10> */
.L_x_224:
[----:B------:R-:W-:Y:S05]  /*2b90*/  BSYNC B0 ;  /* 0x0000000000007941 */ /* 0x000fea0003800000 */
.L_x_223:
        /* <DEDUP_REMOVED lines=8> */
[-C--:B------:R-:W-:Y:S02]  /*2c20*/  HFMA2 R23, R89.H0_H0, R2.reuse, R23 ;  /* 0x0000000259177231 */ /* 0x080fe40000000817 */
[-C--:B------:R-:W-:Y:S02]  /*2c30*/  HFMA2 R26, R11.H0_H0, R2.reuse, R26 ;  /* 0x000000020b1a7231 */ /* 0x080fe4000000081a */
[-C--:B------:R-:W-:Y:S02]  /*2c40*/  HFMA2 R28, R90.H0_H0, R2.reuse, R28 ;  /* 0x000000025a1c7231 */ /* 0x080fe4000000081c */
[----:B------:R-:W-:Y:S01]  /*2c50*/  HFMA2 R30, R10.H0_H0, R2, R30 ;  /* 0x000000020a1e7231 */ /* 0x000fe2000000081e */
[----:B------:R-:W-:Y:S05]  /*2c60*/  @!P0 BRA `(.L_x_225) ;  /* 0xfffff3a000008947 */ /* 0x000fea000383ffff */
[----:B------:R-:W-:-:S04]  /*2c70*/  IADD3 R65, R65, 0x1, RZ ;  /* 0x0000000141417810 */ /* 0x000fc80007ffe0ff */
[----:B------:R-:W-:-:S12]  /*2c80*/  ISETP.GE.AND P0, PT, R65, c[0x0][0x180], PT ;  /* 0x0000600041007a0c */ /* 0x000fd80003f06270 */
[----:B------:R-:W-:Y:S05]  /*2c90*/  @!P0 BRA `(.L_x_226) ;  /* 0xfffff09000008947 */ /* 0x000fea000383ffff */
.L_x_216:
[----:B------:R-:W-:-:S04]  /*2ca0*/  IADD3 R40, R40, 0x1, RZ ;  /* 0x0000000128287810 */ /* 0x000fc80007ffe0ff */
[----:B------:R-:W-:-:S12]  /*2cb0*/  ISETP.GE.AND P0, PT, R40, c[0x0][0x17c], PT ;  /* 0x00005f0028007a0c */ /* 0x000fd80003f06270 */
[----:B------:R-:W-:Y:S05]  /*2cc0*/  @!P0 BRA `(.L_x_227) ;  /* 0xffffedd000008947 */ /* 0x000fea000383ffff */
.L_x_215:
        /* <DEDUP_REMOVED lines=8> */
[----:B0-----:R-:W-:Y:S01]  /*2d50*/  IMAD R3, R12, c[0x0][0x1e4], RZ ;  /* 0x000079000c037a24 */ /* 0x001fe200078e02ff */
[----:B------:R-:W-:Y:S01]  /*2d60*/  BSSY B1, `(.L_x_230) ;  /* 0x0000021000017945 */ /* 0x000fe20003800000 */
        /* <DEDUP_REMOVED lines=9> */
[----:B------:R-:W-:Y:S02]  /*2e00*/  IADD3 R8, P2, P3, R13, R5, R0 ;  /* 0x000000050d087210 */ /* 0x000fe40007b5e000 */
[----:B------:R-:W-:Y:S02]  /*2e10*/  IADD3.X R7, R4, R3, R6, P0, P1 ;  /* 0x0000000304077210 */ /* 0x000fe400007e2406 */
[----:B------:R-:W-:Y:S02]  /*2e20*/  SHF.R.S32.HI R0, RZ, 0x1f, R25 ;  /* 0x0000001fff007819 */ /* 0x000fe40000011419 */
[----:B------:R-:W-:-:S02]  /*2e30*/  IADD3 R3, P0, R25, R10, RZ ;  /* 0x0000000a19037210 */ /* 0x000fc40007f1e0ff */
[----:B------:R-:W-:Y:S02]  /*2e40*/  SHF.R.S32.HI R5, RZ, 0x1f, R5 ;  /* 0x0000001fff057819 */ /* 0x000fe40000011405 */
[----:B------:R-:W-:Y:S01]  /*2e50*/  SHF.R.S32.HI R13, RZ, 0x1f, R13 ;  /* 0x0000001fff0d7819 */ /* 0x000fe2000001140d */
[----:B------:R-:W-:Y:S01]  /*2e60*/  IMAD.X R6, R0, 0x1, R7, P0 ;  /* 0x0000000100067824 */ /* 0x000fe200000e0607 */
[----:B------:R-:W-:Y:S02]  /*2e70*/  ISETP.GE.AND P0, PT, R25, c[0x0][0x178], PT ;  /* 0x00005e0019007a0c */ /* 0x000fe40003f06270 */
[----:B------:R-:W-:Y:S02]  /*2e80*/  IADD3.X R13, R13, R5, R2, P2, P3 ;  /* 0x000000050d0d7210 */ /* 0x000fe400017e6402 */
[----:B------:R-:W-:-:S04]  /*2e90*/  IADD3 R5, P1, R25, R8, RZ ;  /* 0x0000000819057210 */ /* 0x000fc80007f3e0ff */
[----:B------:R-:W-:Y:S01]  /*2ea0*/  LEA R4, P2, R5, c[0x0][0x1f0], 0x1 ;  /* 0x00007c0005047a11 */ /* 0x000fe200078408ff */
[----:B------:R-:W-:Y:S01]  /*2eb0*/  IMAD.X R0, R0, 0x1, R13, P1 ;  /* 0x0000000100007824 */ /* 0x000fe200008e060d */
[----:B------:R-:W-:-:S04]  /*2ec0*/  LEA R2, P1, R3, c[0x0][0x1d8], 0x1 ;  /* 0x0000760003027a11 */ /* 0x000fc800078208ff */
[----:B------:R-:W-:Y:S02]  /*2ed0*/  LEA.HI.X R3, R3, c[0x0][0x1dc], R6, 0x1, P1 ;  /* 0x0000770003037a11 */ /* 0x000fe400008f0c06 */
[----:B------:R-:W-:Y:S01]  /*2ee0*/  LEA.HI.X R5, R5, c[0x0][0x1f4], R0, 0x1, P2 ;  /* 0x00007d0005057a11 */ /* 0x000fe200010f0c00 */
[----:B------:R-:W-:Y:S05]  /*2ef0*/  @P0 BRA `(.L_x_231) ;  /* 0x0000007000000947 */ /* 0x000fea0003800000 */
[----:B------:R-:W-:Y:S01]  /*2f00*/  HSETP2.NE.AND P0, PT, RZ.H0_H0, c[0x0] [0x208].H1_H1, PT ;  /* 0x30008200ff007634 */ /* 0x000fe20003f05800 */
[----:B------:R-:W-:-:S13]  /*2f10*/  PRMT R0, RZ, 0x7610, R0 ;  /* 0x00007610ff007816 */ /* 0x000fda0000000000 */
[----:B------:R-:W-:Y:S05]  /*2f20*/  @!P0 BRA `(.L_x_232) ;  /* 0x0000001000008947 */ /* 0x000fea0003800000 */
[----:B------:R0:W5:Y:S02]  /*2f30*/  LDG.E.U16.SYS R0, [R2] ;  /* 0x0000000002007381 */ /* 0x00016400001ee500 */
.L_x_232:
[----:B-----5:R-:W-:-:S06]  /*2f40*/  HMUL2 R0, R0.H0_H0, c[0x0] [0x208].H1_H1 ;  /* 0x3000820000007a32 */ /* 0x020fcc0000000800 */
[----:B------:R-:W-:-:S08]  /*2f50*/  HFMA2 R0, R31.H0_H0, c[0x0] [0x208].H0_H0, R0.H0_H0 ;  /* 0x200082001f007a31 */ /* 0x000fd00000040800 */
[----:B------:R1:W-:Y:S02]  /*2f60*/  STG.E.U16.SYS [R4], R0 ;  /* 0x0000000004007386 */ /* 0x0003e4000010e500 */
.L_x_231:
[----:B------:R-:W-:Y:S05]  /*2f70*/  BSYNC B1 ;  /* 0x0000000000017941 */ /* 0x000fea0003800000 */
.L_x_230:
        /* <DEDUP_REMOVED lines=9> */
.L_x_235:
[----:B-----5:R-:W-:-:S06]  /*3010*/  HMUL2 R0, R0.H0_H0, c[0x0] [0x208].H1_H1 ;  /* 0x3000820000007a32 */ /* 0x020fcc0000000800 */
[----:B------:R-:W-:-:S08]  /*3020*/  HFMA2 R0, R31.H1_H1, c[0x0] [0x208].H0_H0, R0.H0_H0 ;  /* 0x200082001f007a31 */ /* 0x000fd00000040c00 */
[----:B------:R2:W-:Y:S02]  /*3030*/  STG.E.U16.SYS [R4+0x2], R0 ;  /* 0x0000020004007386 */ /* 0x0005e4000010e500 */
.L_x_234:
[----:B------:R-:W-:Y:S05]  /*3040*/  BSYNC B1 ;  /* 0x0000000000017941 */ /* 0x000fea0003800000 */
.L_x_233:
        /* <DEDUP_REMOVED lines=9> */
.L_x_238:
[----:B-----5:R-:W-:-:S06]  /*30e0*/  HMUL2 R0, R0.H0_H0, c[0x0] [0x208].H1_H1 ;  /* 0x3000820000007a32 */ /* 0x020fcc0000000800 */
[----:B------:R-:W-:-:S08]  /*30f0*/  HFMA2 R0, R30.H0_H0, c[0x0] [0x208].H0_H0, R0.H0_H0 ;  /* 0x200082001e007a31 */ /* 0x000fd00000040800 */
[----:B------:R3:W-:Y:S02]  /*3100*/  STG.E.U16.SYS [R4+0x4], R0 ;  /* 0x0000040004007386 */ /* 0x0007e4000010e500 */
.L_x_237:
[----:B------:R-:W-:Y:S05]  /*3110*/  BSYNC B1 ;  /* 0x0000000000017941 */ /* 0x000fea0003800000 */
.L_x_236:
[----:B---3--:R-:W-:-:S04]  /*3120*/  IADD3 R0, R25, 0x3, RZ ;  /* 0x0000000319007810 */ /* 0x008fc80007ffe0ff */
[----:B------:R-:W-:-:S12]  /*3130*/  ISETP.GE.AND P0, PT, R0, c[0x0][0x178], PT ;  /* 0x00005e0000007a0c */ /* 0x000fd80003f06270 */
[----:B------:R-:W-:Y:S05]  /*3140*/  @P0 BRA `(.L_x_229) ;  /* 0x0000007000000947 */ /* 0x000fea0003800000 */
[----:B------:R-:W-:Y:S01]  /*3150*/  HSETP2.NE.AND P0, PT, RZ.H0_H0, c[0x0] [0x208].H1_H1, PT ;  /* 0x30008200ff007634 */ /* 0x000fe20003f05800 */
[----:B------:R-:W-:-:S13]  /*3160*/  PRMT R0, RZ, 0x7610, R0 ;  /* 0x00007610ff007816 */ /* 0x000fda0000000000 */
[----:B------:R-:W-:Y:S05]  /*3170*/  @!P0 BRA `(.L_x_239) ;  /* 0x0000001000008947 */ /* 0x000fea0003800000 */
[----:B------:R3:W5:Y:S02]  /*3180*/  LDG.E.U16.SYS R0, [R2+0x6] ;  /* 0x0000060002007381 */ /* 0x00076400001ee500 */
.L_x_239:
[----:B-----5:R-:W-:-:S06]  /*3190*/  HMUL2 R0, R0.H0_H0, c[0x0] [0x208].H1_H1 ;  /* 0x3000820000007a32 */ /* 0x020fcc0000000800 */
[----:B------:R-:W-:-:S08]  /*31a0*/  HFMA2 R0, R30.H1_H1, c[0x0] [0x208].H0_H0, R0.H0_H0 ;  /* 0x200082001e007a31 */ /* 0x000fd00000040c00 */
[----:B------:R4:W-:Y:S02]  /*31b0*/  STG.E.U16.SYS [R4+0x6], R0 ;  /* 0x0000060004007386 */ /* 0x0009e4000010e500 */
.L_x_229:
[----:B------:R-:W-:Y:S05]  /*31c0*/  BSYNC B0 ;  /* 0x0000000000007941 */ /* 0x000fea0003800000 */
.L_x_228:
[----:B------:R-:W-:Y:S01]  /*31d0*/  ISETP.GE.AND P0, PT, R15, c[0x0][0x170], PT ;  /* 0x00005c000f007a0c */ /* 0x000fe20003f06270 */
[----:B------:R-:W-:Y:S01]  /*31e0*/  BMOV.32.CLEAR RZ, B0 ;  /* 0x0000000000ff7355 */ /* 0x000fe20000100000 */
[----:B------:R-:W-:Y:S02]  /*31f0*/  BSSY B0, `(.L_x_240) ;  /* 0x000004d000007945 */ /* 0x000fe40003800000 */
[----:B------:R-:W-:-:S04]  /*3200*/  ISETP.GE.OR P0, PT, R14, c[0x0][0x160], P0 ;  /* 0x000058000e007a0c */ /* 0x000fc80000706670 */
[----:B------:R-:W-:-:S12]  /*3210*/  ISETP.GE.OR P0, PT, R16, c[0x0][0x174], P0 ;  /* 0x00005d0010007a0c */ /* 0x000fd80000706670 */
[----:B------:R-:W-:Y:S05]  /*3220*/  @P0 BRA `(.L_x_241) ;  /* 0x0000049000000947 */ /* 0x000fea0003800000 */
[----:B----4-:R-:W-:Y:S01]  /*3230*/  IMAD R0, R14, c[0x0][0x1e8], RZ ;  /* 0x00007a000e007a24 */ /* 0x010fe200078e02ff */
[----:B------:R-:W-:Y:S01]  /*3240*/  BMOV.32.CLEAR RZ, B1 ;  /* 0x0000000001ff7355 */ /* 0x000fe20000100000 */
[C---:B0123--:R-:W-:Y:S01]  /*3250*/  IMAD R3, R15.reuse, c[0x0][0x1e4], RZ ;  /* 0x000079000f037a24 */ /* 0x04ffe200078e02ff */
        /* <DEDUP_REMOVED lines=14> */
[C---:B------:R-:W-:Y:S02]  /*3340*/  ISETP.GE.AND P2, PT, R25.reuse, c[0x0][0x178], PT ;  /* 0x00005e0019007a0c */ /* 0x040fe40003f46270 */
[----:B------:R-:W-:Y:S02]  /*3350*/  IADD3.X R2, R2, R3, R4, P0, P1 ;  /* 0x0000000302027210 */ /* 0x000fe400007e2404 */
[----:B------:R-:W-:Y:S02]  /*3360*/  SHF.R.S32.HI R4, RZ, 0x1f, R25 ;  /* 0x0000001fff047819 */ /* 0x000fe40000011419 */
[C---:B------:R-:W-:Y:S02]  /*3370*/  IADD3 R3, P0, R25.reuse, R6, RZ ;  /* 0x0000000619037210 */ /* 0x040fe40007f1e0ff */
[----:B------:R-:W-:-:S03]  /*3380*/  IADD3 R0, P1, R25, R14, RZ ;  /* 0x0000000e19007210 */ /* 0x000fc60007f3e0ff */
[C---:B------:R-:W-:Y:S01]  /*3390*/  IMAD.X R6, R4.reuse, 0x1, R2, P0 ;  /* 0x0000000104067824 */ /* 0x040fe200000e0602 */
[C---:B------:R-:W-:Y:S01]  /*33a0*/  LEA R2, P0, R3.reuse, c[0x0][0x1d8], 0x1 ;  /* 0x0000760003027a11 */ /* 0x040fe200078008ff */
[----:B------:R-:W-:Y:S01]  /*33b0*/  IMAD.X R5, R4, 0x1, R5, P1 ;  /* 0x0000000104057824 */ /* 0x000fe200008e0605 */
[C---:B------:R-:W-:Y:S02]  /*33c0*/  LEA R4, P1, R0.reuse, c[0x0][0x1f0], 0x1 ;  /* 0x00007c0000047a11 */ /* 0x040fe400078208ff */
[----:B------:R-:W-:Y:S02]  /*33d0*/  LEA.HI.X R3, R3, c[0x0][0x1dc], R6, 0x1, P0 ;  /* 0x0000770003037a11 */ /* 0x000fe400000f0c06 */
[----:B------:R-:W-:Y:S01]  /*33e0*/  LEA.HI.X R5, R0, c[0x0][0x1f4], R5, 0x1, P1 ;  /* 0x00007d0000057a11 */ /* 0x000fe200008f0c05 */
[----:B------:R-:W-:Y:S05]  /*33f0*/  @P2 BRA `(.L_x_243) ;  /* 0x0000007000002947 */ /* 0x000fea0003800000 */
[----:B------:R-:W-:Y:S01]  /*3400*/  HSETP2.NE.AND P0, PT, RZ.H0_H0, c[0x0] [0x208].H1_H1, PT ;  /* 0x30008200ff007634 */ /* 0x000fe20003f05800 */
[----:B------:R-:W-:-:S13]  /*3410*/  PRMT R0, RZ, 0x7610, R0 ;  /* 0x00007610ff007816 */ /* 0x000fda0000000000 */
[----:B------:R-:W-:Y:S05]  /*3420*/  @!P0 BRA `(.L_x_244) ;  /* 0x0000001000008947 */ /* 0x000fea0003800000 */
[----:B------:R0:W5:Y:S02]  /*3430*/  LDG.E.U16.SYS R0, [R2] ;  /* 0x0000000002007381 */ /* 0x00016400001ee500 */
.L_x_244:
[----:B-----5:R-:W-:-:S06]  /*3440*/  HMUL2 R0, R0.H0_H0, c[0x0] [0x208].H1_H1 ;  /* 0x3000820000007a32 */ /* 0x020fcc0000000800 */
[----:B------:R-:W-:-:S08]  /*3450*/  HFMA2 R0, R29.H0_H0, c[0x0] [0x208].H0_H0, R0.H0_H0 ;  /* 0x200082001d007a31 */ /* 0x000fd00000040800 */
[----:B------:R1:W-:Y:S02]  /*3460*/  STG.E.U16.SYS [R4], R0 ;  /* 0x0000000004007386 */ /* 0x0003e4000010e500 */
.L_x_243:
[----:B------:R-:W-:Y:S05]  /*3470*/  BSYNC B1 ;  /* 0x0000000000017941 */ /* 0x000fea0003800000 */
.L_x_242:
        /* <DEDUP_REMOVED lines=9> */
.L_x_247:
[----:B-----5:R-:W-:-:S06]  /*3510*/  HMUL2 R0, R0.H0_H0, c[0x0] [0x208].H1_H1 ;  /* 0x3000820000007a32 */ /* 0x020fcc0000000800 */
[----:B------:R-:W-:-:S08]  /*3520*/  HFMA2 R0, R29.H1_H1, c[0x0] [0x208].H0_H0, R0.H0_H0 ;  /* 0x200082001d007a31 */ /* 0x000fd00000040c00 */
[----:B------:R2:W-:Y:S02]  /*3530*/  STG.E.U16.SYS [R4+0x2], R0 ;  /* 0x0000020004007386 */ /* 0x0005e4000010e500 */
.L_x_246:
[----:B------:R-:W-:Y:S05]  /*3540*/  BSYNC B1 ;  /* 0x0000000000017941 */ /* 0x000fea0003800000 */
.L_x_245:
        /* <DEDUP_REMOVED lines=9> */
.L_x_250:
[----:B-----5:R-:W-:-:S06]  /*35e0*/  HMUL2 R14, R0.H0_H0, c[0x0] [0x208].H1_H1 ;  /* 0x30008200000e7a32 */ /* 0x020fcc0000000800 */
[----:B------:R-:W-:-:S08]  /*35f0*/  HFMA2 R14, R28.H0_H0, c[0x0] [0x208].H0_H0, R14.H0_H0 ;  /* 0x200082001c0e7a31 */ /* 0x000fd0000004080e */
[----:B------:R3:W-:Y:S02]  /*3600*/  STG.E.U16.SYS [R4+0x4], R14 ;  /* 0x0000040e04007386 */ /* 0x0007e4000010e500 */
.L_x_249:
[----:B------:R-:W-:Y:S05]  /*3610*/  BSYNC B1 ;  /* 0x0000000000017941 */ /* 0x000fea0003800000 */
.L_x_248:
[----:B------:R-:W-:-:S04]  /*3620*/  IADD3 R0, R25, 0x3, RZ ;  /* 0x0000000319007810 */ /* 0x000fc80007ffe0ff */
[----:B------:R-:W-:-:S12]  /*3630*/  ISETP.GE.AND P0, PT, R0, c[0x0][0x178], PT ;  /* 0x00005e0000007a0c */ /* 0x000fd80003f06270 */
[----:B------:R-:W-:Y:S05]  /*3640*/  @P0 BRA `(.L_x_241) ;  /* 0x0000007000000947 */ /* 0x000fea0003800000 */
[----:B------:R-:W-:Y:S01]  /*3650*/  HSETP2.NE.AND P0, PT, RZ.H0_H0, c[0x0] [0x208].H1_H1, PT ;  /* 0x30008200ff007634 */ /* 0x000fe20003f05800 */
[----:B------:R-:W-:-:S13]  /*3660*/  PRMT R0, RZ, 0x7610, R0 ;  /* 0x00007610ff007816 */ /* 0x000fda0000000000 */
[----:B------:R-:W-:Y:S05]  /*3670*/  @!P0 BRA `(.L_x_251) ;  /* 0x0000001000008947 */ /* 0x000fea0003800000 */
[----:B------:R4:W5:Y:S02]  /*3680*/  LDG.E.U16.SYS R0, [R2+0x6] ;  /* 0x0000060002007381 */ /* 0x00096400001ee500 */
.L_x_251:
[----:B---3-5:R-:W-:-:S06]  /*3690*/  HMUL2 R14, R0.H0_H0, c[0x0] [0x208].H1_H1 ;  /* 0x30008200000e7a32 */ /* 0x028fcc0000000800 */
[----:B------:R-:W-:-:S08]  /*36a0*/  HFMA2 R14, R28.H1_H1, c[0x0] [0x208].H0_H0, R14.H0_H0 ;  /* 0x200082001c0e7a31 */ /* 0x000fd00000040c0e */
[----:B------:R3:W-:Y:S02]  /*36b0*/  STG.E.U16.SYS [R4+0x6], R14 ;  /* 0x0000060e04007386 */ /* 0x0007e4000010e500 */
.L_x_241:
[----:B------:R-:W-:Y:S05]  /*36c0*/  BSYNC B0 ;  /* 0x0000000000007941 */ /* 0x000fea0003800000 */
.L_x_240:
        /* <DEDUP_REMOVED lines=39> */
.L_x_256:
[----:B-----5:R-:W-:-:S06]  /*3940*/  HMUL2 R0, R0.H0_H0, c[0x0] [0x208].H1_H1 ;  /* 0x3000820000007a32 */ /* 0x020fcc0000000800 */
[----:B------:R-:W-:-:S08]  /*3950*/  HFMA2 R0, R27.H0_H0, c[0x0] [0x208].H0_H0, R0.H0_H0 ;  /* 0x200082001b007a31 */ /* 0x000fd00000040800 */
[----:B------:R1:W-:Y:S02]  /*3960*/  STG.E.U16.SYS [R4], R0 ;  /* 0x0000000004007386 */ /* 0x0003e4000010e500 */
.L_x_255:
[----:B------:R-:W-:Y:S05]  /*3970*/  BSYNC B1 ;  /* 0x0000000000017941 */ /* 0x000fea0003800000 */
.L_x_254:
        /* <DEDUP_REMOVED lines=9> */
.L_x_259:
[----:B-----5:R-:W-:-:S06]  /*3a10*/  HMUL2 R0, R0.H0_H0, c[0x0] [0x208].H1_H1 ;  /* 0x3000820000007a32 */ /* 0x020fcc0000000800 */
[----:B------:R-:W-:-:S08]  /*3a20*/  HFMA2 R0, R27.H1_H1, c[0x0] [0x208].H0_H0, R0.H0_H0 ;  /* 0x200082001b007a31 */ /* 0x000fd00000040c00 */
[----:B------:R2:W-:Y:S02]  /*3a30*/  STG.E.U16.SYS [R4+0x2], R0 ;  /* 0x0000020004007386 */ /* 0x0005e4000010e500 */
.L_x_258:
[----:B------:R-:W-:Y:S05]  /*3a40*/  BSYNC B1 ;  /* 0x0000000000017941 */ /* 0x000fea0003800000 */
.L_x_257:
        /* <DEDUP_REMOVED lines=9> */
.L_x_262:
[----:B-----5:R-:W-:-:S06]  /*3ae0*/  HMUL2 R13, R0.H0_H0, c[0x0] [0x208].H1_H1 ;  /* 0x30008200000d7a32 */ /* 0x020fcc0000000800 */
[----:B------:R-:W-:-:S08]  /*3af0*/  HFMA2 R13, R26.H0_H0, c[0x0] [0x208].H0_H0, R13.H0_H0 ;  /* 0x200082001a0d7a31 */ /* 0x000fd0000004080d */
[----:B------:R3:W-:Y:S02]  /*3b00*/  STG.E.U16.SYS [R4+0x4], R13 ;  /* 0x0000040d04007386 */ /* 0x0007e4000010e500 */
.L_x_261:
[----:B------:R-:W-:Y:S05]  /*3b10*/  BSYNC B1 ;  /* 0x0000000000017941 */ /* 0x000fea0003800000 */
.L_x_260:
[----:B------:R-:W-:-:S04]  /*3b20*/  IADD3 R0, R25, 0x3, RZ ;  /* 0x0000000319007810 */ /* 0x000fc80007ffe0ff */
[----:B------:R-:W-:-:S12]  /*3b30*/  ISETP.GE.AND P0, PT, R0, c[0x0][0x178], PT ;  /* 0x00005e0000007a0c */ /* 0x000fd80003f06270 */
[----:B------:R-:W-:Y:S05]  /*3b40*/  @P0 BRA `(.L_x_253) ;  /* 0x0000007000000947 */ /* 0x000fea0003800000 */
[----:B------:R-:W-:Y:S01]  /*3b50*/  HSETP2.NE.AND P0, PT, RZ.H0_H0, c[0x0] [0x208].H1_H1, PT ;  /* 0x30008200ff007634 */ /* 0x000fe20003f05800 */
[----:B------:R-:W-:-:S13]  /*3b60*/  PRMT R0, RZ, 0x7610, R0 ;  /* 0x00007610ff007816 */ /* 0x000fda0000000000 */
[----:B------:R-:W-:Y:S05]  /*3b70*/  @!P0 BRA `(.L_x_263) ;  /* 0x0000001000008947 */ /* 0x000fea0003800000 */
[----:B------:R4:W5:Y:S02]  /*3b80*/  LDG.E.U16.SYS R0, [R2+0x6] ;  /* 0x0000060002007381 */ /* 0x00096400001ee500 */
.L_x_263:
[----:B---3-5:R-:W-:-:S06]  /*3b90*/  HMUL2 R13, R0.H0_H0, c[0x0] [0x208].H1_H1 ;  /* 0x30008200000d7a32 */ /* 0x028fcc0000000800 */
[----:B------:R-:W-:-:S08]  /*3ba0*/  HFMA2 R13, R26.H1_H1, c[0x0] [0x208].H0_H0, R13.H0_H0 ;  /* 0x200082001a0d7a31 */ /* 0x000fd00000040c0d */
[----:B------:R3:W-:Y:S02]  /*3bb0*/  STG.E.U16.SYS [R4+0x6], R13 ;  /* 0x0000060d04007386 */ /* 0x0007e4000010e500 */
.L_x_253:
[----:B------:R-:W-:Y:S05]  /*3bc0*/  BSYNC B0 ;  /* 0x0000000000007941 */ /* 0x000fea0003800000 */
.L_x_252:
[----:B------:R-:W-:-:S04]  /*3bd0*/  ISETP.GE.AND P0, PT, R21, c[0x0][0x170], PT ;  /* 0x00005c0015007a0c */ /* 0x000fc80003f06270 */
[----:B------:R-:W-:-:S04]  /*3be0*/  ISETP.GE.OR P0, PT, R20, c[0x0][0x160], P0 ;  /* 0x0000580014007a0c */ /* 0x000fc80000706670 */
[----:B------:R-:W-:-:S12]  /*3bf0*/  ISETP.GE.OR P0, PT, R22, c[0x0][0x174], P0 ;  /* 0x00005d0016007a0c */ /* 0x000fd80000706670 */
[----:B------:R-:W-:Y:S05]  /*3c00*/  @P0 EXIT ;  /* 0x000000000000094d */ /* 0x000fea0003800000 */
        /* <DEDUP_REMOVED lines=33> */
.L_x_266:
[----:B-----5:R-:W-:-:S06]  /*3e20*/  HMUL2 R12, R0.H0_H0, c[0x0] [0x208].H1_H1 ;  /* 0x30008200000c7a32 */ /* 0x020fcc0000000800 */
[----:B------:R-:W-:-:S08]  /*3e30*/  HFMA2 R12, R24.H0_H0, c[0x0] [0x208].H0_H0, R12.H0_H0 ;  /* 0x20008200180c7a31 */ /* 0x000fd0000004080c */
[----:B------:R1:W-:Y:S02]  /*3e40*/  STG.E.U16.SYS [R4], R12 ;  /* 0x0000000c04007386 */ /* 0x0003e4000010e500 */
.L_x_265:
[----:B------:R-:W-:Y:S05]  /*3e50*/  BSYNC B0 ;  /* 0x0000000000007941 */ /* 0x000fea0003800000 */
.L_x_264:
        /* <DEDUP_REMOVED lines=9> */
.L_x_269:
[----:B-1---5:R-:W-:-:S06]  /*3ef0*/  HMUL2 R12, R0.H0_H0, c[0x0] [0x208].H1_H1 ;  /* 0x30008200000c7a32 */ /* 0x022fcc0000000800 */
[----:B------:R-:W-:-:S08]  /*3f00*/  HFMA2 R12, R24.H1_H1, c[0x0] [0x208].H0_H0, R12.H0_H0 ;  /* 0x20008200180c7a31 */ /* 0x000fd00000040c0c */
[----:B------:R1:W-:Y:S02]  /*3f10*/  STG.E.U16.SYS [R4+0x2], R12 ;  /* 0x0000020c04007386 */ /* 0x0003e4000010e500 */
.L_x_268:
[----:B------:R-:W-:Y:S05]  /*3f20*/  BSYNC B0 ;  /* 0x0000000000007941 */ /* 0x000fea0003800000 */
.L_x_267:
        /* <DEDUP_REMOVED lines=9> */
.L_x_272:
[----:B-----5:R-:W-:-:S06]  /*3fc0*/  HMUL2 R0, R0.H0_H0, c[0x0] [0x208].H1_H1 ;  /* 0x3000820000007a32 */ /* 0x020fcc0000000800 */
[----:B------:R-:W-:-:S08]  /*3fd0*/  HFMA2 R0, R23.H0_H0, c[0x0] [0x208].H0_H0, R0.H0_H0 ;  /* 0x2000820017007a31 */ /* 0x000fd00000040800 */
[----:B------:R4:W-:Y:S02]  /*3fe0*/  STG.E.U16.SYS [R4+0x4], R0 ;  /* 0x0000040004007386 */ /* 0x0009e4000010e500 */
.L_x_271:
[----:B------:R-:W-:Y:S05]  /*3ff0*/  BSYNC B0 ;  /* 0x0000000000007941 */ /* 0x000fea0003800000 */
.L_x_270:
[----:B------:R-:W-:-:S04]  /*4000*/  IADD3 R25, R25, 0x3, RZ ;  /* 0x0000000319197810 */ /* 0x000fc80007ffe0ff */
[----:B------:R-:W-:-:S12]  /*4010*/  ISETP.GE.AND P0, PT, R25, c[0x0][0x178], PT ;  /* 0x00005e0019007a0c */ /* 0x000fd80003f06270 */
[----:B------:R-:W-:Y:S05]  /*4020*/  @P0 EXIT ;  /* 0x000000000000094d */ /* 0x000fea0003800000 */
[----:B------:R-:W-:Y:S01]  /*4030*/  HSETP2.NE.AND P0, PT, RZ.H0_H0, c[0x0] [0x208].H1_H1, PT ;  /* 0x30008200ff007634 */ /* 0x000fe20003f05800 */
[----:B----4-:R-:W-:-:S13]  /*4040*/  PRMT R0, RZ, 0x7610, R0 ;  /* 0x00007610ff007816 */ /* 0x010fda0000000000 */
[----:B------:R-:W-:Y:S05]  /*4050*/  @!P0 BRA `(.L_x_273) ;  /* 0x0000001000008947 */ /* 0x000fea0003800000 */
[----:B------:R4:W5:Y:S02]  /*4060*/  LDG.E.U16.SYS R0, [R2+0x6] ;  /* 0x0000060002007381 */ /* 0x00096400001ee500 */
.L_x_273:
[----:B-----5:R-:W-:-:S06]  /*4070*/  HMUL2 R0, R0.H0_H0, c[0x0] [0x208].H1_H1 ;  /* 0x3000820000007a32 */ /* 0x020fcc0000000800 */
[----:B------:R-:W-:-:S08]  /*4080*/  HFMA2 R0, R23.H1_H1, c[0x0] [0x208].H0_H0, R0.H0_H0 ;  /* 0x2000820017007a31 */ /* 0x000fd00000040c00 */
[----:B------:R-:W-:Y:S01]  /*4090*/  STG.E.U16.SYS [R4+0x6], R0 ;  /* 0x0000060004007386 */ /* 0x000fe2000010e500 */
[----:B------:R-:W-:Y:S05]  /*40a0*/  EXIT ;  /* 0x000000000000794d */ /* 0x000fea0003800000 */
        .weak           $__internal_4_$__cuda_sm20_div_s64
        .type           $__internal_4_$__cuda_sm20_div_s64,@function
        .size           $__internal_4_$__cuda_sm20_div_s64,(.L_x_331 - $__internal_4_$__cuda_sm20_div_s64)
$__internal_4_$__cuda_sm20_div_s64:
        /* <DEDUP_REMOVED lines=28> */
[----:B------:R-:W-:Y:S01]  /*4270*/  IADD3 R27, P0, RZ, -R8, RZ ;  /* 0x80000008ff1b7210 */ /* 0x000fe20007f1e0ff */
[----:B------:R-:W-:Y:S02]  /*4280*/  IMAD.X R22, RZ, RZ, ~R23, P4 ;  /* 0x000000ffff167224 */ /* 0x000fe400020e0e17 */
[----:B------:R-:W-:Y:S02]  /*4290*/  IMAD R9, R21, R6, R9 ;  /* 0x0000000615097224 */ /* 0x000fe400078e0209 */
[----:B------:R-:W-:Y:S01]  /*42a0*/  IMAD.HI.U32 R10, R11, R27, RZ ;  /* 0x0000001b0b0a7227 */ /* 0x000fe200078e00ff */
[----:B------:R-:W-:-:S03]  /*42b0*/  SEL R22, R22, R23, !P3 ;  /* 0x0000001716167207 */ /* 0x000fc60005800000 */
[----:B------:R-:W-:Y:S02]  /*42c0*/  IMAD.X R8, RZ, RZ, ~R9, P0 ;  /* 0x000000ffff087224 */ /* 0x000fe400000e0e09 */
[----:B------:R-:W-:Y:S02]  /*42d0*/  IMAD.MOV.U32 R9, RZ, RZ, RZ ;  /* 0x000000ffff097224 */ /* 0x000fe400078e00ff */
[----:B------:R-:W-:-:S06]  /*42e0*/  IMAD.WIDE.U32 R10, P0, R11, R8, R10 ;  /* 0x000000080b0a7225 */ /* 0x000fcc000780000a */
        /* <DEDUP_REMOVED lines=42> */
[----:B------:R-:W-:-:S03]  /*4590*/  IMAD.MOV.U32 R6, RZ, RZ, R25 ;  /* 0x000000ffff067224 */ /* 0x000fc600078e0019 */
[----:B------:R-:W-:Y:S01]  /*45a0*/  SEL R8, R7, R8, !P1 ;  /* 0x0000000807087207 */ /* 0x000fe20004800000 */
[----:B------:R-:W-:Y:S01]  /*45b0*/  IMAD.MOV.U32 R7, RZ, RZ, 0x0 ;  /* 0x00000000ff077424 */ /* 0x000fe200078e00ff */
[----:B------:R-:W-:Y:S02]  /*45c0*/  SEL R21, R21, 0xffffffff, P0 ;  /* 0xffffffff15157807 */ /* 0x000fe40000000000 */
[----:B------:R-:W-:-:S03]  /*45d0*/  SEL R8, R8, 0xffffffff, P0 ;  /* 0xffffffff08087807 */ /* 0x000fc60000000000 */
[----:B------:R-:W-:Y:S05]  /*45e0*/  RET.REL.NODEC R6 `(_ZN7cutlass9reference6device6kernel11Conv2dFpropINS_6half_tENS_6layout10TensorNHWCES4_S6_S4_S6_S4_S4_NS_16NumericConverterIS4_S4_LNS_15FloatRoundStyleE2EEENS_12multiply_addIS4_S4_S4_EELi4ELi4ELi16ELi8EEEvNS_4conv17Conv2dProblemSizeENS_9TensorRefIT_T0_EENSE_IT1_T2_EENSE_IT3_T4_EESN_T5_SO_) ;  /* 0xffffba1006007950 */ /* 0x000fea0003c3ffff */
.L_x_274:
[----:B------:R-:W-:-:S00]  /*45f0*/  BRA `(.L_x_274) ;  /* 0xfffffff000007947 */ /* 0x000fc0000383ffff */
.L_x_331:


//--------------------- .text._ZN7cutlass6KernelINS_4conv6kernel26B2bImplicitGemmConvolutionINS1_11threadblock39B2bImplicitGemmPipelinedSmemAccumulatorINS_4gemm9GemmShapeILi64ELi64ELi32EEENS4_12TileIteratorINS4_48Conv2dFpropActivationTileAccessIteratorOptimizedINS_11MatrixShapeILi64ELi32EEENS_6half_tENS_6layout10TensorNHWCENS_9transform29PitchLinearWarpRakedThreadMapINS_16PitchLinearShapeILi32ELi64EEELi128ENSI_ILi4ELi8EEELi8EEENS_12AlignedArrayISD_Li8ELi16EEEEEEENSG_11threadblock19RegularTileIteratorISC_SD_NSE_37RowMajorTensorOpMultiplicandCrosswiseILi16ELi32EEELi0ESL_Li16EEENS9_INS4_44Conv2dFpropFilterTileAccessIteratorOptimizedINSB_ILi32ELi64EEESD_SF_SL_SN_Lb0EEEEENSR_ISW_SD_NSE_40ColumnMajorTensorOpMultiplicandCrosswiseILi16ELi32EEELi1ESL_Li16EEENSQ_14VectorIteratorINSQ_30PredicatedVectorAccessIteratorINSB_ILi64ELi64EEENSB_ILi32ELi32EEESD_NSE_8RowMajorELi2ELb0EEEEENS_8epilogue4warp24FragmentIteratorTensorOpINS7_ILi32ELi32ELi32EEENS7_ILi16ELi8ELi8EEESD_NS_5ArrayISD_Li4ELb0EEES16_EENS1A_20TileIteratorTensorOpIS1C_S1D_SD_S16_EENS7_ILi64ELi256ELi32EEENS6_4warp35MmaTensorOpMultiplicandTileIteratorINSB_ILi64ELi8EEELNS6_7OperandE0ESD_S16_NSB_ILi16ELi8EEELi1ELi32ELi1EEENS9_INSV_INSB_ILi32ELi256EEESD_SF_NSH_INSI_ILi32ELi256EEELi128ESK_Li8EEESN_Lb0EEEEENSR_IS1Q_SD_S10_Li1ES1S_Li16EEESD_SF_NS19_6thread21LinearCombinationReluISD_Li4ESD_SD_LNS1W_9ScaleType4KindE2ELNS_15FloatRoundStyleE2EEENS6_11threadblock9MmaPolicyINS1K_11MmaTensorOpIS1C_SD_ST_SD_S10_SD_S16_NS1K_17MmaTensorOpPolicyINS_4arch3MmaIS1D_Li32ESD_S16_SD_NSE_11ColumnMajorESD_S16_NS26_13OpMultiplyAddEEENSB_ILi1ELi1EEEEELi1ELb0EbEENSB_ILi0ELi0EEES2E_Li1EEENS23_INS24_IS8_SD_ST_SD_S10_SD_S16_S2C_Li1ELb0EbEES2E_S2E_Li1EEENS_21NumericArrayConverterISD_SD_Li16ELS20_2ENSG_6thread14UnaryTransform8IdentityEEES2M_NS2I_ISD_SD_Li64ELS20_2ES2L_EEbEENS19_11threadblock8EpilogueIS1J_S2G_Li1ENS2P_22PredicatedTileIteratorINS2P_26OutputTileOptimalThreadMapINS2P_15OutputTileShapeILi256ELi8ELi1ELi1ELi1EEENS2T_ILi1ELi8ELi1ELi1ELi8EEELi128ELi8ELi16EEESD_Lb0ENSE_9NoPermuteELb0EEENS1B_IS8_S1D_SD_S1F_S16_EENS1H_IS8_S1D_SD_S16_EENS2P_18SharedLoadIteratorINS2W_18CompactedThreadMapESD_Li16EEENS1X_ISD_Li8ESD_SD_LS1Z_1ELS20_2EEENSB_ILi0ELi16EEELi1ELi1EEENS22_30GemmIdentityThreadblockSwizzleILi1EEELNS1_8OperatorE0ENS1_17Conv2dProblemSizeEEEEEvNT_6ParamsE --------------------------
	.section	.text._ZN7cutlass6KernelINS_4conv6kernel26B2bImplicitGemmConvolutionINS1_11threadblock39B2bImplicitGemmPipelinedSmemAccumulatorINS_4gemm9GemmShapeILi64ELi64ELi32EEENS4_12TileIteratorINS4_48Conv2dFpropActivationTileAccessIteratorOptimizedINS_11MatrixShapeILi64ELi32EEENS_6half_tENS_6layout10TensorNHWCENS_9transform29PitchLinearWarpRakedThreadMapINS_16PitchLinearShapeILi32ELi64EEELi128ENSI_ILi4ELi8EEELi8EEENS_12AlignedArrayISD_Li8ELi16EEEEEEENSG_11threadblock19RegularTileIteratorISC_SD_NSE_37RowMajorTensorOpMultiplicandCrosswiseILi16ELi32EEELi0ESL_Li16EEENS9_INS4_44Conv2dFpropFilterTileAccessIteratorOptimizedINSB_ILi32ELi64EEESD_SF_SL_SN_Lb0EEEEENSR_ISW_SD_NSE_40ColumnMajorTensorOpMultiplicandCrosswiseILi16ELi32EEELi1ESL_Li16EEENSQ_14VectorIteratorINSQ_30PredicatedVectorAccessIteratorINSB_ILi64ELi64EEENSB_ILi32ELi32EEESD_NSE_8RowMajorELi2ELb0EEEEENS_8epilogue4warp24FragmentIteratorTensorOpINS7_ILi32ELi32ELi32EEENS7_ILi16ELi8ELi8EEESD_NS_5ArrayISD_Li4ELb0EEES16_EENS1A_20TileIteratorTensorOpIS1C_S1D_SD_S16_EENS7_ILi64ELi256ELi32EEENS6_4warp35MmaTensorOpMultiplicandTileIteratorINSB_ILi64ELi8EEELNS6_7OperandE0ESD_S16_NSB_ILi16ELi8EEELi1ELi32ELi1EEENS9_INSV_INSB_ILi32ELi256EEESD_SF_NSH_INSI_ILi32ELi256EEELi128ESK_Li8EEESN_Lb0EEEEENSR_IS1Q_SD_S10_Li1ES1S_Li16EEESD_SF_NS19_6thread21LinearCombinationReluISD_Li4ESD_SD_LNS1W_9ScaleType4KindE2ELNS_15FloatRoundStyleE2EEENS6_11threadblock9MmaPolicyINS1K_11MmaTensorOpIS1C_SD_ST_SD_S10_SD_S16_NS1K_17MmaTensorOpPolicyINS_4arch3MmaIS1D_Li32ESD_S16_SD_NSE_11ColumnMajorESD_S16_NS26_13OpMultiplyAddEEENSB_ILi1ELi1EEEEELi1ELb0EbEENSB_ILi0ELi0EEES2E_Li1EEENS23_INS24_IS8_SD_ST_SD_S10_SD_S16_S2C_Li1ELb0EbEES2E_S2E_Li1EEENS_21NumericArrayConverterISD_SD_Li16ELS20_2ENSG_6thread14UnaryTransform8IdentityEEES2M_NS2I_ISD_SD_Li64ELS20_2ES2L_EEbEENS19_11threadblock8EpilogueIS1J_S2G_Li1ENS2P_22PredicatedTileIteratorINS2P_26OutputTileOptimalThreadMapINS2P_15OutputTileShapeILi256ELi8ELi1ELi1ELi1EEENS2T_ILi1ELi8ELi1ELi1ELi8EEELi128ELi8ELi16EEESD_Lb0ENSE_9NoPermuteELb0EEENS1B_IS8_S1D_SD_S1F_S16_EENS1H_IS8_S1D_SD_S16_EENS2P_18SharedLoadIteratorINS2W_18CompactedThreadMapESD_Li16EEENS1X_ISD_Li8ESD_SD_LS1Z_1ELS20_2EEENSB_ILi0ELi16EEELi1ELi1EEENS22_30GemmIdentityThreadblockSwizzleILi1EEELNS1_8OperatorE0ENS1_17Conv2dProblemSizeEEEEEvNT_6ParamsE,"ax",@progbits
	.sectioninfo	@"SHI_REGISTERS=142"
	.align	128
.text._ZN7cutlass6KernelINS_4conv6kernel26B2bImplicitGemmConvolutionINS1_11threadblock39B2bImplicitGemmPipelinedSmemAccumulatorINS_4gemm9GemmShapeILi64ELi64ELi32EEENS4_12TileIteratorINS4_48Conv2dFpropActivationTileAccessIteratorOptimizedINS_11MatrixShapeILi64ELi32EEENS_6half_tENS_6layout10TensorNHWCENS_9transform29PitchLinearWarpRakedThreadMapINS_16PitchLinearShapeILi32ELi64EEELi128ENSI_ILi4ELi8EEELi8EEENS_12AlignedArrayISD_Li8ELi16EEEEEEENSG_11threadblock19RegularTileIteratorISC_SD_NSE_37RowMajorTensorOpMultiplicandCrosswiseILi16ELi32EEELi0ESL_Li16EEENS9_INS4_44Conv2dFpropFilterTileAccessIteratorOptimizedINSB_ILi32ELi64EEESD_SF_SL_SN_Lb0EEEEENSR_ISW_SD_NSE_40ColumnMajorTensorOpMultiplicandCrosswiseILi16ELi32EEELi1ESL_Li16EEENSQ_14VectorIteratorINSQ_30PredicatedVectorAccessIteratorINSB_ILi64ELi64EEENSB_ILi32ELi32EEESD_NSE_8RowMajorELi2ELb0EEEEENS_8epilogue4warp24FragmentIteratorTensorOpINS7_ILi32ELi32ELi32EEENS7_ILi16ELi8ELi8EEESD_NS_5ArrayISD_Li4ELb0EEES16_EENS1A_20TileIteratorTensorOpIS1C_S1D_SD_S16_EENS7_ILi64ELi256ELi32EEENS6_4warp35MmaTensorOpMultiplicandTileIteratorINSB_ILi64ELi8EEELNS6_7OperandE0ESD_S16_NSB_ILi16ELi8EEELi1ELi32ELi1EEENS9_INSV_INSB_ILi32ELi256EEESD_SF_NSH_INSI_ILi32ELi256EEELi128ESK_Li8EEESN_Lb0EEEEENSR_IS1Q_SD_S10_Li1ES1S_Li16EEESD_SF_NS19_6thread21LinearCombinationReluISD_Li4ESD_SD_LNS1W_9ScaleType4KindE2ELNS_15FloatRoundStyleE2EEENS6_11threadblock9MmaPolicyINS1K_11MmaTensorOpIS1C_SD_ST_SD_S10_SD_S16_NS1K_17MmaTensorOpPolicyINS_4arch3MmaIS1D_Li32ESD_S16_SD_NSE_11ColumnMajorESD_S16_NS26_13OpMultiplyAddEEENSB_ILi1ELi1EEEEELi1ELb0EbEENSB_ILi0ELi0EEES2E_Li1EEENS23_INS24_IS8_SD_ST_SD_S10_SD_S16_S2C_Li1ELb0EbEES2E_S2E_Li1EEENS_21NumericArrayConverterISD_SD_Li16ELS20_2ENSG_6thread14UnaryTransform8IdentityEEES2M_NS2I_ISD_SD_Li64ELS20_2ES2L_EEbEENS19_11threadblock8EpilogueIS1J_S2G_Li1ENS2P_22PredicatedTileIteratorINS2P_26OutputTileOptimalThreadMapINS2P_15OutputTileShapeILi256ELi8ELi1ELi1ELi1EEENS2T_ILi1ELi8ELi1ELi1ELi8EEELi128ELi8ELi16EEESD_Lb0ENSE_9NoPermuteELb0EEENS1B_IS8_S1D_SD_S1F_S16_EENS1H_IS8_S1D_SD_S16_EENS2P_18SharedLoadIteratorINS2W_18CompactedThreadMapESD_Li16EEENS1X_ISD_Li8ESD_SD_LS1Z_1ELS20_2EEENSB_ILi0ELi16EEELi1ELi1EEENS22_30GemmIdentityThreadblockSwizzleILi1EEELNS1_8OperatorE0ENS1_17Conv2dProblemSizeEEEEEvNT_6ParamsE:
        .type           _ZN7cutlass6KernelINS_4conv6kernel26B2bImplicitGemmConvolutionINS1_11threadblock39B2bImplicitGemmPipelinedSmemAccumulatorINS_4gemm9GemmShapeILi64ELi64ELi32EEENS4_12TileIteratorINS4_48Conv2dFpropActivationTileAccessIteratorOptimizedINS_11MatrixShapeILi64ELi32EEENS_6half_tENS_6layout10TensorNHWCENS_9transform29PitchLinearWarpRakedThreadMapINS_16PitchLinearShapeILi32ELi64EEELi128ENSI_ILi4ELi8EEELi8EEENS_12AlignedArrayISD_Li8ELi16EEEEEEENSG_11threadblock19RegularTileIteratorISC_SD_NSE_37RowMajorTensorOpMultiplicandCrosswiseILi16ELi32EEELi0ESL_Li16EEENS9_INS4_44Conv2dFpropFilterTileAccessIteratorOptimizedINSB_ILi32ELi64EEESD_SF_SL_SN_Lb0EEEEENSR_ISW_SD_NSE_40ColumnMajorTensorOpMultiplicandCrosswiseILi16ELi32EEELi1ESL_Li16EEENSQ_14VectorIteratorINSQ_30PredicatedVectorAccessIteratorINSB_ILi64ELi64EEENSB_ILi32ELi32EEESD_NSE_8RowMajorELi2ELb0EEEEENS_8epilogue4warp24FragmentIteratorTensorOpINS7_ILi32ELi32ELi32EEENS7_ILi16ELi8ELi8EEESD_NS_5ArrayISD_Li4ELb0EEES16_EENS1A_20TileIteratorTensorOpIS1C_S1D_SD_S16_EENS7_ILi64ELi256ELi32EEENS6_4warp35MmaTensorOpMultiplicandTileIteratorINSB_ILi64ELi8EEELNS6_7OperandE0ESD_S16_NSB_ILi16ELi8EEELi1ELi32ELi1EEENS9_INSV_INSB_ILi32ELi256EEESD_SF_NSH_INSI_ILi32ELi256EEELi128ESK_Li8EEESN_Lb0EEEEENSR_IS1Q_SD_S10_Li1ES1S_Li16EEESD_SF_NS19_6thread21LinearCombinationReluISD_Li4ESD_SD_LNS1W_9ScaleType4KindE2ELNS_15FloatRoundStyleE2EEENS6_11threadblock9MmaPolicyINS1K_11MmaTensorOpIS1C_SD_ST_SD_S10_SD_S16_NS1K_17MmaTensorOpPolicyINS_4arch3MmaIS1D_Li32ESD_S16_SD_NSE_11ColumnMajorESD_S16_NS26_13OpMultiplyAddEEENSB_ILi1ELi1EEEEELi1ELb0EbEENSB_ILi0ELi0EEES2E_Li1EEENS23_INS24_IS8_SD_ST_SD_S10_SD_S16_S2C_Li1ELb0EbEES2E_S2E_Li1EEENS_21NumericArrayConverterISD_SD_Li16ELS20_2ENSG_6thread14UnaryTransform8IdentityEEES2M_NS2I_ISD_SD_Li64ELS20_2ES2L_EEbEENS19_11threadblock8EpilogueIS1J_S2G_Li1ENS2P_22PredicatedTileIteratorINS2P_26OutputTileOptimalThreadMapINS2P_15OutputTileShapeILi256ELi8ELi1ELi1ELi1EEENS2T_ILi1ELi8ELi1ELi1ELi8EEELi128ELi8ELi16EEESD_Lb0ENSE_9NoPermuteELb0EEENS1B_IS8_S1D_SD_S1F_S16_EENS1H_IS8_S1D_SD_S16_EENS2P_18SharedLoadIteratorINS2W_18CompactedThreadMapESD_Li16EEENS1X_ISD_Li8ESD_SD_LS1Z_1ELS20_2EEENSB_ILi0ELi16EEELi1ELi1EEENS22_30GemmIdentityThreadblockSwizzleILi1EEELNS1_8OperatorE0ENS1_17Conv2dProblemSizeEEEEEvNT_6ParamsE,@function
        .size           _ZN7cutlass6KernelINS_4conv6kernel26B2bImplicitGemmConvolutionINS1_11threadblock39B2bImplicitGemmPipelinedSmemAccumulatorINS_4gemm9GemmShapeILi64ELi64ELi32EEENS4_12TileIteratorINS4_48Conv2dFpropActivationTileAccessIteratorOptimizedINS_11MatrixShapeILi64ELi32EEENS_6half_tENS_6layout10TensorNHWCENS_9transform29PitchLinearWarpRakedThreadMapINS_16PitchLinearShapeILi32ELi64EEELi128ENSI_ILi4ELi8EEELi8EEENS_12AlignedArrayISD_Li8ELi16EEEEEEENSG_11threadblock19RegularTileIteratorISC_SD_NSE_37RowMajorTensorOpMultiplicandCrosswiseILi16ELi32EEELi0ESL_Li16EEENS9_INS4_44Conv2dFpropFilterTileAccessIteratorOptimizedINSB_ILi32ELi64EEESD_SF_SL_SN_Lb0EEEEENSR_ISW_SD_NSE_40ColumnMajorTensorOpMultiplicandCrosswiseILi16ELi32EEELi1ESL_Li16EEENSQ_14VectorIteratorINSQ_30PredicatedVectorAccessIteratorINSB_ILi64ELi64EEENSB_ILi32ELi32EEESD_NSE_8RowMajorELi2ELb0EEEEENS_8epilogue4warp24FragmentIteratorTensorOpINS7_ILi32ELi32ELi32EEENS7_ILi16ELi8ELi8EEESD_NS_5ArrayISD_Li4ELb0EEES16_EENS1A_20TileIteratorTensorOpIS1C_S1D_SD_S16_EENS7_ILi64ELi256ELi32EEENS6_4warp35MmaTensorOpMultiplicandTileIteratorINSB_ILi64ELi8EEELNS6_7OperandE0ESD_S16_NSB_ILi16ELi8EEELi1ELi32ELi1EEENS9_INSV_INSB_ILi32ELi256EEESD_SF_NSH_INSI_ILi32ELi256EEELi128ESK_Li8EEESN_Lb0EEEEENSR_IS1Q_SD_S10_Li1ES1S_Li16EEESD_SF_NS19_6thread21LinearCombinationReluISD_Li4ESD_SD_LNS1W_9ScaleType4KindE2ELNS_15FloatRoundStyleE2EEENS6_11threadblock9MmaPolicyINS1K_11MmaTensorOpIS1C_SD_ST_SD_S10_SD_S16_NS1K_17MmaTensorOpPolicyINS_4arch3MmaIS1D_Li32ESD_S16_SD_NSE_11ColumnMajorESD_S16_NS26_13OpMultiplyAddEEENSB_ILi1ELi1EEEEELi1ELb0EbEENSB_ILi0ELi0EEES2E_Li1EEENS23_INS24_IS8_SD_ST_SD_S10_SD_S16_S2C_Li1ELb0EbEES2E_S2E_Li1EEENS_21NumericArrayConverterISD_SD_Li16ELS20_2ENSG_6thread14UnaryTransform8IdentityEEES2M_NS2I_ISD_SD_Li64ELS20_2ES2L_EEbEENS19_11threadblock8EpilogueIS1J_S2G_Li1ENS2P_22PredicatedTileIteratorINS2P_26OutputTileOptimalThreadMapINS2P_15OutputTileShapeILi256ELi8ELi1ELi1ELi1EEENS2T_ILi1ELi8ELi1ELi1ELi8EEELi128ELi8ELi16EEESD_Lb0ENSE_9NoPermuteELb0EEENS1B_IS8_S1D_SD_S1F_S16_EENS1H_IS8_S1D_SD_S16_EENS2P_18SharedLoadIteratorINS2W_18CompactedThreadMapESD_Li16EEENS1X_ISD_Li8ESD_SD_LS1Z_1ELS20_2EEENSB_ILi0ELi16EEELi1ELi1EEENS22_30GemmIdentityThreadblockSwizzleILi1EEELNS1_8OperatorE0ENS1_17Conv2dProblemSizeEEEEEvNT_6ParamsE,(.L_x_332 - _ZN7cutlass6KernelINS_4conv6kernel26B2bImplicitGemmConvolutionINS1_11threadblock39B2bImplicitGemmPipelinedSmemAccumulatorINS_4gemm9GemmShapeILi64ELi64ELi32EEENS4_12TileIteratorINS4_48Conv2dFpropActivationTileAccessIteratorOptimizedINS_11MatrixShapeILi64ELi32EEENS_6half_tENS_6layout10TensorNHWCENS_9transform29PitchLinearWarpRakedThreadMapINS_16PitchLinearShapeILi32ELi64EEELi128ENSI_ILi4ELi8EEELi8EEENS_12AlignedArrayISD_Li8ELi16EEEEEEENSG_11threadblock19RegularTileIteratorISC_SD_NSE_37RowMajorTensorOpMultiplicandCrosswiseILi16ELi32EEELi0ESL_Li16EEENS9_INS4_44Conv2dFpropFilterTileAccessIteratorOptimizedINSB_ILi32ELi64EEESD_SF_SL_SN_Lb0EEEEENSR_ISW_SD_NSE_40ColumnMajorTensorOpMultiplicandCrosswiseILi16ELi32EEELi1ESL_Li16EEENSQ_14VectorIteratorINSQ_30PredicatedVectorAccessIteratorINSB_ILi64ELi64EEENSB_ILi32ELi32EEESD_NSE_8RowMajorELi2ELb0EEEEENS_8epilogue4warp24FragmentIteratorTensorOpINS7_ILi32ELi32ELi32EEENS7_ILi16ELi8ELi8EEESD_NS_5ArrayISD_Li4ELb0EEES16_EENS1A_20TileIteratorTensorOpIS1C_S1D_SD_S16_EENS7_ILi64ELi256ELi32EEENS6_4warp35MmaTensorOpMultiplicandTileIteratorINSB_ILi64ELi8EEELNS6_7OperandE0ESD_S16_NSB_ILi16ELi8EEELi1ELi32ELi1EEENS9_INSV_INSB_ILi32ELi256EEESD_SF_NSH_INSI_ILi32ELi256EEELi128ESK_Li8EEESN_Lb0EEEEENSR_IS1Q_SD_S10_Li1ES1S_Li16EEESD_SF_NS19_6thread21LinearCombinationReluISD_Li4ESD_SD_LNS1W_9ScaleType4KindE2ELNS_15FloatRoundStyleE2EEENS6_11threadblock9MmaPolicyINS1K_11MmaTensorOpIS1C_SD_ST_SD_S10_SD_S16_NS1K_17MmaTensorOpPolicyINS_4arch3MmaIS1D_Li32ESD_S16_SD_NSE_11ColumnMajorESD_S16_NS26_13OpMultiplyAddEEENSB_ILi1ELi1EEEEELi1ELb0EbEENSB_ILi0ELi0EEES2E_Li1EEENS23_INS24_IS8_SD_ST_SD_S10_SD_S16_S2C_Li1ELb0EbEES2E_S2E_Li1EEENS_21NumericArrayConverterISD_SD_Li16ELS20_2ENSG_6thread14UnaryTransform8IdentityEEES2M_NS2I_ISD_SD_Li64ELS20_2ES2L_EEbEENS19_11threadblock8EpilogueIS1J_S2G_Li1ENS2P_22PredicatedTileIteratorINS2P_26OutputTileOptimalThreadMapINS2P_15OutputTileShapeILi256ELi8ELi1ELi1ELi1EEENS2T_ILi1ELi8ELi1ELi1ELi8EEELi128ELi8ELi16EEESD_Lb0ENSE_9NoPermuteELb0EEENS1B_IS8_S1D_SD_S1F_S16_EENS1H_IS8_S1D_SD_S16_EENS2P_18SharedLoadIteratorINS2W_18CompactedThreadMapESD_Li16EEENS1X_ISD_Li8ESD_SD_LS1Z_1ELS20_2EEENSB_ILi0ELi16EEELi1ELi1EEENS22_30GemmIdentityThreadblockSwizzleILi1EEELNS1_8OperatorE0ENS1_17Conv2dProblemSizeEEEEEvNT_6ParamsE)
        .other          _ZN7cutlass6KernelINS_4conv6kernel26B2bImplicitGemmConvolutionINS1_11threadblock39B2bImplicitGemmPipelinedSmemAccumulatorINS_4gemm9GemmShapeILi64ELi64ELi32EEENS4_12TileIteratorINS4_48Conv2dFpropActivationTileAccessIteratorOptimizedINS_11MatrixShapeILi64ELi32EEENS_6half_tENS_6layout10TensorNHWCENS_9transform29PitchLinearWarpRakedThreadMapINS_16PitchLinearShapeILi32ELi64EEELi128ENSI_ILi4ELi8EEELi8EEENS_12AlignedArrayISD_Li8ELi16EEEEEEENSG_11threadblock19RegularTileIteratorISC_SD_NSE_37RowMajorTensorOpMultiplicandCrosswiseILi16ELi32EEELi0ESL_Li16EEENS9_INS4_44Conv2dFpropFilterTileAccessIteratorOptimizedINSB_ILi32ELi64EEESD_SF_SL_SN_Lb0EEEEENSR_ISW_SD_NSE_40ColumnMajorTensorOpMultiplicandCrosswiseILi16ELi32EEELi1ESL_Li16EEENSQ_14VectorIteratorINSQ_30PredicatedVectorAccessIteratorINSB_ILi64ELi64EEENSB_ILi32ELi32EEESD_NSE_8RowMajorELi2ELb0EEEEENS_8epilogue4warp24FragmentIteratorTensorOpINS7_ILi32ELi32ELi32EEENS7_ILi16ELi8ELi8EEESD_NS_5ArrayISD_Li4ELb0EEES16_EENS1A_20TileIteratorTensorOpIS1C_S1D_SD_S16_EENS7_ILi64ELi256ELi32EEENS6_4warp35MmaTensorOpMultiplicandTileIteratorINSB_ILi64ELi8EEELNS6_7OperandE0ESD_S16_NSB_ILi16ELi8EEELi1ELi32ELi1EEENS9_INSV_INSB_ILi32ELi256EEESD_SF_NSH_INSI_ILi32ELi256EEELi128ESK_Li8EEESN_Lb0EEEEENSR_IS1Q_SD_S10_Li1ES1S_Li16EEESD_SF_NS19_6thread21LinearCombinationReluISD_Li4ESD_SD_LNS1W_9ScaleType4KindE2ELNS_15FloatRoundStyleE2EEENS6_11threadblock9MmaPolicyINS1K_11MmaTensorOpIS1C_SD_ST_SD_S10_SD_S16_NS1K_17MmaTensorOpPolicyINS_4arch3MmaIS1D_Li32ESD_S16_SD_NSE_11ColumnMajorESD_S16_NS26_13OpMultiplyAddEEENSB_ILi1ELi1EEEEELi1ELb0EbEENSB_ILi0ELi0EEES2E_Li1EEENS23_INS24_IS8_SD_ST_SD_S10_SD_S16_S2C_Li1ELb0EbEES2E_S2E_Li1EEENS_21NumericArrayConverterISD_SD_Li16ELS20_2ENSG_6thread14UnaryTransform8IdentityEEES2M_NS2I_ISD_SD_Li64ELS20_2ES2L_EEbEENS19_11threadblock8EpilogueIS1J_S2G_Li1ENS2P_22PredicatedTileIteratorINS2P_26OutputTileOptimalThreadMapINS2P_15OutputTileShapeILi256ELi8ELi1ELi1ELi1EEENS2T_ILi1ELi8ELi1ELi1ELi8EEELi128ELi8ELi16EEESD_Lb0ENSE_9NoPermuteELb0EEENS1B_IS8_S1D_SD_S1F_S16_EENS1H_IS8_S1D_SD_S16_EENS2P_18SharedLoadIteratorINS2W_18CompactedThreadMapESD_Li16EEENS1X_ISD_Li8ESD_SD_LS1Z_1ELS20_2EEENSB_ILi0ELi16EEELi1ELi1EEENS22_30GemmIdentityThreadblockSwizzleILi1EEELNS1_8OperatorE0ENS1_17Conv2dProblemSizeEEEEEvNT_6ParamsE,@"STO_CUDA_ENTRY STV_DEFAULT"
_ZN7cutlass6KernelINS_4conv6kernel26B2bImplicitGemmConvolutionINS1_11threadblock39B2bImplicitGemmPipelinedSmemAccumulatorINS_4gemm9GemmShapeILi64ELi64ELi32EEENS4_12TileIteratorINS4_48Conv2dFpropActivationTileAccessIteratorOptimizedINS_11MatrixShapeILi64ELi32EEENS_6half_tENS_6layout10TensorNHWCENS_9transform29PitchLinearWarpRakedThreadMapINS_16PitchLinearShapeILi32ELi64EEELi128ENSI_ILi4ELi8EEELi8EEENS_12AlignedArrayISD_Li8ELi16EEEEEEENSG_11threadblock19RegularTileIteratorISC_SD_NSE_37RowMajorTensorOpMultiplicandCrosswiseILi16ELi32EEELi0ESL_Li16EEENS9_INS4_44Conv2dFpropFilterTileAccessIteratorOptimizedINSB_ILi32ELi64EEESD_SF_SL_SN_Lb0EEEEENSR_ISW_SD_NSE_40ColumnMajorTensorOpMultiplicandCrosswiseILi16ELi32EEELi1ESL_Li16EEENSQ_14VectorIteratorINSQ_30PredicatedVectorAccessIteratorINSB_ILi64ELi64EEENSB_ILi32ELi32EEESD_NSE_8RowMajorELi2ELb0EEEEENS_8epilogue4warp24FragmentIteratorTensorOpINS7_ILi32ELi32ELi32EEENS7_ILi16ELi8ELi8EEESD_NS_5ArrayISD_Li4ELb0EEES16_EENS1A_20TileIteratorTensorOpIS1C_S1D_SD_S16_EENS7_ILi64ELi256ELi32EEENS6_4warp35MmaTensorOpMultiplicandTileIteratorINSB_ILi64ELi8EEELNS6_7OperandE0ESD_S16_NSB_ILi16ELi8EEELi1ELi32ELi1EEENS9_INSV_INSB_ILi32ELi256EEESD_SF_NSH_INSI_ILi32ELi256EEELi128ESK_Li8EEESN_Lb0EEEEENSR_IS1Q_SD_S10_Li1ES1S_Li16EEESD_SF_NS19_6thread21LinearCombinationReluISD_Li4ESD_SD_LNS1W_9ScaleType4KindE2ELNS_15FloatRoundStyleE2EEENS6_11threadblock9MmaPolicyINS1K_11MmaTensorOpIS1C_SD_ST_SD_S10_SD_S16_NS1K_17MmaTensorOpPolicyINS_4arch3MmaIS1D_Li32ESD_S16_SD_NSE_11ColumnMajorESD_S16_NS26_13OpMultiplyAddEEENSB_ILi1ELi1EEEEELi1ELb0EbEENSB_ILi0ELi0EEES2E_Li1EEENS23_INS24_IS8_SD_ST_SD_S10_SD_S16_S2C_Li1ELb0EbEES2E_S2E_Li1EEENS_21NumericArrayConverterISD_SD_Li16ELS20_2ENSG_6thread14UnaryTransform8IdentityEEES2M_NS2I_ISD_SD_Li64ELS20_2ES2L_EEbEENS19_11threadblock8EpilogueIS1J_S2G_Li1ENS2P_22PredicatedTileIteratorINS2P_26OutputTileOptimalThreadMapINS2P_15OutputTileShapeILi256ELi8ELi1ELi1ELi1EEENS2T_ILi1ELi8ELi1ELi1ELi8EEELi128ELi8ELi16EEESD_Lb0ENSE_9NoPermuteELb0EEENS1B_IS8_S1D_SD_S1F_S16_EENS1H_IS8_S1D_SD_S16_EENS2P_18SharedLoadIteratorINS2W_18CompactedThreadMapESD_Li16EEENS1X_ISD_Li8ESD_SD_LS1Z_1ELS20_2EEENSB_ILi0ELi16EEELi1ELi1EEENS22_30GemmIdentityThreadblockSwizzleILi1EEELNS1_8OperatorE0ENS1_17Conv2dProblemSizeEEEEEvNT_6ParamsE:
[----:B------:R-:W-:Y:S02]  /*0000*/  MOV R1, c[0x0][0x28] ;  /* 0x00000a0000017a02 */ /* 0x000fe40000000f00 */
[----:B------:R-:W0:Y:S01]  /*0010*/  S2UR UR5, SR_CTAID.Y ;  /* 0x00000000000579c3 */ /* 0x000e220000002600 */
[----:B------:R-:W-:Y:S02]  /*0020*/  ULDC UR18, c[0x0][0x214] ;  /* 0x0000850000127ab9 */ /* 0x000fe40000000800 */
[----:B------:R-:W-:Y:S01]  /*0030*/  UMOV UR4, 0xffffffff ;  /* 0xffffffff00047882 */ /* 0x000fe20000000000 */
[----:B------:R-:W1:Y:S01]  /*0040*/  S2UR UR6, SR_CTAID.X ;  /* 0x00000000000679c3 */ /* 0x000e620000002500 */
[----:B------:R-:W-:Y:S02]  /*0050*/  USHF.L.U32 UR4, UR4, UR18, URZ ;  /* 0x0000001204047299 */ /* 0x000fe4000800063f */
[----:B0-----:R-:W-:Y:S02]  /*0060*/  USHF.L.U32 UR5, UR5, UR18, URZ ;  /* 0x0000001205057299 */ /* 0x001fe4000800063f */
[----:B-1----:R-:W-:Y:S02]  /*0070*/  ULOP3.LUT UR4, UR6, UR4, URZ, 0x30, !UPT ;  /* 0x0000000406047292 */ /* 0x002fe4000f8e303f */
[----:B------:R-:W-:-:S02]  /*0080*/  USHF.R.S32.HI UR18, URZ, UR18, UR6 ;  /* 0x000000123f127299 */ /* 0x000fc40008011406 */
[----:B------:R-:W-:-:S03]  /*0090*/  UIADD3 UR17, UR5, UR4, URZ ;  /* 0x0000000405117290 */ /* 0x000fc6000fffe03f */
[----:B------:R-:W-:Y:S02]  /*00a0*/  ULDC.64 UR4, c[0x0][0x1f0] ;  /* 0x00007c0000047ab9 */ /* 0x000fe40000000a00 */
[----:B------:R-:W-:-:S04]  /*00b0*/  UISETP.GE.AND UP0, UPT, UR17, UR5, UPT ;  /* 0x000000051100728c */ /* 0x000fc8000bf06270 */
[----:B------:R-:W-:-:S06]  /*00c0*/  UISETP.GE.OR UP0, UPT, UR18, UR4, UP0 ;  /* 0x000000041200728c */ /* 0x000fcc0008706670 */
[----:B------:R-:W-:-:S12]  /*00d0*/  PLOP3.LUT P0, PT, PT, PT, UP0, 0x80, 0x0 ;  /* 0x000000000000781c */ /* 0x000fd80003f0f008 */
[----:B------:R-:W-:Y:S05]  /*00e0*/  @P0 EXIT ;  /* 0x000000000000094d */ /* 0x000fea0003800000 */
[----:B------:R-:W0:Y:S01]  /*00f0*/  S2R R74, SR_TID.X ;  /* 0x00000000004a7919 */ /* 0x000e220000002100 */
[----:B------:R-:W-:Y:S01]  /*0100*/  IMAD.MOV.U32 R0, RZ, RZ, c[0x0][0x250] ;  /* 0x00009400ff007624 */ /* 0x000fe200078e00ff */
[----:B------:R-:W-:Y:S01]  /*0110*/  MOV R68, RZ ;  /* 0x000000ff00447202 */ /* 0x000fe20000000f00 */
[----:B------:R-:W-:Y:S01]  /*0120*/  IMAD.U32 R73, RZ, RZ, UR18 ;  /* 0x00000012ff497e24 */ /* 0x000fe2000f8e00ff */
[----:B------:R-:W1:Y:S01]  /*0130*/  S2R R113, SR_CTAID.Z ;  /* 0x0000000000717919 */ /* 0x000e620000002700 */
[----:B------:R-:W-:Y:S01]  /*0140*/  IMAD.MOV.U32 R5, RZ, RZ, c[0x0][0x19c] ;  /* 0x00006700ff057624 */ /* 0x000fe200078e00ff */
[----:B------:R-:W-:Y:S01]  /*0150*/  ISETP.NE.AND P1, PT, R0, 0x1, PT ;  /* 0x000000010000780c */ /* 0x000fe20003f25270 */
[----:B------:R-:W-:Y:S01]  /*0160*/  IMAD.MOV.U32 R0, RZ, RZ, c[0x0][0x25c] ;  /* 0x00009700ff007624 */ /* 0x000fe200078e00ff */
[----:B------:R-:W2:Y:S01]  /*0170*/  S2UR UR10, SR_CTAID.Z ;  /* 0x00000000000a79c3 */ /* 0x000ea20000002700 */
[----:B------:R-:W-:Y:S01]  /*0180*/  IMAD.MOV.U32 R62, RZ, RZ, 0x1 ;  /* 0x00000001ff3e7424 */ /* 0x000fe200078e00ff */
[----:B------:R-:W-:Y:S01]  /*0190*/  ISETP.NE.AND P4, PT, R5, 0x1, PT ;  /* 0x000000010500780c */ /* 0x000fe20003f85270 */
[----:B------:R-:W-:Y:S01]  /*01a0*/  IMAD.MOV.U32 R5, RZ, RZ, c[0x0][0x18c] ;  /* 0x00006300ff057624 */ /* 0x000fe200078e00ff */
[----:B------:R-:W-:Y:S01]  /*01b0*/  ISETP.NE.AND P0, PT, R0, 0x1, PT ;  /* 0x000000010000780c */ /* 0x000fe20003f05270 */
[----:B------:R-:W-:-:S02]  /*01c0*/  IMAD.MOV.U32 R71, RZ, RZ, RZ ;  /* 0x000000ffff477224 */ /* 0x000fc400078e00ff */
[----:B------:R-:W-:Y:S01]  /*01d0*/  IMAD.MOV.U32 R66, RZ, RZ, RZ ;  /* 0x000000ffff427224 */ /* 0x000fe200078e00ff */
[----:B0-----:R-:W-:-:S04]  /*01e0*/  SHF.R.S32.HI R81, RZ, 0x1f, R74 ;  /* 0x0000001fff517819 */ /* 0x001fc8000001144a */
[----:B------:R-:W-:-:S04]  /*01f0*/  LEA.HI R79, R81, R74, RZ, 0x5 ;  /* 0x0000004a514f7211 */ /* 0x000fc800078f28ff */
[----:B------:R-:W-:Y:S02]  /*0200*/  LOP3.LUT R3, R79, 0xffffffe0, RZ, 0xc0, !PT ;  /* 0xffffffe04f037812 */ /* 0x000fe400078ec0ff */
[----:B------:R-:W-:-:S03]  /*0210*/  SHF.R.S32.HI R79, RZ, 0x5, R79 ;  /* 0x00000005ff4f7819 */ /* 0x000fc6000001144f */
[----:B------:R-:W-:-:S05]  /*0220*/  IMAD.IADD R78, R74, 0x1, -R3 ;  /* 0x000000014a4e7824 */ /* 0x000fca00078e0a03 */
[----:B------:R-:W-:-:S04]  /*0230*/  SHF.R.S32.HI R77, RZ, 0x1f, R78 ;  /* 0x0000001fff4d7819 */ /* 0x000fc8000001144e */
[----:B------:R-:W-:-:S04]  /*0240*/  LEA.HI R13, R77, R78, RZ, 0x2 ;  /* 0x0000004e4d0d7211 */ /* 0x000fc800078f10ff */
[----:B------:R-:W-:Y:S02]  /*0250*/  SHF.R.S32.HI R2, RZ, 0x2, R13 ;  /* 0x00000002ff027819 */ /* 0x000fe4000001140d */
[----:B------:R-:W-:-:S03]  /*0260*/  LOP3.LUT R13, R13, 0xfffffffc, RZ, 0xc0, !PT ;  /* 0xfffffffc0d0d7812 */ /* 0x000fc600078ec0ff */
[----:B------:R-:W-:Y:S02]  /*0270*/  IMAD R22, R79, 0x10, R2 ;  /* 0x000000104f167824 */ /* 0x000fe400078e0202 */
[----:B------:R-:W-:-:S03]  /*0280*/  IMAD.IADD R38, R78, 0x1, -R13 ;  /* 0x000000014e267824 */ /* 0x000fc600078e0a0d */
[----:B------:R-:W-:Y:S01]  /*0290*/  LEA R6, R73, R22, 0x6 ;  /* 0x0000001649067211 */ /* 0x000fe200078e30ff */
[----:B-1----:R-:W-:-:S03]  /*02a0*/  IMAD R113, R113, 0x4, R38 ;  /* 0x0000000471717824 */ /* 0x002fc600078e0226 */
[C---:B------:R-:W-:Y:S01]  /*02b0*/  IADD3 R4, R6.reuse, 0x8, RZ ;  /* 0x0000000806047810 */ /* 0x040fe20007ffe0ff */
[----:B------:R-:W-:Y:S01]  /*02c0*/  IMAD.MOV.U32 R9, RZ, RZ, R6 ;  /* 0x000000ffff097224 */ /* 0x000fe200078e0006 */
[----:B------:R-:W-:Y:S01]  /*02d0*/  SHF.L.U32 R113, R113, 0x3, RZ ;  /* 0x0000000371717819 */ /* 0x000fe200000006ff */
[----:B------:R-:W-:-:S03]  /*02e0*/  @P1 IMAD.HI.U32 R3, R6, c[0x0][0x254], RZ ;  /* 0x0000950006031a27 */ /* 0x000fc600078e00ff */
[----:B------:R-:W-:Y:S01]  /*02f0*/  SHF.R.S32.HI R29, RZ, 0x1f, R113 ;  /* 0x0000001fff1d7819 */ /* 0x000fe20000011471 */
[----:B------:R-:W-:Y:S01]  /*0300*/  @P1 IMAD.HI.U32 R0, R4, c[0x0][0x254], RZ ;  /* 0x0000950004001a27 */ /* 0x000fe200078e00ff */
[----:B------:R-:W-:-:S03]  /*0310*/  @P1 SHF.R.U32.HI R9, RZ, c[0x0][0x258], R3 ;  /* 0x00009600ff091a19 */ /* 0x000fc60000011603 */
[----:B------:R-:W-:Y:S01]  /*0320*/  IMAD.MOV.U32 R7, RZ, RZ, R4 ;  /* 0x000000ffff077224 */ /* 0x000fe200078e0004 */
[----:B------:R-:W-:Y:S01]  /*0330*/  IADD3 R3, RZ, -R9, RZ ;  /* 0x80000009ff037210 */ /* 0x000fe20007ffe0ff */
[----:B------:R-:W-:-:S03]  /*0340*/  IMAD R17, R9, c[0x0][0x228], RZ ;  /* 0x00008a0009117a24 */ /* 0x000fc600078e02ff */
[----:B------:R-:W-:Y:S01]  /*0350*/  @P1 SHF.R.U32.HI R7, RZ, c[0x0][0x258], R0 ;  /* 0x00009600ff071a19 */ /* 0x000fe20000011600 */
[----:B------:R-:W-:-:S04]  /*0360*/  IMAD R3, R3, c[0x0][0x250], R6 ;  /* 0x0000940003037a24 */ /* 0x000fc800078e0206 */
[----:B------:R-:W-:-:S04]  /*0370*/  @P0 IMAD.HI.U32 R0, R3, c[0x0][0x260], RZ ;  /* 0x0000980003000a27 */ /* 0x000fc800078e00ff */
[----:B------:R-:W-:Y:S02]  /*0380*/  IMAD.MOV.U32 R6, RZ, RZ, R3 ;  /* 0x000000ffff067224 */ /* 0x000fe400078e0003 */
[----:B------:R-:W-:Y:S02]  /*0390*/  IMAD.MOV R11, RZ, RZ, -R7 ;  /* 0x000000ffff0b7224 */ /* 0x000fe400078e0a07 */
[----:B------:R-:W-:Y:S01]  /*03a0*/  IMAD R15, R7, c[0x0][0x228], RZ ;  /* 0x00008a00070f7a24 */ /* 0x000fe200078e02ff */
[----:B------:R-:W-:Y:S01]  /*03b0*/  @P0 SHF.R.U32.HI R6, RZ, c[0x0][0x264], R0 ;  /* 0x00009900ff060a19 */ /* 0x000fe20000011600 */
[----:B------:R-:W-:-:S04]  /*03c0*/  IMAD R11, R11, c[0x0][0x250], R4 ;  /* 0x000094000b0b7a24 */ /* 0x000fc800078e0204 */
[----:B------:R-:W-:Y:S01]  /*03d0*/  @P0 IMAD.HI.U32 R8, R11, c[0x0][0x260], RZ ;  /* 0x000098000b080a27 */ /* 0x000fe200078e00ff */
[----:B------:R-:W-:-:S03]  /*03e0*/  MOV R0, R11 ;  /* 0x0000000b00007202 */ /* 0x000fc60000000f00 */
[----:B------:R-:W-:Y:S01]  /*03f0*/  IMAD.MOV R4, RZ, RZ, -R6 ;  /* 0x000000ffff047224 */ /* 0x000fe200078e0a06 */
[----:B------:R-:W-:Y:S01]  /*0400*/  @P0 SHF.R.U32.HI R0, RZ, c[0x0][0x264], R8 ;  /* 0x00009900ff000a19 */ /* 0x000fe20000011608 */
[-C--:B------:R-:W-:Y:S02]  /*0410*/  IMAD R6, R6, R5.reuse, -c[0x0][0x184] ;  /* 0x8000610006067624 */ /* 0x080fe400078e0205 */
[----:B------:R-:W-:Y:S01]  /*0420*/  IMAD R3, R4, c[0x0][0x25c], R3 ;  /* 0x0000970004037a24 */ /* 0x000fe200078e0203 */
[----:B------:R-:W-:Y:S01]  /*0430*/  IADD3 R10, RZ, -R0, RZ ;  /* 0x80000000ff0a7210 */ /* 0x000fe20007ffe0ff */
[----:B------:R-:W-:Y:S02]  /*0440*/  IMAD.MOV.U32 R4, RZ, RZ, 0x1 ;  /* 0x00000001ff047424 */ /* 0x000fe400078e00ff */
[----:B------:R-:W-:Y:S02]  /*0450*/  IMAD R5, R0, R5, -c[0x0][0x184] ;  /* 0x8000610000057624 */ /* 0x000fe400078e0205 */
[----:B------:R-:W-:Y:S01]  /*0460*/  IMAD.MOV.U32 R0, RZ, RZ, c[0x0][0x190] ;  /* 0x00006400ff007624 */ /* 0x000fe200078e00ff */
[----:B------:R-:W-:Y:S01]  /*0470*/  IADD3 R8, -R4, c[0x0][0x17c], RZ ;  /* 0x00005f0004087a10 */ /* 0x000fe20007ffe1ff */
[----:B------:R-:W-:Y:S01]  /*0480*/  IMAD R11, R10, c[0x0][0x25c], R11 ;  /* 0x000097000a0b7a24 */ /* 0x000fe200078e020b */
[----:B------:R-:W-:Y:S01]  /*0490*/  IADD3 R4, -R4, c[0x0][0x180], RZ ;  /* 0x0000600004047a10 */ /* 0x000fe20007ffe1ff */
[-C--:B------:R-:W-:Y:S01]  /*04a0*/  IMAD R3, R3, R0.reuse, -c[0x0][0x188] ;  /* 0x8000620003037624 */ /* 0x080fe200078e0200 */
[----:B------:R-:W-:Y:S01]  /*04b0*/  SEL R14, R8, RZ, !P4 ;  /* 0x000000ff080e7207 */ /* 0x000fe20006000000 */
[----:B------:R-:W-:Y:S01]  /*04c0*/  IMAD R0, R11, R0, -c[0x0][0x188] ;  /* 0x800062000b007624 */ /* 0x000fe200078e0200 */
[----:B------:R-:W-:-:S03]  /*04d0*/  SEL R18, R4, RZ, !P4 ;  /* 0x000000ff04127207 */ /* 0x000fc60006000000 */
[C---:B------:R-:W-:Y:S02]  /*04e0*/  IMAD R16, R14.reuse, c[0x0][0x194], R6 ;  /* 0x000065000e107a24 */ /* 0x040fe400078e0206 */
[----:B------:R-:W-:Y:S02]  /*04f0*/  IMAD R14, R14, c[0x0][0x194], R5 ;  /* 0x000065000e0e7a24 */ /* 0x000fe400078e0205 */
[C---:B------:R-:W-:Y:S02]  /*0500*/  IMAD R20, R18.reuse, c[0x0][0x198], R3 ;  /* 0x0000660012147a24 */ /* 0x040fe400078e0203 */
[----:B------:R-:W-:Y:S02]  /*0510*/  IMAD R18, R18, c[0x0][0x198], R0 ;  /* 0x0000660012127a24 */ /* 0x000fe400078e0200 */
[----:B------:R-:W-:Y:S02]  /*0520*/  IMAD R14, R14, c[0x0][0x224], RZ ;  /* 0x000089000e0e7a24 */ /* 0x000fe400078e02ff */
[----:B------:R-:W-:-:S02]  /*0530*/  IMAD R16, R16, c[0x0][0x224], RZ ;  /* 0x0000890010107a24 */ /* 0x000fc400078e02ff */
[----:B------:R-:W-:Y:S01]  /*0540*/  IMAD R18, R18, c[0x0][0x220], RZ ;  /* 0x0000880012127a24 */ /* 0x000fe200078e02ff */
[----:B------:R-:W-:Y:S01]  /*0550*/  SHF.R.S32.HI R12, RZ, 0x1f, R14 ;  /* 0x0000001fff0c7819 */ /* 0x000fe2000001140e */
[----:B------:R-:W-:Y:S01]  /*0560*/  IMAD R20, R20, c[0x0][0x220], RZ ;  /* 0x0000880014147a24 */ /* 0x000fe200078e02ff */
[----:B------:R-:W-:Y:S02]  /*0570*/  SHF.R.S32.HI R10, RZ, 0x1f, R16 ;  /* 0x0000001fff0a7819 */ /* 0x000fe40000011410 */
[--C-:B------:R-:W-:Y:S02]  /*0580*/  IADD3 R14, P1, P0, R14, R18, R113.reuse ;  /* 0x000000120e0e7210 */ /* 0x100fe4000783e071 */
[----:B------:R-:W-:Y:S02]  /*0590*/  SHF.R.S32.HI R11, RZ, 0x1f, R18 ;  /* 0x0000001fff0b7819 */ /* 0x000fe40000011412 */
[----:B------:R-:W-:Y:S02]  /*05a0*/  IADD3 R16, P3, P2, R16, R20, R113 ;  /* 0x0000001410107210 */ /* 0x000fe40007a7e071 */
[----:B------:R-:W-:-:S02]  /*05b0*/  SHF.R.S32.HI R13, RZ, 0x1f, R20 ;  /* 0x0000001fff0d7819 */ /* 0x000fc40000011414 */
[--C-:B------:R-:W-:Y:S02]  /*05c0*/  IADD3.X R12, R12, R11, R29.reuse, P1, P0 ;  /* 0x0000000b0c0c7210 */ /* 0x100fe40000fe041d */
[----:B------:R-:W-:Y:S02]  /*05d0*/  IADD3.X R10, R10, R13, R29, P3, P2 ;  /* 0x0000000d0a0a7210 */ /* 0x000fe40001fe441d */
[----:B------:R-:W-:Y:S02]  /*05e0*/  IADD3 R11, P1, R17, R16, RZ ;  /* 0x00000010110b7210 */ /* 0x000fe40007f3e0ff */
[----:B------:R-:W-:Y:S02]  /*05f0*/  IADD3 R13, P0, R15, R14, RZ ;  /* 0x0000000e0f0d7210 */ /* 0x000fe40007f1e0ff */
[----:B------:R-:W-:Y:S02]  /*0600*/  LEA.HI.X.SX32 R10, R17, R10, 0x1, P1 ;  /* 0x0000000a110a7211 */ /* 0x000fe400008f0eff */
[----:B------:R-:W-:-:S02]  /*0610*/  LEA R32, P1, R11, c[0x0][0x268], 0x1 ;  /* 0x00009a000b207a11 */ /* 0x000fc400078208ff */
[----:B------:R-:W-:Y:S02]  /*0620*/  LEA.HI.X.SX32 R12, R15, R12, 0x1, P0 ;  /* 0x0000000c0f0c7211 */ /* 0x000fe400000f0eff */
[----:B------:R-:W-:Y:S02]  /*0630*/  LEA.HI.X R33, R11, c[0x0][0x26c], R10, 0x1, P1 ;  /* 0x00009b000b217a11 */ /* 0x000fe400008f0c0a */
[----:B------:R-:W-:Y:S02]  /*0640*/  ISETP.LE.AND P1, PT, R62, c[0x0][0x17c], PT ;  /* 0x00005f003e007a0c */ /* 0x000fe40003f23270 */
[----:B------:R-:W-:-:S04]  /*0650*/  LEA R34, P0, R13, c[0x0][0x268], 0x1 ;  /* 0x00009a000d227a11 */ /* 0x000fc800078008ff */
[----:B------:R-:W-:-:S06]  /*0660*/  LEA.HI.X R35, R13, c[0x0][0x26c], R12, 0x1, P0 ;  /* 0x00009b000d237a11 */ /* 0x000fcc00000f0c0c */
[----:B------:R-:W-:Y:S05]  /*0670*/  @!P1 BRA `(.L_x_275) ;  /* 0x0000016000009947 */ /* 0x000fea0003800000 */
[----:B--2---:R-:W-:Y:S01]  /*0680*/  ISETP.GE.AND P1, PT, R9, c[0x0][0x160], PT ;  /* 0x0000580009007a0c */ /* 0x004fe20003f26270 */
[----:B------:R-:W-:Y:S01]  /*0690*/  IMAD.MOV.U32 R68, RZ, RZ, RZ ;  /* 0x000000ffff447224 */ /* 0x000fe200078e00ff */
[----:B------:R-:W-:Y:S01]  /*06a0*/  ISETP.GE.AND P0, PT, R7, c[0x0][0x160], PT ;  /* 0x0000580007007a0c */ /* 0x000fe20003f06270 */
[----:B------:R-:W-:Y:S01]  /*06b0*/  IMAD.MOV.U32 R11, RZ, RZ, RZ ;  /* 0x000000ffff0b7224 */ /* 0x000fe200078e00ff */
[----:B------:R-:W-:-:S03]  /*06c0*/  MOV R66, RZ ;  /* 0x000000ff00427202 */ /* 0x000fc60000000f00 */
.L_x_276:
[----:B------:R-:W-:-:S05]  /*06d0*/  IMAD.IADD R10, R8, 0x1, -R11 ;  /* 0x00000001080a7824 */ /* 0x000fca00078e0a0b */
[----:B------:R-:W-:-:S05]  /*06e0*/  SEL R7, R10, R11, !P4 ;  /* 0x0000000b0a077207 */ /* 0x000fca0006000000 */
[C---:B------:R-:W-:Y:S02]  /*06f0*/  IMAD R9, R7.reuse, c[0x0][0x194], R6 ;  /* 0x0000650007097a24 */ /* 0x040fe400078e0206 */
[----:B------:R-:W-:-:S03]  /*0700*/  IMAD R7, R7, c[0x0][0x194], R5 ;  /* 0x0000650007077a24 */ /* 0x000fc600078e0205 */
[----:B------:R-:W-:Y:S02]  /*0710*/  ISETP.GT.AND P3, PT, R9, -0x1, !P1 ;  /* 0xffffffff0900780c */ /* 0x000fe40004f64270 */
[----:B------:R-:W-:Y:S02]  /*0720*/  ISETP.GT.AND P2, PT, R7, -0x1, !P0 ;  /* 0xffffffff0700780c */ /* 0x000fe40004744270 */
[----:B------:R-:W-:Y:S02]  /*0730*/  ISETP.LT.AND P3, PT, R9, c[0x0][0x164], P3 ;  /* 0x0000590009007a0c */ /* 0x000fe40001f61270 */
[----:B------:R-:W-:Y:S02]  /*0740*/  ISETP.LT.AND P2, PT, R7, c[0x0][0x164], P2 ;  /* 0x0000590007007a0c */ /* 0x000fe40001741270 */
[----:B------:R-:W-:Y:S02]  /*0750*/  SEL R12, RZ, 0x1, !P3 ;  /* 0x00000001ff0c7807 */ /* 0x000fe40005800000 */
[----:B------:R-:W-:-:S02]  /*0760*/  SEL R10, RZ, 0x1, !P2 ;  /* 0x00000001ff0a7807 */ /* 0x000fc40005000000 */
[-C--:B------:R-:W-:Y:S02]  /*0770*/  SHF.L.U32 R9, R12, R11.reuse, RZ ;  /* 0x0000000b0c097219 */ /* 0x080fe400000006ff */
[----:B------:R-:W-:Y:S02]  /*0780*/  SHF.L.U32 R7, R10, R11, RZ ;  /* 0x0000000b0a077219 */ /* 0x000fe400000006ff */
[----:B------:R-:W-:Y:S02]  /*0790*/  IADD3 R11, R11, 0x1, RZ ;  /* 0x000000010b0b7810 */ /* 0x000fe40007ffe0ff */
[----:B------:R-:W-:Y:S02]  /*07a0*/  LOP3.LUT R66, R9, R66, RZ, 0xfc, !PT ;  /* 0x0000004209427212 */ /* 0x000fe400078efcff */
[----:B------:R-:W-:Y:S02]  /*07b0*/  ISETP.GE.AND P2, PT, R11, c[0x0][0x17c], PT ;  /* 0x00005f000b007a0c */ /* 0x000fe40003f46270 */
[----:B------:R-:W-:-:S10]  /*07c0*/  LOP3.LUT R68, R7, R68, RZ, 0xfc, !PT ;  /* 0x0000004407447212 */ /* 0x000fd400078efcff */
[----:B------:R-:W-:Y:S05]  /*07d0*/  @!P2 BRA `(.L_x_276) ;  /* 0xfffffef00000a947 */ /* 0x000fea000383ffff */
.L_x_275:
[----:B--2---:R-:W-:Y:S02]  /*07e0*/  ISETP.LE.AND P0, PT, R62, c[0x0][0x180], PT ;  /* 0x000060003e007a0c */ /* 0x004fe40003f03270 */
[----:B------:R-:W-:-:S10]  /*07f0*/  MOV R69, RZ ;  /* 0x000000ff00457202 */ /* 0x000fd40000000f00 */
[----:B------:R-:W-:Y:S05]  /*0800*/  @!P0 BRA `(.L_x_277) ;  /* 0x0000014000008947 */ /* 0x000fea0003800000 */
[----:B------:R-:W-:Y:S02]  /*0810*/  MOV R71, RZ ;  /* 0x000000ff00477202 */ /* 0x000fe40000000f00 */
[----:B------:R-:W-:Y:S02]  /*0820*/  MOV R69, RZ ;  /* 0x000000ff00457202 */ /* 0x000fe40000000f00 */
[----:B------:R-:W-:-:S04]  /*0830*/  MOV R5, RZ ;  /* 0x000000ff00057202 */ /* 0x000fc80000000f00 */
.L_x_278:
[C---:B------:R-:W-:Y:S02]  /*0840*/  SEL R6, R4.reuse, R5, !P4 ;  /* 0x0000000504067207 */ /* 0x040fe40006000000 */
[----:B------:R-:W-:-:S03]  /*0850*/  IADD3 R4, R4, -0x1, RZ ;  /* 0xffffffff04047810 */ /* 0x000fc60007ffe0ff */
[C---:B------:R-:W-:Y:S02]  /*0860*/  IMAD R7, R6.reuse, c[0x0][0x198], R3 ;  /* 0x0000660006077a24 */ /* 0x040fe400078e0203 */
[----:B------:R-:W-:-:S03]  /*0870*/  IMAD R6, R6, c[0x0][0x198], R0 ;  /* 0x0000660006067a24 */ /* 0x000fc600078e0200 */
[C---:B------:R-:W-:Y:S02]  /*0880*/  ISETP.GE.AND P1, PT, R7.reuse, c[0x0][0x168], PT ;  /* 0x00005a0007007a0c */ /* 0x040fe40003f26270 */
[C---:B------:R-:W-:Y:S02]  /*0890*/  ISETP.GE.AND P0, PT, R6.reuse, c[0x0][0x168], PT ;  /* 0x00005a0006007a0c */ /* 0x040fe40003f06270 */
[----:B------:R-:W-:Y:S02]  /*08a0*/  ISETP.GT.AND P1, PT, R7, -0x1, !P1 ;  /* 0xffffffff0700780c */ /* 0x000fe40004f24270 */
[----:B------:R-:W-:Y:S02]  /*08b0*/  ISETP.GT.AND P0, PT, R6, -0x1, !P0 ;  /* 0xffffffff0600780c */ /* 0x000fe40004704270 */
        /* <DEDUP_REMOVED lines=9> */
.L_x_277:
[----:B------:R-:W-:Y:S01]  /*0950*/  IABS R4, c[0x0][0x1a4] ;  /* 0x0000690000047a13 */ /* 0x000fe20000000000 */
[----:B------:R-:W-:Y:S01]  /*0960*/  ULDC UR5, c[0x0][0x16c] ;  /* 0x00005b0000057ab9 */ /* 0x000fe20000000800 */
[----:B------:R-:W-:Y:S01]  /*0970*/  IMAD.U32 R72, RZ, RZ, UR17 ;  /* 0x00000011ff487e24 */ /* 0x000fe2000f8e00ff */
[----:B------:R-:W-:Y:S01]  /*0980*/  ULDC UR4, c[0x0][0x1a4] ;  /* 0x0000690000047ab9 */ /* 0x000fe20000000800 */
[----:B------:R-:W-:Y:S01]  /*0990*/  ISETP.NE.AND P3, PT, RZ, c[0x0][0x1a4], PT ;  /* 0x00006900ff007a0c */ /* 0x000fe20003f65270 */
[----:B------:R-:W-:Y:S01]  /*09a0*/  ULOP3.LUT UR4, UR5, UR4, URZ, 0x3c, !UPT ;  /* 0x0000000405047292 */ /* 0x000fe2000f8e3c3f */
[----:B------:R-:W0:Y:S01]  /*09b0*/  I2F.RP R5, R4 ;  /* 0x0000000400057306 */ /* 0x000e220000209400 */
[----:B------:R-:W-:Y:S01]  /*09c0*/  CS2R R8, SRZ ;  /* 0x0000000000087805 */ /* 0x000fe2000001ff00 */
[----:B------:R-:W-:Y:S01]  /*09d0*/  CS2R R10, SRZ ;  /* 0x00000000000a7805 */ /* 0x000fe2000001ff00 */
[----:B------:R-:W-:Y:S01]  /*09e0*/  CS2R R16, SRZ ;  /* 0x0000000000107805 */ /* 0x000fe2000001ff00 */
[----:B------:R-:W-:Y:S01]  /*09f0*/  CS2R R18, SRZ ;  /* 0x0000000000127805 */ /* 0x000fe2000001ff00 */
[----:B------:R-:W-:Y:S01]  /*0a00*/  ISETP.LE.AND P2, PT, RZ, UR4, PT ;  /* 0x00000004ff007c0c */ /* 0x000fe2000bf43270 */
[----:B------:R-:W-:Y:S01]  /*0a10*/  CS2R R12, SRZ ;  /* 0x00000000000c7805 */ /* 0x000fe2000001ff00 */
[----:B------:R-:W-:Y:S01]  /*0a20*/  CS2R R14, SRZ ;  /* 0x00000000000e7805 */ /* 0x000fe2000001ff00 */
[----:B0-----:R-:W0:Y:S02]  /*0a30*/  MUFU.RCP R6, R5 ;  /* 0x0000000500067308 */ /* 0x001e240000001000 */
[----:B0-----:R-:W-:-:S06]  /*0a40*/  IADD3 R6, R6, 0xffffffe, RZ ;  /* 0x0ffffffe06067810 */ /* 0x001fcc0007ffe0ff */
[----:B------:R0:W1:Y:S02]  /*0a50*/  F2I.FTZ.U32.TRUNC.NTZ R7, R6 ;  /* 0x0000000600077305 */ /* 0x000064000021f000 */
[----:B0-----:R-:W-:Y:S02]  /*0a60*/  IMAD.MOV.U32 R6, RZ, RZ, RZ ;  /* 0x000000ffff067224 */ /* 0x001fe400078e00ff */
[----:B-1----:R-:W-:-:S04]  /*0a70*/  IMAD.MOV R0, RZ, RZ, -R7 ;  /* 0x000000ffff007224 */ /* 0x002fc800078e0a07 */
[----:B------:R-:W-:Y:S01]  /*0a80*/  IMAD R3, R0, R4, RZ ;  /* 0x0000000400037224 */ /* 0x000fe200078e02ff */
[----:B------:R-:W-:-:S03]  /*0a90*/  IABS R0, c[0x0][0x16c] ;  /* 0x00005b0000007a13 */ /* 0x000fc60000000000 */
[----:B------:R-:W-:-:S04]  /*0aa0*/  IMAD.HI.U32 R3, R7, R3, R6 ;  /* 0x0000000307037227 */ /* 0x000fc800078e0006 */
[----:B------:R-:W-:Y:S02]  /*0ab0*/  IMAD.MOV.U32 R7, RZ, RZ, RZ ;  /* 0x000000ffff077224 */ /* 0x000fe400078e00ff */
[----:B------:R-:W-:-:S04]  /*0ac0*/  IMAD.HI.U32 R58, R3, R0, RZ ;  /* 0x00000000033a7227 */ /* 0x000fc800078e00ff */
[----:B------:R-:W-:-:S04]  /*0ad0*/  IMAD.MOV R3, RZ, RZ, -R58 ;  /* 0x000000ffff037224 */ /* 0x000fc800078e0a3a */
[----:B------:R-:W-:Y:S02]  /*0ae0*/  IMAD R3, R4, R3, R0 ;  /* 0x0000000304037224 */ /* 0x000fe400078e0200 */
[----:B------:R-:W-:-:S03]  /*0af0*/  IMAD R0, R72, 0x40, R22 ;  /* 0x0000004048007824 */ /* 0x000fc600078e0216 */
[----:B------:R-:W-:-:S12]  /*0b00*/  ISETP.GT.U32.AND P1, PT, R4, R3, PT ;  /* 0x000000030400720c */ /* 0x000fd80003f24070 */
[----:B------:R-:W-:Y:S01]  /*0b10*/  @!P1 IMAD.IADD R3, R3, 0x1, -R4 ;  /* 0x0000000103039824 */ /* 0x000fe200078e0a04 */
[----:B------:R-:W-:Y:S02]  /*0b20*/  @!P1 IADD3 R58, R58, 0x1, RZ ;  /* 0x000000013a3a9810 */ /* 0x000fe40007ffe0ff */
[C---:B------:R-:W-:Y:S02]  /*0b30*/  ISETP.GE.AND P1, PT, R0.reuse, c[0x0][0x178], PT ;  /* 0x00005e0000007a0c */ /* 0x040fe40003f26270 */
[----:B------:R-:W-:Y:S02]  /*0b40*/  ISETP.GE.U32.AND P0, PT, R3, R4, PT ;  /* 0x000000040300720c */ /* 0x000fe40003f06070 */
[C---:B------:R-:W-:Y:S01]  /*0b50*/  IADD3 R3, R0.reuse, 0x8, RZ ;  /* 0x0000000800037810 */ /* 0x040fe20007ffe0ff */
[----:B------:R-:W-:-:S09]  /*0b60*/  IMAD R0, R0, c[0x0][0x278], RZ ;  /* 0x00009e0000007a24 */ /* 0x000fd200078e02ff */
[----:B------:R-:W-:Y:S02]  /*0b70*/  @P0 IADD3 R58, R58, 0x1, RZ ;  /* 0x000000013a3a0810 */ /* 0x000fe40007ffe0ff */
[----:B------:R-:W-:Y:S02]  /*0b80*/  ISETP.GE.AND P0, PT, R3, c[0x0][0x178], PT ;  /* 0x00005e0003007a0c */ /* 0x000fe40003f06270 */
[----:B------:R-:W-:Y:S01]  /*0b90*/  SEL R3, RZ, 0x1, P1 ;  /* 0x00000001ff037807 */ /* 0x000fe20000800000 */
[----:B------:R-:W-:Y:S01]  /*0ba0*/  @!P2 IMAD.MOV R58, RZ, RZ, -R58 ;  /* 0x000000ffff3aa224 */ /* 0x000fe200078e0a3a */
[----:B------:R-:W-:-:S04]  /*0bb0*/  SEL R28, RZ, 0xffffffff, P0 ;  /* 0xffffffffff1c7807 */ /* 0x000fc80000000000 */
[----:B------:R-:W-:Y:S01]  /*0bc0*/  @!P3 LOP3.LUT R58, RZ, c[0x0][0x1a4], RZ, 0x33, !PT ;  /* 0x00006900ff3aba12 */ /* 0x000fe200078e33ff */
[----:B------:R-:W-:-:S03]  /*0bd0*/  IMAD.SHL.U32 R28, R28, 0x2, RZ ;  /* 0x000000021c1c7824 */ /* 0x000fc600078e00ff */
[----:B------:R-:W-:Y:S02]  /*0be0*/  ISETP.GE.U32.AND P0, PT, R113, R58, PT ;  /* 0x0000003a7100720c */ /* 0x000fe40003f06070 */
[----:B------:R-:W-:-:S04]  /*0bf0*/  LOP3.LUT R28, R28, 0x2, R3, 0xe2, !PT ;  /* 0x000000021c1c7812 */ /* 0x000fc800078ee203 */
[----:B------:R-:W-:Y:S02]  /*0c00*/  SEL R28, R28, RZ, !P0 ;  /* 0x000000ff1c1c7207 */ /* 0x000fe40004000000 */
[----:B------:R-:W-:Y:S02]  /*0c10*/  IADD3 R3, P0, R0, R113, RZ ;  /* 0x0000007100037210 */ /* 0x000fe40007f1e0ff */
[----:B------:R-:W-:Y:S02]  /*0c20*/  LOP3.LUT P2, RZ, R28, 0x1, RZ, 0xc0, !PT ;  /* 0x000000011cff7812 */ /* 0x000fe4000784c0ff */
[----:B------:R-:W-:Y:S02]  /*0c30*/  LEA.HI.X.SX32 R0, R0, R29, 0x1, P0 ;  /* 0x0000001d00007211 */ /* 0x000fe400000f0eff */
[----:B------:R-:W-:Y:S02]  /*0c40*/  LEA R20, P1, R3, c[0x0][0x2a0], 0x1 ;  /* 0x0000a80003147a11 */ /* 0x000fe400078208ff */
[----:B------:R-:W-:-:S02]  /*0c50*/  ISETP.GE.U32.AND P0, PT, R113, c[0x0][0x16c], PT ;  /* 0x00005b0071007a0c */ /* 0x000fc40003f06070 */
[----:B------:R-:W-:Y:S02]  /*0c60*/  LEA.HI.X R21, R3, c[0x0][0x2a4], R0, 0x1, P1 ;  /* 0x0000a90003157a11 */ /* 0x000fe400008f0c00 */
[----:B------:R-:W-:Y:S02]  /*0c70*/  LOP3.LUT R4, R28, 0x2, RZ, 0xc0, !PT ;  /* 0x000000021c047812 */ /* 0x000fe400078ec0ff */
[----:B------:R-:W-:Y:S02]  /*0c80*/  SEL R69, R69, RZ, !P0 ;  /* 0x000000ff45457207 */ /* 0x000fe40004000000 */
[----:B------:R-:W-:Y:S02]  /*0c90*/  SEL R66, R66, RZ, !P0 ;  /* 0x000000ff42427207 */ /* 0x000fe40004000000 */
[----:B------:R0:W2:Y:S01]  /*0ca0*/  @P2 LDG.E.LTC128B.128.SYS R8, [R20] ;  /* 0x0000000014082381 */ /* 0x0000a200001eed20 */
[----:B------:R-:W-:Y:S02]  /*0cb0*/  ISETP.NE.U32.AND P2, PT, RZ, c[0x0][0x3d0], PT ;  /* 0x0000f400ff007a0c */ /* 0x000fe40003f45070 */
[----:B------:R-:W-:-:S02]  /*0cc0*/  SEL R71, R71, RZ, !P0 ;  /* 0x000000ff47477207 */ /* 0x000fc40004000000 */
[----:B------:R-:W-:Y:S02]  /*0cd0*/  SEL R68, R68, RZ, !P0 ;  /* 0x000000ff44447207 */ /* 0x000fe40004000000 */
[----:B------:R-:W-:Y:S02]  /*0ce0*/  ISETP.NE.AND.EX P2, PT, RZ, c[0x0][0x3d4], PT, P2 ;  /* 0x0000f500ff007a0c */ /* 0x000fe40003f45320 */
[----:B------:R-:W-:Y:S02]  /*0cf0*/  SHF.R.U32.HI R4, RZ, 0x1, R4 ;  /* 0x00000001ff047819 */ /* 0x000fe40000011604 */
[----:B------:R-:W-:Y:S02]  /*0d00*/  LOP3.LUT P4, RZ, R69, 0x1, R66, 0x80, !PT ;  /* 0x0000000145ff7812 */ /* 0x000fe40007888042 */
[----:B------:R-:W-:Y:S02]  /*0d10*/  LOP3.LUT P3, RZ, R71, 0x1, R68, 0x80, !PT ;  /* 0x0000000147ff7812 */ /* 0x000fe40007868044 */
[----:B------:R-:W-:-:S02]  /*0d20*/  ISETP.NE.U32.AND P1, PT, R4, RZ, PT ;  /* 0x000000ff0400720c */ /* 0x000fc40003f25070 */
[----:B------:R-:W-:Y:S01]  /*0d30*/  IADD3 R40, P0, R20, c[0x0][0x288], RZ ;  /* 0x0000a20014287a10 */ /* 0x000fe20007f1e0ff */
[----:B------:R-:W-:Y:S01]  /*0d40*/  CS2R R4, SRZ ;  /* 0x0000000000047805 */ /* 0x000fe2000001ff00 */
[----:B------:R-:W-:Y:S02]  /*0d50*/  @P2 IMAD.MOV.U32 R64, RZ, RZ, c[0x0][0x3d0] ;  /* 0x0000f400ff402624 */ /* 0x000fe400078e00ff */
[----:B------:R-:W-:Y:S01]  /*0d60*/  IADD3.X R41, R21, c[0x0][0x28c], RZ, P0, !PT ;  /* 0x0000a30015297a10 */ /* 0x000fe200007fe4ff */
[----:B------:R-:W-:Y:S01]  /*0d70*/  @P2 IMAD.MOV.U32 R65, RZ, RZ, c[0x0][0x3d4] ;  /* 0x0000f500ff412624 */ /* 0x000fe200078e00ff */
[----:B------:R-:W3:Y:S04]  /*0d80*/  @P4 LDG.E.LTC128B.128.SYS R16, [R32] ;  /* 0x0000000020104381 */ /* 0x000ee800001eed20 */
[----:B------:R-:W2:Y:S04]  /*0d90*/  @P3 LDG.E.LTC128B.128.SYS R12, [R34] ;  /* 0x00000000220c3381 */ /* 0x000ea800001eed20 */
[----:B------:R1:W2:Y:S04]  /*0da0*/  @P1 LDG.E.LTC128B.128.SYS R4, [R40] ;  /* 0x0000000028041381 */ /* 0x0002a800001eed20 */
[----:B------:R0:W4:Y:S01]  /*0db0*/  @P2 LDG.E.U16.SYS R64, [R64] ;  /* 0x0000000040402381 */ /* 0x00012200001ee500 */
[----:B------:R-:W-:-:S02]  /*0dc0*/  SHF.R.U32.HI R0, RZ, 0x5, R74 ;  /* 0x00000005ff007819 */ /* 0x000fc4000001164a */
[----:B------:R-:W-:-:S06]  /*0dd0*/  LEA.HI R26, R22, R22, RZ, 0x1 ;  /* 0x00000016161a7211 */ /* 0x000fcc00078f08ff */
[----:B------:R-:W1:Y:S01]  /*0de0*/  SHFL.IDX PT, R0, R0, RZ, 0x1f ;  /* 0x00001fff00007589 */ /* 0x000e6200000e0000 */
[----:B------:R-:W-:Y:S01]  /*0df0*/  LOP3.LUT R27, R26, 0x3ffffffe, RZ, 0xc0, !PT ;  /* 0x3ffffffe1a1b7812 */ /* 0x000fe200078ec0ff */
[----:B------:R-:W-:-:S04]  /*0e00*/  IMAD R3, R79, 0x40, R2 ;  /* 0x000000404f037824 */ /* 0x000fc800078e0202 */
[C---:B------:R-:W-:Y:S01]  /*0e10*/  IMAD.IADD R27, R22.reuse, 0x1, -R27 ;  /* 0x00000001161b7824 */ /* 0x040fe200078e0a1b */
[----:B------:R-:W-:Y:S01]  /*0e20*/  IADD3 R22, R22, 0x8, RZ ;  /* 0x0000000816167810 */ /* 0x000fe20007ffe0ff */
[----:B------:R-:W-:-:S03]  /*0e30*/  IMAD R37, R72, 0x100, R3 ;  /* 0x0000010048257824 */ /* 0x000fc600078e0203 */
[----:B------:R-:W-:Y:S02]  /*0e40*/  LEA.HI R24, R22, R22, RZ, 0x1 ;  /* 0x0000001616187211 */ /* 0x000fe400078f08ff */
[C---:B0-----:R-:W-:Y:S02]  /*0e50*/  IADD3 R20, R37.reuse, 0x8, RZ ;  /* 0x0000000825147810 */ /* 0x041fe40007ffe0ff */
[----:B------:R-:W-:Y:S02]  /*0e60*/  LOP3.LUT R25, R24, 0x3ffffffe, RZ, 0xc0, !PT ;  /* 0x3ffffffe18197812 */ /* 0x000fe400078ec0ff */
[----:B------:R-:W-:Y:S02]  /*0e70*/  ISETP.GE.AND P0, PT, R20, c[0x0][0x1c0], PT ;  /* 0x0000700014007a0c */ /* 0x000fe40003f06270 */
[----:B------:R-:W-:Y:S01]  /*0e80*/  IADD3 R20, R37, 0x20, RZ ;  /* 0x0000002025147810 */ /* 0x000fe20007ffe0ff */
[----:B------:R-:W-:Y:S01]  /*0e90*/  IMAD.IADD R25, R22, 0x1, -R25 ;  /* 0x0000000116197824 */ /* 0x000fe200078e0a19 */
[----:B-1----:R0:W1:Y:S01]  /*0ea0*/  R2UR UR8, R0 ;  /* 0x00000000000873c2 */ /* 0x00206200000e0000 */
[----:B------:R-:W-:-:S02]  /*0eb0*/  LEA.HI R22, R3, R3, RZ, 0x1 ;  /* 0x0000000303167211 */ /* 0x000fc400078f08ff */
[C---:B0-----:R-:W-:Y:S02]  /*0ec0*/  IADD3 R0, R37.reuse, 0x10, RZ ;  /* 0x0000001025007810 */ /* 0x041fe40007ffe0ff */
[----:B------:R-:W-:Y:S02]  /*0ed0*/  ISETP.GE.AND P6, PT, R20, c[0x0][0x1c0], PT ;  /* 0x0000700014007a0c */ /* 0x000fe40003fc6270 */
[----:B------:R-:W-:Y:S02]  /*0ee0*/  ISETP.GE.AND P3, PT, R0, c[0x0][0x1c0], PT ;  /* 0x0000700000007a0c */ /* 0x000fe40003f66270 */
[----:B------:R-:W-:Y:S02]  /*0ef0*/  IADD3 R0, R37, 0x28, RZ ;  /* 0x0000002825007810 */ /* 0x000fe40007ffe0ff */
[----:B------:R-:W-:Y:S02]  /*0f00*/  LOP3.LUT R20, R22, 0x3ffffffe, RZ, 0xc0, !PT ;  /* 0x3ffffffe16147812 */ /* 0x000fe400078ec0ff */
[----:B------:R-:W-:-:S02]  /*0f10*/  IABS R2, c[0x0][0x1ec] ;  /* 0x00007b0000027a13 */ /* 0x000fc40000000000 */
[----:B------:R-:W-:Y:S02]  /*0f20*/  ISETP.GE.AND P5, PT, R0, c[0x0][0x1c0], PT ;  /* 0x0000700000007a0c */ /* 0x000fe40003fa6270 */
[C---:B------:R-:W-:Y:S01]  /*0f30*/  ISETP.GE.AND P4, PT, R37.reuse, c[0x0][0x1c0], PT ;  /* 0x0000700025007a0c */ /* 0x040fe20003f86270 */
[----:B------:R-:W-:Y:S01]  /*0f40*/  IMAD.SHL.U32 R31, R74, 0x4, RZ ;  /* 0x000000044a1f7824 */ /* 0x000fe200078e00ff */
[----:B------:R-:W-:Y:S01]  /*0f50*/  IADD3 R0, R37, 0x30, RZ ;  /* 0x0000003025007810 */ /* 0x000fe20007ffe0ff */
[----:B------:R-:W-:Y:S01]  /*0f60*/  IMAD.IADD R23, R3, 0x1, -R20 ;  /* 0x0000000103177824 */ /* 0x000fe200078e0a14 */
[----:B------:R-:W-:Y:S01]  /*0f70*/  SEL R20, RZ, 0x1, P4 ;  /* 0x00000001ff147807 */ /* 0x000fe20002000000 */
[----:B------:R-:W0:Y:S01]  /*0f80*/  I2F.RP R39, R2 ;  /* 0x0000000200277306 */ /* 0x000e220000209400 */
[----:B------:R-:W-:Y:S01]  /*0f90*/  ISETP.GE.AND P4, PT, R0, c[0x0][0x1c0], PT ;  /* 0x0000700000007a0c */ /* 0x000fe20003f86270 */
[C---:B------:R-:W-:Y:S01]  /*0fa0*/  IMAD.SHL.U32 R0, R74.reuse, 0x8, RZ ;  /* 0x000000084a007824 */ /* 0x040fe200078e00ff */
[----:B------:R-:W-:Y:S01]  /*0fb0*/  LOP3.LUT R30, R74, 0x6, RZ, 0xc0, !PT ;  /* 0x000000064a1e7812 */ /* 0x000fe200078ec0ff */
[----:B------:R-:W-:Y:S01]  /*0fc0*/  IMAD R44, R37, c[0x0][0x308], RZ ;  /* 0x0000c200252c7a24 */ /* 0x000fe200078e02ff */
[----:B------:R-:W-:-:S02]  /*0fd0*/  LOP3.LUT R31, R31, 0x4, RZ, 0xc0, !PT ;  /* 0x000000041f1f7812 */ /* 0x000fc400078ec0ff */
[----:B------:R-:W-:Y:S02]  /*0fe0*/  IADD3 R21, R37, 0x18, RZ ;  /* 0x0000001825157810 */ /* 0x000fe40007ffe0ff */
[----:B------:R-:W-:Y:S02]  /*0ff0*/  IADD3 R46, R3, 0x8, RZ ;  /* 0x00000008032e7810 */ /* 0x000fe40007ffe0ff */
[----:B------:R-:W-:Y:S02]  /*1000*/  SEL R3, RZ, 0xffffffff, P0 ;  /* 0xffffffffff037807 */ /* 0x000fe40000000000 */
[----:B------:R-:W-:Y:S02]  /*1010*/  LEA.HI R31, R30, R31, RZ, 0x1f ;  /* 0x0000001f1e1f7211 */ /* 0x000fe400078ff8ff */
[----:B------:R-:W-:Y:S02]  /*1020*/  LOP3.LUT R0, R0, 0xf0, RZ, 0xc0, !PT ;  /* 0x000000f000007812 */ /* 0x000fe400078ec0ff */
[----:B------:R-:W-:-:S02]  /*1030*/  IADD3 R42, P0, R44, R113, RZ ;  /* 0x000000712c2a7210 */ /* 0x000fc40007f1e0ff */
[----:B------:R-:W-:Y:S01]  /*1040*/  ISETP.GE.AND P1, PT, R21, c[0x0][0x1c0], PT ;  /* 0x0000700015007a0c */ /* 0x000fe20003f26270 */
[----:B------:R-:W-:Y:S01]  /*1050*/  IMAD.SHL.U32 R3, R3, 0x2, RZ ;  /* 0x0000000203037824 */ /* 0x000fe200078e00ff */
[----:B------:R-:W-:Y:S01]  /*1060*/  LEA.HI.X.SX32 R29, R44, R29, 0x1, P0 ;  /* 0x0000001d2c1d7211 */ /* 0x000fe200000f0eff */
[----:B------:R-:W-:Y:S01]  /*1070*/  IMAD.IADD R0, R31, 0x1, R0 ;  /* 0x000000011f007824 */ /* 0x000fe200078e0200 */
[----:B------:R-:W-:Y:S01]  /*1080*/  SEL R31, RZ, 0x8, P1 ;  /* 0x00000008ff1f7807 */ /* 0x000fe20000800000 */
[----:B------:R-:W-:Y:S01]  /*1090*/  IMAD.MOV.U32 R60, RZ, RZ, c[0x0][0x298] ;  /* 0x0000a600ff3c7624 */ /* 0x000fe200078e00ff */
[----:B------:R-:W-:Y:S02]  /*10a0*/  LEA R56, P0, R42, c[0x0][0x330], 0x1 ;  /* 0x0000cc002a387a11 */ /* 0x000fe400078008ff */
[----:B------:R-:W-:Y:S01]  /*10b0*/  ISETP.NE.AND P1, PT, R62, c[0x0][0x27c], PT ;  /* 0x00009f003e007a0c */ /* 0x000fe20003f25270 */
[----:B0-----:R-:W0:Y:S01]  /*10c0*/  MUFU.RCP R39, R39 ;  /* 0x0000002700277308 */ /* 0x001e220000001000 */
[----:B------:R-:W-:Y:S01]  /*10d0*/  LOP3.LUT R3, R3, 0x2, R20, 0xe2, !PT ;  /* 0x0000000203037812 */ /* 0x000fe200078ee214 */
[----:B------:R-:W-:Y:S01]  /*10e0*/  IMAD.MOV.U32 R59, RZ, RZ, c[0x0][0x29c] ;  /* 0x0000a700ff3b7624 */ /* 0x000fe200078e00ff */
[----:B------:R-:W-:Y:S01]  /*10f0*/  SEL R30, RZ, 0x4, P3 ;  /* 0x00000004ff1e7807 */ /* 0x000fe20001800000 */
[----:B------:R-:W-:Y:S01]  /*1100*/  IMAD R20, R27, 0x4, R38 ;  /* 0x000000041b147824 */ /* 0x000fe200078e0226 */
[----:B------:R-:W-:-:S02]  /*1110*/  LEA.HI.X R57, R42, c[0x0][0x334], R29, 0x1, P0 ;  /* 0x0000cd002a397a11 */ /* 0x000fc400000f0c1d */
[----:B------:R-:W-:Y:S02]  /*1120*/  SEL R29, R60, c[0x0][0x290], !P1 ;  /* 0x0000a4003c1d7a07 */ /* 0x000fe40004800000 */
[----:B------:R-:W-:Y:S02]  /*1130*/  LOP3.LUT R31, R31, R30, R3, 0xfe, !PT ;  /* 0x0000001e1f1f7212 */ /* 0x000fe400078efe03 */
[----:B------:R-:W-:Y:S02]  /*1140*/  IADD3 R86, P0, R29, R40, RZ ;  /* 0x000000281d567210 */ /* 0x000fe40007f1e0ff */
[----:B------:R-:W-:Y:S02]  /*1150*/  SEL R87, R59, c[0x0][0x294], !P1 ;  /* 0x0000a5003b577a07 */ /* 0x000fe40004800000 */
[--C-:B------:R-:W-:Y:S02]  /*1160*/  SHF.R.S32.HI R3, RZ, 0x1, R26.reuse ;  /* 0x00000001ff037819 */ /* 0x100fe4000001141a */
[----:B------:R-:W-:-:S02]  /*1170*/  SHF.R.S32.HI R30, RZ, 0x1f, R26 ;  /* 0x0000001fff1e7819 */ /* 0x000fc4000001141a */
[----:B------:R-:W-:Y:S01]  /*1180*/  SHF.R.S32.HI R27, RZ, 0x1f, R20 ;  /* 0x0000001fff1b7819 */ /* 0x000fe20000011414 */
[----:B------:R-:W-:Y:S01]  /*1190*/  IMAD.X R87, R87, 0x1, R41, P0 ;  /* 0x0000000157577824 */ /* 0x000fe200000e0629 */
[----:B------:R-:W-:Y:S02]  /*11a0*/  LEA.HI R30, R30, R3, RZ, 0x2 ;  /* 0x000000031e1e7211 */ /* 0x000fe400078f10ff */
[----:B------:R-:W-:Y:S02]  /*11b0*/  LEA.HI R27, R27, R20, RZ, 0x2 ;  /* 0x000000141b1b7211 */ /* 0x000fe400078f10ff */
[----:B------:R-:W-:Y:S02]  /*11c0*/  IADD3 R37, R37, 0x38, RZ ;  /* 0x0000003825257810 */ /* 0x000fe40007ffe0ff */
[----:B------:R-:W-:Y:S02]  /*11d0*/  ISETP.NE.AND P0, PT, R62, c[0x0][0x180], PT ;  /* 0x000060003e007a0c */ /* 0x000fe40003f05270 */
[----:B------:R-:W-:-:S02]  /*11e0*/  SEL R29, RZ, 0x10, P6 ;  /* 0x00000010ff1d7807 */ /* 0x000fc40003000000 */
[----:B------:R-:W-:Y:S02]  /*11f0*/  SEL R26, RZ, 0x20, P5 ;  /* 0x00000020ff1a7807 */ /* 0x000fe40002800000 */
[----:B------:R-:W-:Y:S02]  /*1200*/  LOP3.LUT R30, R30, 0x1ffffffc, RZ, 0xc0, !PT ;  /* 0x1ffffffc1e1e7812 */ /* 0x000fe400078ec0ff */
[----:B------:R-:W-:Y:S02]  /*1210*/  LOP3.LUT R27, R27, 0xfffffffc, RZ, 0xc0, !PT ;  /* 0xfffffffc1b1b7812 */ /* 0x000fe400078ec0ff */
[----:B------:R-:W-:Y:S02]  /*1220*/  ISETP.GE.AND P3, PT, R37, c[0x0][0x1c0], PT ;  /* 0x0000700025007a0c */ /* 0x000fe40003f66270 */
[----:B0-----:R-:W-:Y:S01]  /*1230*/  IADD3 R39, R39, 0xffffffe, RZ ;  /* 0x0ffffffe27277810 */ /* 0x001fe20007ffe0ff */
[----:B------:R-:W-:Y:S01]  /*1240*/  IMAD.IADD R20, R20, 0x1, -R27 ;  /* 0x0000000114147824 */ /* 0x000fe200078e0a1b */
[----:B------:R-:W-:Y:S01]  /*1250*/  LOP3.LUT R26, R26, R29, R31, 0xfe, !PT ;  /* 0x0000001d1a1a7212 */ /* 0x000fe200078efe1f */
[----:B------:R-:W-:Y:S01]  /*1260*/  IMAD.IADD R31, R3, 0x1, -R30 ;  /* 0x00000001031f7824 */ /* 0x000fe200078e0a1e */
[----:B------:R-:W-:-:S02]  /*1270*/  SEL R29, RZ, 0x40, P4 ;  /* 0x00000040ff1d7807 */ /* 0x000fc40002000000 */
[----:B------:R-:W-:Y:S01]  /*1280*/  SEL R52, RZ, 0x80, P3 ;  /* 0x00000080ff347807 */ /* 0x000fe20001800000 */
[----:B------:R-:W0:Y:S01]  /*1290*/  F2I.FTZ.U32.TRUNC.NTZ R39, R39 ;  /* 0x0000002700277305 */ /* 0x000e22000021f000 */
[----:B------:R-:W-:Y:S01]  /*12a0*/  IMAD.MOV.U32 R30, RZ, RZ, RZ ;  /* 0x000000ffff1e7224 */ /* 0x000fe200078e00ff */
[----:B------:R-:W-:Y:S02]  /*12b0*/  LOP3.LUT R20, R20, R31, RZ, 0x3c, !PT ;  /* 0x0000001f14147212 */ /* 0x000fe400078e3cff */
[----:B------:R-:W-:Y:S02]  /*12c0*/  LOP3.LUT R52, R52, R29, R26, 0xfe, !PT ;  /* 0x0000001d34347212 */ /* 0x000fe400078efe1a */
[C---:B------:R-:W-:Y:S02]  /*12d0*/  @!P0 ISETP.LT.AND P5, PT, R62.reuse, c[0x0][0x17c], PT ;  /* 0x00005f003e008a0c */ /* 0x040fe40003fa1270 */
[--C-:B------:R-:W-:Y:S02]  /*12e0*/  SHF.R.S32.HI R26, RZ, 0x1, R24.reuse ;  /* 0x00000001ff1a7819 */ /* 0x100fe40000011418 */
[----:B------:R-:W-:Y:S01]  /*12f0*/  SHF.R.S32.HI R31, RZ, 0x1f, R24 ;  /* 0x0000001fff1f7819 */ /* 0x000fe20000011418 */
[----:B------:R-:W-:Y:S01]  /*1300*/  IMAD.MOV.U32 R61, RZ, RZ, 0x8 ;  /* 0x00000008ff3d7424 */ /* 0x000fe200078e00ff */
[----:B------:R-:W-:-:S02]  /*1310*/  @!P0 SEL R30, R62, 0x2, P5 ;  /* 0x000000023e1e8807 */ /* 0x000fc40002800000 */
[----:B------:R-:W-:Y:S02]  /*1320*/  LEA.HI R36, R46, R46, RZ, 0x1 ;  /* 0x0000002e2e247211 */ /* 0x000fe400078f08ff */
[----:B------:R-:W-:Y:S02]  /*1330*/  LEA.HI R31, R31, R26, RZ, 0x2 ;  /* 0x0000001a1f1f7211 */ /* 0x000fe400078f10ff */
[C---:B------:R-:W-:Y:S01]  /*1340*/  ISETP.NE.AND P3, PT, R30.reuse, 0x2, PT ;  /* 0x000000021e00780c */ /* 0x040fe20003f65270 */
[----:B------:R-:W-:Y:S01]  /*1350*/  IMAD R30, R30, R61, c[0x2][0x0] ;  /* 0x008000001e1e7624 */ /* 0x000fe200078e023d */
[----:B------:R-:W-:Y:S02]  /*1360*/  LOP3.LUT R21, R36, 0x3ffffffe, RZ, 0xc0, !PT ;  /* 0x3ffffffe24157812 */ /* 0x000fe400078ec0ff */
[----:B------:R-:W-:Y:S01]  /*1370*/  LOP3.LUT R31, R31, 0x1ffffffc, RZ, 0xc0, !PT ;  /* 0x1ffffffc1f1f7812 */ /* 0x000fe200078ec0ff */
[----:B0-----:R-:W-:Y:S02]  /*1380*/  IMAD.MOV R37, RZ, RZ, -R39 ;  /* 0x000000ffff257224 */ /* 0x001fe400078e0a27 */
[----:B------:R-:W-:-:S02]  /*1390*/  IMAD.IADD R21, R46, 0x1, -R21 ;  /* 0x000000012e157824 */ /* 0x000fc400078e0a15 */
[----:B------:R-:W-:Y:S02]  /*13a0*/  IMAD.IADD R40, R26, 0x1, -R31 ;  /* 0x000000011a287824 */ /* 0x000fe400078e0a1f */
[----:B------:R-:W0:Y:S01]  /*13b0*/  LDC.64 R30, c[0x0][R30+0x160] ;  /* 0x000058001e1e7b82 */ /* 0x000e220000000a00 */
[--C-:B------:R-:W-:Y:S02]  /*13c0*/  IMAD R25, R25, 0x4, R38.reuse ;  /* 0x0000000419197824 */ /* 0x100fe400078e0226 */
[--C-:B------:R-:W-:Y:S02]  /*13d0*/  IMAD R23, R23, 0x4, R38.reuse ;  /* 0x0000000417177824 */ /* 0x100fe400078e0226 */
[----:B------:R-:W-:Y:S02]  /*13e0*/  IMAD R21, R21, 0x4, R38 ;  /* 0x0000000415157824 */ /* 0x000fe400078e0226 */
[----:B------:R-:W-:Y:S02]  /*13f0*/  IMAD R114, R37, R2, RZ ;  /* 0x0000000225727224 */ /* 0x000fe400078e02ff */
[----:B------:R-:W-:-:S04]  /*1400*/  IMAD.MOV.U32 R38, RZ, RZ, RZ ;  /* 0x000000ffff267224 */ /* 0x000fc800078e00ff */
[----:B------:R-:W-:Y:S01]  /*1410*/  IMAD.HI.U32 R114, R39, R114, R38 ;  /* 0x0000007227727227 */ /* 0x000fe200078e0026 */
[----:B------:R-:W-:Y:S01]  /*1420*/  SHF.R.S32.HI R38, RZ, 0x1f, R25 ;  /* 0x0000001fff267819 */ /* 0x000fe20000011419 */
[----:B-1----:R-:W-:-:S03]  /*1430*/  USHF.R.S32.HI UR15, URZ, 0x1f, UR8 ;  /* 0x0000001f3f0f7899 */ /* 0x002fc60008011408 */
[----:B------:R-:W-:Y:S01]  /*1440*/  LEA.HI R38, R38, R25, RZ, 0x2 ;  /* 0x0000001926267211 */ /* 0x000fe200078f10ff */
[----:B------:R-:W-:Y:S01]  /*1450*/  IMAD.IADD R20, R27, 0x1, R20 ;  /* 0x000000011b147824 */ /* 0x000fe200078e0214 */
[----:B------:R-:W-:Y:S02]  /*1460*/  IABS R27, c[0x0][0x1b4] ;  /* 0x00006d00001b7a13 */ /* 0x000fe40000000000 */
[----:B------:R-:W-:Y:S01]  /*1470*/  LOP3.LUT R38, R38, 0xfffffffc, RZ, 0xc0, !PT ;  /* 0xfffffffc26267812 */ /* 0x000fe200078ec0ff */
[----:B------:R-:W-:Y:S01]  /*1480*/  ULEA.HI UR15, UR15, UR8, URZ, 0x2 ;  /* 0x000000080f0f7291 */ /* 0x000fe2000f8f103f */
[----:B0-----:R-:W-:Y:S01]  /*1490*/  IADD3 R82, P4, R30, R34, RZ ;  /* 0x000000221e527210 */ /* 0x001fe20007f9e0ff */
[----:B------:R-:W-:Y:S02]  /*14a0*/  IMAD.HI.U32 R114, R114, R27, RZ ;  /* 0x0000001b72727227 */ /* 0x000fe400078e00ff */
[----:B------:R-:W-:Y:S02]  /*14b0*/  ULOP3.LUT UR16, UR15, 0xfffffffc, URZ, 0xc0, !UPT ;  /* 0xfffffffc0f107892 */ /* 0x000fe4000f8ec03f */
[----:B------:R-:W-:-:S02]  /*14c0*/  IMAD.IADD R25, R25, 0x1, -R38 ;  /* 0x0000000119197824 */ /* 0x000fc400078e0a26 */
[----:B------:R-:W-:Y:S01]  /*14d0*/  IMAD R20, R3, 0x10, R20 ;  /* 0x0000001003147824 */ /* 0x000fe200078e0214 */
[----:B------:R-:W-:Y:S01]  /*14e0*/  UIADD3 UR16, UR8, -UR16, URZ ;  /* 0x8000001008107290 */ /* 0x000fe2000fffe03f */
[----:B------:R-:W-:Y:S01]  /*14f0*/  IMAD.MOV R3, RZ, RZ, -R114 ;  /* 0x000000ffff037224 */ /* 0x000fe200078e0a72 */
[----:B------:R-:W-:Y:S01]  /*1500*/  LOP3.LUT R25, R25, R40, RZ, 0x3c, !PT ;  /* 0x0000002819197212 */ /* 0x000fe200078e3cff */
[----:B------:R-:W-:Y:S01]  /*1510*/  IMAD.X R83, R31, 0x1, R35, P4 ;  /* 0x000000011f537824 */ /* 0x000fe200020e0623 */
[--C-:B------:R-:W-:Y:S01]  /*1520*/  SHF.R.S32.HI R54, RZ, 0x1, R22.reuse ;  /* 0x00000001ff367819 */ /* 0x100fe20000011416 */
[----:B------:R-:W-:Y:S01]  /*1530*/  ULEA.HI UR4, UR16, UR16, URZ, 0x1 ;  /* 0x0000001010047291 */ /* 0x000fe2000f8f083f */
[----:B------:R-:W-:Y:S01]  /*1540*/  SHF.R.S32.HI R29, RZ, 0x1f, R22 ;  /* 0x0000001fff1d7819 */ /* 0x000fe20000011416 */
[----:B------:R-:W-:Y:S01]  /*1550*/  IMAD R3, R2, R3, R27 ;  /* 0x0000000302037224 */ /* 0x000fe200078e021b */
[----:B------:R-:W-:Y:S02]  /*1560*/  SHF.R.S32.HI R24, RZ, 0x1f, R23 ;  /* 0x0000001fff187819 */ /* 0x000fe40000011417 */
[----:B------:R-:W-:Y:S01]  /*1570*/  IADD3 R84, P4, R30, R32, RZ ;  /* 0x000000201e547210 */ /* 0x000fe20007f9e0ff */
[----:B------:R-:W-:Y:S01]  /*1580*/  IMAD.IADD R25, R38, 0x1, R25 ;  /* 0x0000000126197824 */ /* 0x000fe200078e0219 */
[----:B------:R-:W-:Y:S01]  /*1590*/  LEA.HI R29, R29, R54, RZ, 0x2 ;  /* 0x000000361d1d7211 */ /* 0x000fe200078f10ff */
[----:B------:R-:W-:Y:S01]  /*15a0*/  ULOP3.LUT UR7, UR4, 0xfffffffe, URZ, 0xc0, !UPT ;  /* 0xfffffffe04077892 */ /* 0x000fe2000f8ec03f */
[----:B------:R-:W-:Y:S01]  /*15b0*/  LEA.HI R24, R24, R23, RZ, 0x2 ;  /* 0x0000001718187211 */ /* 0x000fe200078f10ff */
[----:B------:R-:W-:Y:S01]  /*15c0*/  IMAD.X R85, R31, 0x1, R33, P4 ;  /* 0x000000011f557824 */ /* 0x000fe200020e0621 */
[----:B------:R-:W-:Y:S01]  /*15d0*/  ISETP.GT.U32.AND P4, PT, R2, R3, PT ;  /* 0x000000030200720c */ /* 0x000fe20003f84070 */
[----:B------:R-:W-:Y:S01]  /*15e0*/  IMAD R25, R26, 0x10, R25 ;  /* 0x000000101a197824 */ /* 0x000fe200078e0219 */
[----:B------:R-:W-:Y:S01]  /*15f0*/  LOP3.LUT R29, R29, 0x1ffffffc, RZ, 0xc0, !PT ;  /* 0x1ffffffc1d1d7812 */ /* 0x000fe200078ec0ff */
[----:B------:R-:W-:Y:S01]  /*1600*/  USHF.R.S32.HI UR4, URZ, 0x1, UR4 ;  /* 0x000000013f047899 */ /* 0x000fe20008011404 */
[----:B------:R-:W-:Y:S01]  /*1610*/  LOP3.LUT R24, R24, 0xfffffffc, RZ, 0xc0, !PT ;  /* 0xfffffffc18187812 */ /* 0x000fe200078ec0ff */
[----:B------:R-:W-:Y:S01]  /*1620*/  UIADD3 UR7, UR16, -UR7, URZ ;  /* 0x8000000710077290 */ /* 0x000fe2000fffe03f */
[----:B------:R-:W-:-:S02]  /*1630*/  IMAD.SHL.U32 R92, R20, 0x8, RZ ;  /* 0x00000008145c7824 */ /* 0x000fc400078e00ff */
[----:B------:R-:W-:Y:S01]  /*1640*/  IMAD.SHL.U32 R25, R25, 0x8, RZ ;  /* 0x0000000819197824 */ /* 0x000fe200078e00ff */
[----:B------:R-:W-:Y:S01]  /*1650*/  UIMAD UR5, UR7, 0x48, UR4 ;  /* 0x00000048070578a4 */ /* 0x000fe2000f8e0204 */
[----:B------:R-:W-:Y:S01]  /*1660*/  IMAD.IADD R22, R54, 0x1, -R29 ;  /* 0x0000000136167824 */ /* 0x000fe200078e0a1d */
[----:B------:R-:W-:Y:S01]  /*1670*/  SHF.R.S32.HI R92, RZ, 0x3, R92 ;  /* 0x00000003ff5c7819 */ /* 0x000fe2000001145c */
[----:B------:R-:W-:Y:S01]  /*1680*/  IMAD.IADD R23, R23, 0x1, -R24 ;  /* 0x0000000117177824 */ /* 0x000fe200078e0a18 */
[----:B------:R-:W-:Y:S01]  /*1690*/  SHF.R.S32.HI R90, RZ, 0x3, R25 ;  /* 0x00000003ff5a7819 */ /* 0x000fe20000011419 */
[----:B------:R-:W-:Y:S01]  /*16a0*/  @!P4 IMAD.IADD R3, R3, 0x1, -R2 ;  /* 0x000000010303c824 */ /* 0x000fe200078e0a02 */
[--C-:B------:R-:W-:Y:S01]  /*16b0*/  SHF.R.S32.HI R53, RZ, 0x1, R36.reuse ;  /* 0x00000001ff357819 */ /* 0x100fe20000011424 */
[----:B------:R-:W-:Y:S01]  /*16c0*/  IMAD.U32 R55, RZ, RZ, UR5 ;  /* 0x00000005ff377e24 */ /* 0x000fe2000f8e00ff */
[----:B------:R-:W-:Y:S01]  /*16d0*/  LOP3.LUT R23, R23, R22, RZ, 0x3c, !PT ;  /* 0x0000001617177212 */ /* 0x000fe200078e3cff */
[----:B------:R-:W-:Y:S01]  /*16e0*/  ULDC UR6, c[0x0][0x1b4] ;  /* 0x00006d0000067ab9 */ /* 0x000fe20000000800 */
[----:B------:R-:W-:Y:S01]  /*16f0*/  SHF.R.S32.HI R36, RZ, 0x1f, R36 ;  /* 0x0000001fff247819 */ /* 0x000fe20000011424 */
[----:B------:R-:W-:Y:S01]  /*1700*/  ULDC UR5, c[0x0][0x1ec] ;  /* 0x00007b0000057ab9 */ /* 0x000fe20000000800 */
[----:B------:R-:W-:Y:S01]  /*1710*/  SHF.R.S32.HI R22, RZ, 0x1f, R21 ;  /* 0x0000001fff167819 */ /* 0x000fe20000011415 */
[----:B------:R-:W-:Y:S01]  /*1720*/  ULOP3.LUT UR5, UR6, UR5, URZ, 0x3c, !UPT ;  /* 0x0000000506057292 */ /* 0x000fe2000f8e3c3f */
[----:B------:R-:W-:-:S02]  /*1730*/  SEL R30, RZ, c[0x0][0x280], P1 ;  /* 0x0000a000ff1e7a07 */ /* 0x000fc40000800000 */
[----:B------:R-:W-:Y:S02]  /*1740*/  LEA.HI R36, R36, R53, RZ, 0x2 ;  /* 0x0000003524247211 */ /* 0x000fe400078f10ff */
[----:B------:R-:W-:Y:S02]  /*1750*/  LEA.HI R22, R22, R21, RZ, 0x2 ;  /* 0x0000001516167211 */ /* 0x000fe400078f10ff */
[----:B------:R-:W-:Y:S01]  /*1760*/  ISETP.GE.U32.AND P1, PT, R3, R2, PT ;  /* 0x000000020300720c */ /* 0x000fe20003f26070 */
[----:B------:R-:W-:Y:S01]  /*1770*/  IMAD.MOV.U32 R63, RZ, RZ, R113 ;  /* 0x000000ffff3f7224 */ /* 0x000fe200078e0071 */
[----:B------:R-:W-:Y:S02]  /*1780*/  LOP3.LUT R36, R36, 0x1ffffffc, RZ, 0xc0, !PT ;  /* 0x1ffffffc24247812 */ /* 0x000fe400078ec0ff */
[----:B------:R-:W-:Y:S01]  /*1790*/  LOP3.LUT R22, R22, 0xfffffffc, RZ, 0xc0, !PT ;  /* 0xfffffffc16167812 */ /* 0x000fe200078ec0ff */
[----:B------:R-:W-:Y:S01]  /*17a0*/  USHF.R.S32.HI UR15, URZ, 0x2, UR15 ;  /* 0x000000023f0f7899 */ /* 0x000fe2000801140f */
[----:B------:R-:W-:Y:S01]  /*17b0*/  LOP3.LUT R75, R74, 0x1f, RZ, 0xc0, !PT ;  /* 0x0000001f4a4b7812 */ /* 0x000fe200078ec0ff */
[----:B------:R-:W-:Y:S01]  /*17c0*/  IMAD.IADD R36, R53, 0x1, -R36 ;  /* 0x0000000135247824 */ /* 0x000fe200078e0a24 */
[----:B------:R-:W-:Y:S01]  /*17d0*/  @!P4 IADD3 R114, R114, 0x1, RZ ;  /* 0x000000017272c810 */ /* 0x000fe20007ffe0ff */
[----:B------:R-:W-:Y:S01]  /*17e0*/  IMAD.IADD R21, R21, 0x1, -R22 ;  /* 0x0000000115157824 */ /* 0x000fe200078e0a16 */
[----:B------:R-:W-:Y:S01]  /*17f0*/  SHF.R.U32.HI R75, RZ, 0x2, R75 ;  /* 0x00000002ff4b7819 */ /* 0x000fe2000001164b */
[----:B------:R-:W-:Y:S01]  /*1800*/  USHF.L.U32 UR14, UR15, 0x3, URZ ;  /* 0x000000030f0e7899 */ /* 0x000fe2000800063f */
[----:B------:R-:W-:-:S02]  /*1810*/  @!P3 IADD3 R63, R113, c[0x0][0x248], RZ ;  /* 0x00009200713fba10 */ /* 0x000fc40007ffe0ff */
[----:B------:R-:W-:Y:S02]  /*1820*/  ISETP.NE.AND P6, PT, RZ, c[0x0][0x1ec], PT ;  /* 0x00007b00ff007a0c */ /* 0x000fe40003fc5270 */
[----:B------:R-:W-:Y:S01]  /*1830*/  @P1 IADD3 R114, R114, 0x1, RZ ;  /* 0x0000000172721810 */ /* 0x000fe20007ffe0ff */
[----:B------:R-:W-:Y:S01]  /*1840*/  IMAD R27, R75, 0x24, RZ ;  /* 0x000000244b1b7824 */ /* 0x000fe200078e02ff */
[----:B------:R-:W-:Y:S01]  /*1850*/  ISETP.GE.U32.AND P1, PT, R63, c[0x0][0x16c], PT ;  /* 0x00005b003f007a0c */ /* 0x000fe20003f26070 */
[----:B------:R-:W-:Y:S01]  /*1860*/  ULEA UR7, UR7, UR14, 0x8 ;  /* 0x0000000e07077291 */ /* 0x000fe2000f8e403f */
[----:B------:R-:W-:Y:S01]  /*1870*/  LOP3.LUT R21, R21, R36, RZ, 0x3c, !PT ;  /* 0x0000002415157212 */ /* 0x000fe200078e3cff */
[----:B------:R-:W-:Y:S01]  /*1880*/  ULEA UR4, UR4, UR14, 0x8 ;  /* 0x0000000e04047291 */ /* 0x000fe2000f8e403f */
[----:B------:R-:W-:Y:S01]  /*1890*/  ISETP.LE.AND P4, PT, R62, c[0x0][0x218], PT ;  /* 0x000086003e007a0c */ /* 0x000fe20003f83270 */
[----:B------:R-:W-:Y:S01]  /*18a0*/  USHF.L.U32 UR7, UR7, 0x4, URZ ;  /* 0x0000000407077899 */ /* 0x000fe2000800063f */
[----:B------:R-:W-:Y:S01]  /*18b0*/  IMAD.IADD R23, R24, 0x1, R23 ;  /* 0x0000000118177824 */ /* 0x000fe200078e0217 */
[----:B------:R-:W-:Y:S01]  /*18c0*/  ULEA UR4, UR4, 0x2000, 0x4 ;  /* 0x0000200004047891 */ /* 0x000fe2000f8e203f */
[----:B------:R-:W-:Y:S01]  /*18d0*/  IMAD.IADD R22, R22, 0x1, R21 ;  /* 0x0000000116167824 */ /* 0x000fe200078e0215 */
[----:B------:R-:W-:Y:S01]  /*18e0*/  LOP3.LUT R20, R27, 0x3, R74, 0xf8, !PT ;  /* 0x000000031b147812 */ /* 0x000fe200078ef84a */
[----:B------:R-:W-:Y:S01]  /*18f0*/  IMAD.MOV.U32 R65, RZ, RZ, RZ ;  /* 0x000000ffff417224 */ /* 0x000fe200078e00ff */
[----:B---3--:R0:W-:Y:S04]  /*1900*/  STS.128 [R92.X16], R16 ;  /* 0x000000105c007388 */ /* 0x0081e8000000cc00 */
[----:B--2---:R1:W-:Y:S04]  /*1910*/  STS.128 [R90.X16], R12 ;  /* 0x0000000c5a007388 */ /* 0x0043e8000000cc00 */
[----:B------:R2:W-:Y:S04]  /*1920*/  STS.128 [R92.X16+0x2000], R8 ;  /* 0x002000085c007388 */ /* 0x0005e8000000cc00 */
[----:B------:R3:W-:Y:S01]  /*1930*/  STS.128 [R90.X16+0x2000], R4 ;  /* 0x002000045a007388 */ /* 0x0007e2000000cc00 */
[----:B------:R-:W1:Y:S01]  /*1940*/  @!P2 LDC.U16 R64, c[0x0][0x3c8] ;  /* 0x0000f200ff40ab82 */ /* 0x000e620000000400 */
[----:B------:R-:W-:Y:S01]  /*1950*/  ISETP.LE.AND P2, PT, RZ, UR5, PT ;  /* 0x00000005ff007c0c */ /* 0x000fe2000bf43270 */
[----:B------:R-:W-:-:S04]  /*1960*/  ULEA.HI UR5, UR8, UR8, URZ, 0x1 ;  /* 0x0000000808057291 */ /* 0x000fc8000f8f083f */
[----:B------:R-:W-:Y:S01]  /*1970*/  USHF.L.U32 UR5, UR5, 0x4, URZ ;  /* 0x0000000405057899 */ /* 0x000fe2000800063f */
[----:B0-----:R-:W-:Y:S01]  /*1980*/  IMAD.SHL.U32 R18, R0, 0x10, RZ ;  /* 0x0000001000127824 */ /* 0x001fe200078e00ff */
[----:B------:R-:W-:Y:S02]  /*1990*/  BAR.SYNC.DEFER_BLOCKING 0x0 ;  /* 0x0000000000007b1d */ /* 0x000fe40000010000 */
[----:B------:R-:W-:-:S03]  /*19a0*/  ULOP3.LUT UR5, UR5, 0xffffffe0, URZ, 0xc0, !UPT ;  /* 0xffffffe005057892 */ /* 0x000fc6000f8ec03f */
[----:B------:R-:W-:Y:S01]  /*19b0*/  @!P2 IMAD.MOV R114, RZ, RZ, -R114 ;  /* 0x000000ffff72a224 */ /* 0x000fe200078e0a72 */
[----:B------:R-:W-:Y:S01]  /*19c0*/  ULEA UR5, UR17, UR5, 0x6 ;  /* 0x0000000511057291 */ /* 0x000fe2000f8e303f */
[----:B------:R-:W-:Y:S02]  /*19d0*/  IMAD.MOV.U32 R67, RZ, RZ, 0x1 ;  /* 0x00000001ff437424 */ /* 0x000fe400078e00ff */
[----:B------:R-:W-:Y:S01]  /*19e0*/  IMAD.IADD R91, R113, 0x1, R30 ;  /* 0x00000001715b7824 */ /* 0x000fe200078e021e */
[----:B------:R-:W-:Y:S02]  /*19f0*/  @!P6 LOP3.LUT R114, RZ, c[0x0][0x1ec], RZ, 0x33, !PT ;  /* 0x00007b00ff72ea12 */ /* 0x000fe400078e33ff */
[----:B------:R-:W-:Y:S01]  /*1a00*/  LOP3.LUT R76, R74, 0x3, RZ, 0xc0, !PT ;  /* 0x000000034a4c7812 */ /* 0x000fe200078ec0ff */
[----:B------:R-:W-:Y:S01]  /*1a10*/  @!P0 IMAD.MOV.U32 R67, RZ, RZ, RZ ;  /* 0x000000ffff438224 */ /* 0x000fe200078e00ff */
[----:B------:R-:W-:Y:S01]  /*1a20*/  @!P0 SEL R65, RZ, 0x1, !P5 ;  /* 0x00000001ff418807 */ /* 0x000fe20006800000 */
[----:B------:R-:W-:Y:S01]  /*1a30*/  @P1 CS2R R68, SRZ ;  /* 0x0000000000441805 */ /* 0x000fe2000001ff00 */
[----:B------:R-:W-:Y:S01]  /*1a40*/  @P1 IMAD.MOV.U32 R71, RZ, RZ, RZ ;  /* 0x000000ffff471224 */ /* 0x000fe200078e00ff */
[----:B------:R-:W-:Y:S01]  /*1a50*/  ISETP.GE.U32.AND P0, PT, R91, R58, PT ;  /* 0x0000003a5b00720c */ /* 0x000fe20003f06070 */
[----:B------:R-:W-:Y:S01]  /*1a60*/  @P1 IMAD.MOV.U32 R66, RZ, RZ, RZ ;  /* 0x000000ffff421224 */ /* 0x000fe200078e00ff */
[----:B------:R-:W-:Y:S01]  /*1a70*/  ISETP.GE.U32.AND P1, PT, R113, R114, PT ;  /* 0x000000727100720c */ /* 0x000fe20003f26070 */
[----:B------:R-:W-:Y:S01]  /*1a80*/  IMAD R54, R54, 0x10, R23 ;  /* 0x0000001036367824 */ /* 0x000fe200078e0217 */
[----:B------:R-:W-:Y:S01]  /*1a90*/  LEA R70, R76, UR5, 0x1 ;  /* 0x000000054c467c11 */ /* 0x000fe2000f8e08ff */
[----:B------:R-:W-:-:S02]  /*1aa0*/  IMAD R53, R53, 0x10, R22 ;  /* 0x0000001035357824 */ /* 0x000fc400078e0216 */
[----:B------:R-:W-:Y:S01]  /*1ab0*/  IMAD.U32 R55, R55, 0x10, R20 ;  /* 0x0000001037377824 */ /* 0x000fe200078e0014 */
[----:B------:R0:W0:Y:S01]  /*1ac0*/  LDSM.16.M88.4 R24, [R18+UR4] ;  /* 0x000000041218783b */ /* 0x0000220008000200 */
[----:B------:R-:W-:Y:S01]  /*1ad0*/  CS2R R16, SRZ ;  /* 0x0000000000107805 */ /* 0x000fe2000001ff00 */
[----:B-1----:R-:W-:Y:S01]  /*1ae0*/  CS2R R14, SRZ ;  /* 0x00000000000e7805 */ /* 0x002fe2000001ff00 */
[----:B--2---:R-:W-:Y:S01]  /*1af0*/  CS2R R10, SRZ ;  /* 0x00000000000a7805 */ /* 0x004fe2000001ff00 */
[----:B------:R-:W-:Y:S01]  /*1b00*/  CS2R R12, SRZ ;  /* 0x00000000000c7805 */ /* 0x000fe2000001ff00 */
[----:B------:R-:W-:-:S03]  /*1b10*/  CS2R R8, SRZ ;  /* 0x0000000000087805 */ /* 0x000fc6000001ff00 */
[----:B------:R1:W2:Y:S01]  /*1b20*/  LDSM.16.M88.4 R20, [R18+UR7] ;  /* 0x000000071214783b */ /* 0x0002a20008000200 */
[----:B---3--:R-:W-:Y:S01]  /*1b30*/  CS2R R6, SRZ ;  /* 0x0000000000067805 */ /* 0x008fe2000001ff00 */
[----:B------:R-:W-:Y:S01]  /*1b40*/  CS2R R2, SRZ ;  /* 0x0000000000027805 */ /* 0x000fe2000001ff00 */
[----:B------:R-:W-:Y:S01]  /*1b50*/  CS2R R4, SRZ ;  /* 0x0000000000047805 */ /* 0x000fe2000001ff00 */
[----:B------:R-:W-:Y:S01]  /*1b60*/  IMAD.SHL.U32 R54, R54, 0x8, RZ ;  /* 0x0000000836367824 */ /* 0x000fe200078e00ff */
[----:B------:R-:W-:Y:S01]  /*1b70*/  SEL R52, R52, RZ, !P1 ;  /* 0x000000ff34347207 */ /* 0x000fe20004800000 */
[----:B------:R-:W-:Y:S01]  /*1b80*/  IMAD.SHL.U32 R53, R53, 0x8, RZ ;  /* 0x0000000835357824 */ /* 0x000fe200078e00ff */
[----:B------:R-:W-:Y:S01]  /*1b90*/  SEL R89, R28, RZ, !P0 ;  /* 0x000000ff1c597207 */ /* 0x000fe20004000000 */
[----:B------:R-:W-:Y:S05]  /*1ba0*/  @!P4 BRA `(.L_x_279) ;  /* 0x000008b00000c947 */ /* 0x000fea0003800000 */
[----:B-1----:R-:W-:Y:S01]  /*1bb0*/  ISETP.NE.AND P0, PT, R62, c[0x0][0x27c], PT ;  /* 0x00009f003e007a0c */ /* 0x002fe20003f05270 */
[----:B------:R-:W-:Y:S01]  /*1bc0*/  IMAD.SHL.U32 R92, R92, 0x10, RZ ;  /* 0x000000105c5c7824 */ /* 0x000fe200078e00ff */
[----:B------:R-:W-:Y:S01]  /*1bd0*/  IADD3 R80, R62, c[0x0][0x218], RZ ;  /* 0x000086003e507a10 */ /* 0x000fe20007ffe0ff */
[----:B------:R-:W-:Y:S01]  /*1be0*/  IMAD.SHL.U32 R90, R90, 0x10, RZ ;  /* 0x000000105a5a7824 */ /* 0x000fe200078e00ff */
[----:B------:R-:W-:Y:S01]  /*1bf0*/  LOP3.LUT R0, R18, 0x10, RZ, 0x3c, !PT ;  /* 0x0000001012007812 */ /* 0x000fe200078e3cff */
[----:B------:R-:W-:Y:S01]  /*1c00*/  CS2R R16, SRZ ;  /* 0x0000000000107805 */ /* 0x000fe2000001ff00 */
[----:B------:R-:W-:Y:S01]  /*1c10*/  CS2R R14, SRZ ;  /* 0x00000000000e7805 */ /* 0x000fe2000001ff00 */
[----:B------:R-:W-:Y:S01]  /*1c20*/  CS2R R10, SRZ ;  /* 0x00000000000a7805 */ /* 0x000fe2000001ff00 */
[----:B------:R-:W-:Y:S01]  /*1c30*/  CS2R R12, SRZ ;  /* 0x00000000000c7805 */ /* 0x000fe2000001ff00 */
[----:B------:R-:W-:Y:S01]  /*1c40*/  CS2R R8, SRZ ;  /* 0x0000000000087805 */ /* 0x000fe2000001ff00 */
[----:B------:R-:W-:Y:S01]  /*1c50*/  CS2R R6, SRZ ;  /* 0x0000000000067805 */ /* 0x000fe2000001ff00 */
[----:B------:R-:W-:Y:S01]  /*1c60*/  CS2R R2, SRZ ;  /* 0x0000000000027805 */ /* 0x000fe2000001ff00 */
[----:B------:R-:W-:Y:S01]  /*1c70*/  CS2R R4, SRZ ;  /* 0x0000000000047805 */ /* 0x000fe2000001ff00 */
[----:B------:R-:W-:Y:S01]  /*1c80*/  SEL R88, RZ, 0x1, !P0 ;  /* 0x00000001ff587807 */ /* 0x000fe20004000000 */
[----:B------:R-:W-:-:S02]  /*1c90*/  UMOV UR5, UR7 ;  /* 0x0000000700057c82 */ /* 0x000fc40008000000 */
[----:B------:R-:W-:Y:S02]  /*1ca0*/  UMOV UR13, 0x80 ;  /* 0x00000080000d7882 */ /* 0x000fe40000000000 */
[----:B------:R-:W-:Y:S02]  /*1cb0*/  UMOV UR12, 0x80 ;  /* 0x00000080000c7882 */ /* 0x000fe40000000000 */
[----:B------:R-:W-:Y:S02]  /*1cc0*/  UMOV UR11, 0x1 ;  /* 0x00000001000b7882 */ /* 0x000fe40000000000 */
.L_x_280:
[-C--:B012--5:R-:W5:Y:S01]  /*1cd0*/  HMMA.1688.F16 R16, R20, R24.reuse, R16 ;  /* 0x000000181410723c */ /* 0x0a7f620000000010 */
[----:B------:R-:W-:Y:S01]  /*1ce0*/  CS2R R48, SRZ ;  /* 0x0000000000307805 */ /* 0x000fe2000001ff00 */
[----:B------:R-:W-:Y:S01]  /*1cf0*/  CS2R R50, SRZ ;  /* 0x0000000000327805 */ /* 0x000fe2000001ff00 */
[C---:B------:R-:W-:Y:S01]  /*1d00*/  SHF.L.U32 R37, R62.reuse, R65, RZ ;  /* 0x000000413e257219 */ /* 0x040fe200000006ff */
[----:B------:R-:W-:Y:S01]  /*1d10*/  CS2R R44, SRZ ;  /* 0x00000000002c7805 */ /* 0x000fe2000001ff00 */
[----:B------:R-:W-:Y:S01]  /*1d20*/  SHF.L.U32 R36, R62, R67, RZ ;  /* 0x000000433e247219 */ /* 0x000fe200000006ff */
[----:B------:R-:W-:Y:S01]  /*1d30*/  CS2R R46, SRZ ;  /* 0x00000000002e7805 */ /* 0x000fe2000001ff00 */
[C---:B------:R-:W-:Y:S01]  /*1d40*/  LOP3.LUT P1, RZ, R37.reuse, R66, RZ, 0xc0, !PT ;  /* 0x0000004225ff7212 */ /* 0x040fe2000782c0ff */
[----:B------:R-:W5:Y:S01]  /*1d50*/  HMMA.1688.F16 R14, R22, R24, R14 ;  /* 0x00000018160e723c */ /* 0x000f62000000000e */
[----:B------:R-:W-:Y:S01]  /*1d60*/  CS2R R40, SRZ ;  /* 0x0000000000287805 */ /* 0x000fe2000001ff00 */
[C---:B------:R-:W-:Y:S01]  /*1d70*/  LOP3.LUT P0, RZ, R36.reuse, R69, RZ, 0xc0, !PT ;  /* 0x0000004524ff7212 */ /* 0x040fe2000780c0ff */
[----:B------:R-:W-:Y:S01]  /*1d80*/  CS2R R42, SRZ ;  /* 0x00000000002a7805 */ /* 0x000fe2000001ff00 */
[----:B------:R-:W-:Y:S01]  /*1d90*/  LOP3.LUT P4, RZ, R37, R68, RZ, 0xc0, !PT ;  /* 0x0000004425ff7212 */ /* 0x000fe2000788c0ff */
[----:B------:R-:W-:Y:S01]  /*1da0*/  LDSM.16.M88.4 R28, [R0+UR5] ;  /* 0x00000005001c783b */ /* 0x000fe20008000200 */
[----:B------:R-:W-:Y:S01]  /*1db0*/  PLOP3.LUT P0, PT, P0, P1, PT, 0x80, 0x0 ;  /* 0x000000000000781c */ /* 0x000fe20000703070 */
[----:B------:R-:W-:Y:S01]  /*1dc0*/  UISETP.NE.AND UP0, UPT, UR11, 0x1, UPT ;  /* 0x000000010b00788c */ /* 0x000fe2000bf05270 */
[-C--:B------:R-:W5:Y:S01]  /*1dd0*/  HMMA.1688.F16 R12, R22, R25.reuse, R12 ;  /* 0x00000019160c723c */ /* 0x080f62000000000c */
[----:B------:R-:W-:Y:S01]  /*1de0*/  LOP3.LUT P3, RZ, R36, R71, RZ, 0xc0, !PT ;  /* 0x0000004724ff7212 */ /* 0x000fe2000786c0ff */
[----:B------:R-:W-:Y:S01]  /*1df0*/  UMOV UR8, UR5 ;  /* 0x0000000500087c82 */ /* 0x000fe20008000000 */
[C---:B------:R-:W-:Y:S01]  /*1e00*/  LOP3.LUT P2, RZ, R89.reuse, 0x1, RZ, 0xc0, !PT ;  /* 0x0000000159ff7812 */ /* 0x040fe2000784c0ff */
[----:B------:R-:W-:Y:S01]  /*1e10*/  CS2R R36, SRZ ;  /* 0x0000000000247805 */ /* 0x000fe2000001ff00 */
[----:B------:R-:W-:Y:S01]  /*1e20*/  PLOP3.LUT P3, PT, P3, P4, PT, 0x80, 0x0 ;  /* 0x000000000000781c */ /* 0x000fe20001f69070 */
[----:B------:R-:W0:Y:S01]  /*1e30*/  LDSM.16.M88.4 R32, [R0+UR4] ;  /* 0x000000040020783b */ /* 0x000e220008000200 */
[----:B------:R-:W-:Y:S01]  /*1e40*/  UMOV UR9, UR4 ;  /* 0x0000000400097c82 */ /* 0x000fe20008000000 */
[----:B------:R-:W5:Y:S01]  /*1e50*/  HMMA.1688.F16 R10, R20, R25, R10 ;  /* 0x00000019140a723c */ /* 0x000f62000000000a */
[----:B------:R-:W-:Y:S01]  /*1e60*/  UMOV UR6, UR12 ;  /* 0x0000000c00067c82 */ /* 0x000fe20008000000 */
[----:B------:R-:W-:Y:S01]  /*1e70*/  LOP3.LUT R38, R89, 0x2, RZ, 0xc0, !PT ;  /* 0x0000000259267812 */ /* 0x000fe200078ec0ff */
[----:B------:R-:W-:Y:S01]  /*1e80*/  IMAD.MOV.U32 R98, RZ, RZ, RZ ;  /* 0x000000ffff627224 */ /* 0x000fe200078e00ff */
[----:B------:R-:W-:Y:S01]  /*1e90*/  LOP3.LUT R19, R18, 0x20, RZ, 0x3c, !PT ;  /* 0x0000002012137812 */ /* 0x000fe200078e3cff */
[----:B------:R-:W-:Y:S01]  /*1ea0*/  UMOV UR7, UR13 ;  /* 0x0000000d00077c82 */ /* 0x000fe20008000000 */
[----:B------:R1:W2:Y:S02]  /*1eb0*/  @P0 LDG.E.LTC128B.128.SYS R48, [R84] ;  /* 0x0000000054300381 */ /* 0x0002a400001eed20 */
[-C--:B------:R-:W5:Y:S01]  /*1ec0*/  HMMA.1688.F16 R8, R20, R26.reuse, R8 ;  /* 0x0000001a1408723c */ /* 0x080f620000000008 */
[----:B------:R-:W-:Y:S01]  /*1ed0*/  ULOP3.LUT UR11, UR11, 0x1, URZ, 0x3c, !UPT ;  /* 0x000000010b0b7892 */ /* 0x000fe2000f8e3c3f */
[----:B------:R-:W-:Y:S02]  /*1ee0*/  SHF.R.U32.HI R38, RZ, 0x1, R38 ;  /* 0x00000001ff267819 */ /* 0x000fe40000011626 */
[----:B------:R-:W-:Y:S02]  /*1ef0*/  IADD3 R96, P0, R86, c[0x0][0x288], RZ ;  /* 0x0000a20056607a10 */ /* 0x000fe40007f1e0ff */
[----:B------:R-:W-:Y:S02]  /*1f00*/  ISETP.NE.U32.AND P1, PT, R38, RZ, PT ;  /* 0x000000ff2600720c */ /* 0x000fe40003f25070 */
[----:B------:R-:W5:Y:S01]  /*1f10*/  HMMA.1688.F16 R6, R22, R26, R6 ;  /* 0x0000001a1606723c */ /* 0x000f620000000006 */
[----:B-1----:R1:W3:Y:S01]  /*1f20*/  @P3 LDG.E.LTC128B.128.SYS R44, [R82] ;  /* 0x00000000522c3381 */ /* 0x0022e200001eed20 */
[----:B------:R-:W-:Y:S01]  /*1f30*/  CS2R R38, SRZ ;  /* 0x0000000000267805 */ /* 0x000fe2000001ff00 */
[----:B------:R-:W-:Y:S02]  /*1f40*/  IADD3.X R97, R87, c[0x0][0x28c], RZ, P0, !PT ;  /* 0x0000a30057617a10 */ /* 0x000fe400007fe4ff */
[----:B------:R-:W-:Y:S03]  /*1f50*/  IADD3 R67, R67, 0x1, RZ ;  /* 0x0000000143437810 */ /* 0x000fe60007ffe0ff */
[-C--:B------:R-:W5:Y:S01]  /*1f60*/  HMMA.1688.F16 R4, R22, R27.reuse, R4 ;  /* 0x0000001b1604723c */ /* 0x080f620000000004 */
[----:B------:R-:W-:Y:S02]  /*1f70*/  ISETP.NE.AND P6, PT, R67, c[0x0][0x180], PT ;  /* 0x0000600043007a0c */ /* 0x000fe40003fc5270 */
[----:B-1----:R1:W3:Y:S01]  /*1f80*/  @P2 LDG.E.LTC128B.128.SYS R40, [R86] ;  /* 0x0000000056282381 */ /* 0x0022e200001eed20 */
[----:B------:R-:W-:Y:S02]  /*1f90*/  IADD3 R88, R88, 0x1, RZ ;  /* 0x0000000158587810 */ /* 0x000fe40007ffe0ff */
[----:B------:R-:W-:Y:S02]  /*1fa0*/  IADD3 R80, R80, -0x1, RZ ;  /* 0xffffffff50507810 */ /* 0x000fe40007ffe0ff */
[----:B------:R5:W5:Y:S02]  /*1fb0*/  HMMA.1688.F16 R2, R20, R27, R2 ;  /* 0x0000001b1402723c */ /* 0x000b640000000002 */
[----:B------:R-:W-:Y:S03]  /*1fc0*/  ISETP.NE.AND P4, PT, R88, c[0x0][0x27c], PT ;  /* 0x00009f0058007a0c */ /* 0x000fe60003f85270 */
[----:B-1----:R-:W1:Y:S01]  /*1fd0*/  @P1 LDG.E.LTC128B.128.SYS R36, [R96] ;  /* 0x0000000060241381 */ /* 0x002e6200001eed20 */
[----:B------:R-:W-:Y:S02]  /*1fe0*/  @!P6 IADD3 R93, R65, 0x1, RZ ;  /* 0x00000001415de810 */ /* 0x000fe40007ffe0ff */
[-C--:B0----5:R-:W5:Y:S01]  /*1ff0*/  HMMA.1688.F16 R16, R28, R32.reuse, R16 ;  /* 0x000000201c10723c */ /* 0x0a1f620000000010 */
[----:B------:R-:W-:Y:S02]  /*2000*/  @!P6 IMAD.MOV.U32 R67, RZ, RZ, RZ ;  /* 0x000000ffff43e224 */ /* 0x000fe400078e00ff */
[----:B------:R-:W-:Y:S02]  /*2010*/  @!P6 ISETP.GE.AND P5, PT, R93, c[0x0][0x17c], PT ;  /* 0x00005f005d00ea0c */ /* 0x000fe40003fa6270 */
[----:B------:R-:W-:Y:S02]  /*2020*/  SEL R87, R60, c[0x0][0x290], !P4 ;  /* 0x0000a4003c577a07 */ /* 0x000fe40006000000 */
[----:B------:R-:W-:Y:S01]  /*2030*/  LDSM.16.M88.4 R20, [R19+UR5] ;  /* 0x000000051314783b */ /* 0x000fe20008000200 */
[----:B------:R-:W5:Y:S02]  /*2040*/  HMMA.1688.F16 R14, R30, R32, R14 ;  /* 0x000000201e0e723c */ /* 0x000f64000000000e */
[----:B------:R-:W-:Y:S02]  /*2050*/  @!P6 SEL R98, R62, 0x2, !P5 ;  /* 0x000000023e62e807 */ /* 0x000fe40006800000 */
[----:B------:R-:W-:Y:S02]  /*2060*/  IADD3 R86, P1, R87, R96, RZ ;  /* 0x0000006057567210 */ /* 0x000fe40007f3e0ff */
[C---:B------:R-:W-:Y:S01]  /*2070*/  ISETP.NE.AND P0, PT, R98.reuse, 0x2, PT ;  /* 0x000000026200780c */ /* 0x040fe20003f05270 */
[----:B------:R0:W0:Y:S01]  /*2080*/  LDSM.16.M88.4 R24, [R19+UR4] ;  /* 0x000000041318783b */ /* 0x0000220008000200 */
[-C--:B------:R-:W5:Y:S01]  /*2090*/  HMMA.1688.F16 R12, R30, R33.reuse, R12 ;  /* 0x000000211e0c723c */ /* 0x080f62000000000c */
[----:B------:R-:W-:Y:S01]  /*20a0*/  IMAD R95, R98, R61, c[0x2][0x0] ;  /* 0x00800000625f7624 */ /* 0x000fe200078e023d */
[----:B------:R-:W-:Y:S02]  /*20b0*/  SEL R98, RZ, c[0x0][0x280], P4 ;  /* 0x0000a000ff627a07 */ /* 0x000fe40002000000 */
[----:B------:R-:W-:Y:S02]  /*20c0*/  SEL R87, R59, c[0x0][0x294], !P4 ;  /* 0x0000a5003b577a07 */ /* 0x000fe40006000000 */
[----:B0-----:R-:W-:Y:S01]  /*20d0*/  LOP3.LUT R19, R18, 0x30, RZ, 0x3c, !PT ;  /* 0x0000003012137812 */ /* 0x001fe200078e3cff */
[----:B------:R-:W0:Y:S01]  /*20e0*/  LDC.64 R94, c[0x0][R95+0x160] ;  /* 0x000058005f5e7b82 */ /* 0x000e220000000a00 */
[----:B------:R-:W5:Y:S02]  /*20f0*/  HMMA.1688.F16 R10, R28, R33, R10 ;  /* 0x000000211c0a723c */ /* 0x000f64000000000a */
[----:B------:R-:W-:Y:S01]  /*2100*/  @!P0 IADD3 R63, R63, c[0x0][0x248], RZ ;  /* 0x000092003f3f8a10 */ /* 0x000fe20007ffe0ff */
[----:B------:R-:W-:Y:S01]  /*2110*/  IMAD.IADD R91, R98, 0x1, R91 ;  /* 0x00000001625b7824 */ /* 0x000fe200078e025b */
[----:B------:R-:W-:Y:S01]  /*2120*/  @!P6 SEL R65, R93, RZ, !P5 ;  /* 0x000000ff5d41e207 */ /* 0x000fe20006800000 */
[----:B------:R-:W-:Y:S01]  /*2130*/  IMAD.X R87, R87, 0x1, R97, P1 ;  /* 0x0000000157577824 */ /* 0x000fe200008e0661 */
[----:B------:R-:W-:Y:S02]  /*2140*/  ISETP.GE.U32.AND P0, PT, R63, c[0x0][0x16c], PT ;  /* 0x00005b003f007a0c */ /* 0x000fe40003f06070 */
[-C--:B------:R-:W5:Y:S02]  /*2150*/  HMMA.1688.F16 R8, R28, R34.reuse, R8 ;  /* 0x000000221c08723c */ /* 0x080f640000000008 */
[----:B------:R-:W-:Y:S02]  /*2160*/  ISETP.GE.U32.AND P1, PT, R91, R58, PT ;  /* 0x0000003a5b00720c */ /* 0x000fe40003f26070 */
[----:B------:R-:W-:Y:S02]  /*2170*/  SEL R88, R88, RZ, P4 ;  /* 0x000000ff58587207 */ /* 0x000fe40002000000 */
[----:B------:R-:W-:Y:S02]  /*2180*/  SEL R89, R89, RZ, !P1 ;  /* 0x000000ff59597207 */ /* 0x000fe40004800000 */
[----:B------:R-:W5:Y:S02]  /*2190*/  HMMA.1688.F16 R6, R30, R34, R6 ;  /* 0x000000221e06723c */ /* 0x000f640000000006 */
[----:B------:R-:W-:Y:S01]  /*21a0*/  @P0 CS2R R68, SRZ ;  /* 0x0000000000440805 */ /* 0x000fe2000001ff00 */
[----:B------:R-:W-:Y:S02]  /*21b0*/  @P0 IMAD.MOV.U32 R71, RZ, RZ, RZ ;  /* 0x000000ffff470224 */ /* 0x000fe400078e00ff */
[----:B------:R-:W-:Y:S01]  /*21c0*/  @P0 IMAD.MOV.U32 R66, RZ, RZ, RZ ;  /* 0x000000ffff420224 */ /* 0x000fe200078e00ff */
[----:B------:R-:W-:Y:S02]  /*21d0*/  ISETP.GT.AND P0, PT, R80, 0x1, PT ;  /* 0x000000015000780c */ /* 0x000fe40003f04270 */
[-C--:B------:R-:W5:Y:S01]  /*21e0*/  HMMA.1688.F16 R4, R30, R35.reuse, R4 ;  /* 0x000000231e04723c */ /* 0x080f620000000004 */
[C---:B0-----:R-:W-:Y:S02]  /*21f0*/  IADD3 R82, P3, R94.reuse, R82, RZ ;  /* 0x000000525e527210 */ /* 0x041fe40007f7e0ff */
[----:B------:R-:W-:Y:S03]  /*2200*/  IADD3 R84, P2, R94, R84, RZ ;  /* 0x000000545e547210 */ /* 0x000fe60007f5e0ff */
[C---:B------:R-:W-:Y:S02]  /*2210*/  IMAD.X R83, R95.reuse, 0x1, R83, P3 ;  /* 0x000000015f537824 */ /* 0x040fe400018e0653 */
[----:B------:R5:W5:Y:S02]  /*2220*/  HMMA.1688.F16 R2, R28, R35, R2 ;  /* 0x000000231c02723c */ /* 0x000b640000000002 */
[----:B------:R-:W-:Y:S04]  /*2230*/  IMAD.X R85, R95, 0x1, R85, P2 ;  /* 0x000000015f557824 */ /* 0x000fe800010e0655 */
[----:B-----5:R-:W-:Y:S01]  /*2240*/  LDSM.16.M88.4 R28, [R19+UR5] ;  /* 0x00000005131c783b */ /* 0x020fe20008000200 */
[----:B------:R-:W-:Y:S01]  /*2250*/  @UP0 UIADD3 UR5, UR5, -0x80, URZ ;  /* 0xffffff8005050890 */ /* 0x000fe2000fffe03f */
[-C--:B------:R-:W5:Y:S01]  /*2260*/  HMMA.1688.F16 R16, R20, R24.reuse, R16 ;  /* 0x000000181410723c */ /* 0x080f620000000010 */
[----:B------:R-:W-:Y:S05]  /*2270*/  @!UP0 UIADD3 UR5, UR8, 0x80, URZ ;  /* 0x0000008008058890 */ /* 0x000fea000fffe03f */
[----:B------:R-:W0:Y:S01]  /*2280*/  LDSM.16.M88.4 R32, [R19+UR4] ;  /* 0x000000041320783b */ /* 0x000e220008000200 */
[----:B------:R-:W-:Y:S01]  /*2290*/  @UP0 UIADD3 UR4, UR4, -0x80, URZ ;  /* 0xffffff8004040890 */ /* 0x000fe2000fffe03f */
[----:B------:R-:W5:Y:S01]  /*22a0*/  HMMA.1688.F16 R14, R22, R24, R14 ;  /* 0x00000018160e723c */ /* 0x000f62000000000e */
[----:B------:R-:W-:Y:S07]  /*22b0*/  @!UP0 UIADD3 UR4, UR9, 0x80, URZ ;  /* 0x0000008009048890 */ /* 0x000fee000fffe03f */
[-C--:B------:R-:W5:Y:S08]  /*22c0*/  HMMA.1688.F16 R12, R22, R25.reuse, R12 ;  /* 0x00000019160c723c */ /* 0x080f70000000000c */
[----:B------:R-:W5:Y:S08]  /*22d0*/  HMMA.1688.F16 R10, R20, R25, R10 ;  /* 0x00000019140a723c */ /* 0x000f70000000000a */
[-C--:B------:R-:W5:Y:S08]  /*22e0*/  HMMA.1688.F16 R8, R20, R26.reuse, R8 ;  /* 0x0000001a1408723c */ /* 0x080f700000000008 */
[----:B------:R-:W5:Y:S08]  /*22f0*/  HMMA.1688.F16 R6, R22, R26, R6 ;  /* 0x0000001a1606723c */ /* 0x000f700000000006 */
[-C--:B------:R-:W5:Y:S08]  /*2300*/  HMMA.1688.F16 R4, R22, R27.reuse, R4 ;  /* 0x0000001b1604723c */ /* 0x080f700000000004 */
[----:B------:R-:W5:Y:S08]  /*2310*/  HMMA.1688.F16 R2, R20, R27, R2 ;  /* 0x0000001b1402723c */ /* 0x000f700000000002 */
[-C--:B0----5:R5:W5:Y:S08]  /*2320*/  HMMA.1688.F16 R16, R28, R32.reuse, R16 ;  /* 0x000000201c10723c */ /* 0x0a1b700000000010 */
[----:B------:R5:W5:Y:S08]  /*2330*/  HMMA.1688.F16 R14, R30, R32, R14 ;  /* 0x000000201e0e723c */ /* 0x000b70000000000e */
[-C--:B------:R5:W5:Y:S08]  /*2340*/  HMMA.1688.F16 R12, R30, R33.reuse, R12 ;  /* 0x000000211e0c723c */ /* 0x080b70000000000c */
[----:B------:R5:W5:Y:S08]  /*2350*/  HMMA.1688.F16 R10, R28, R33, R10 ;  /* 0x000000211c0a723c */ /* 0x000b70000000000a */
[-C--:B------:R5:W5:Y:S08]  /*2360*/  HMMA.1688.F16 R8, R28, R34.reuse, R8 ;  /* 0x000000221c08723c */ /* 0x080b700000000008 */
[----:B------:R5:W5:Y:S08]  /*2370*/  HMMA.1688.F16 R6, R30, R34, R6 ;  /* 0x000000221e06723c */ /* 0x000b700000000006 */
[-C--:B------:R5:W5:Y:S08]  /*2380*/  HMMA.1688.F16 R4, R30, R35.reuse, R4 ;  /* 0x000000231e04723c */ /* 0x080b700000000004 */
[----:B------:R5:W5:Y:S01]  /*2390*/  HMMA.1688.F16 R2, R28, R35, R2 ;  /* 0x000000231c02723c */ /* 0x000b620000000002 */
[----:B--2---:R0:W-:Y:S10]  /*23a0*/  STS.128 [R92+UR12], R48 ;  /* 0x000000305c007988 */ /* 0x0041f40008000c0c */
[----:B---3--:R0:W-:Y:S01]  /*23b0*/  STS.128 [R90+UR12], R44 ;  /* 0x0000002c5a007988 */ /* 0x0081e20008000c0c */
[----:B------:R-:W-:Y:S02]  /*23c0*/  @UP0 UIADD3 UR12, UR12, 0x80, URZ ;  /* 0x000000800c0c0890 */ /* 0x000fe4000fffe03f */
[----:B------:R-:W-:Y:S07]  /*23d0*/  @!UP0 UIADD3 UR12, UR6, -0x80, URZ ;  /* 0xffffff80060c8890 */ /* 0x000fee000fffe03f */
[----:B------:R0:W-:Y:S10]  /*23e0*/  STS.128 [R92+UR13+0x2000], R40 ;  /* 0x002000285c007988 */ /* 0x0001f40008000c0d */
[----:B-1----:R0:W-:Y:S01]  /*23f0*/  STS.128 [R90+UR13+0x2000], R36 ;  /* 0x002000245a007988 */ /* 0x0021e20008000c0d */
[----:B------:R-:W-:Y:S02]  /*2400*/  @UP0 UIADD3 UR13, UR13, 0x80, URZ ;  /* 0x000000800d0d0890 */ /* 0x000fe4000fffe03f */
[----:B------:R-:W-:Y:S07]  /*2410*/  @!UP0 UIADD3 UR13, UR7, -0x80, URZ ;  /* 0xffffff80070d8890 */ /* 0x000fee000fffe03f */
[----:B------:R-:W-:Y:S10]  /*2420*/  BAR.SYNC.DEFER_BLOCKING 0x0 ;  /* 0x0000000000007b1d */ /* 0x000ff40000010000 */
[----:B------:R0:W1:Y:S08]  /*2430*/  LDSM.16.M88.4 R20, [R18+UR5] ;  /* 0x000000051214783b */ /* 0x0000700008000200 */
[----:B------:R0:W1:Y:S01]  /*2440*/  LDSM.16.M88.4 R24, [R18+UR4] ;  /* 0x000000041218783b */ /* 0x0000620008000200 */
[----:B------:R-:W-:-:S05]  /*2450*/  @P0 BRA `(.L_x_280) ;  /* 0xfffff87000000947 */ /* 0x000fca000383ffff */
.L_x_279:
[----:B-1----:R-:W-:Y:S01]  /*2460*/  IADD3 R0, P0, R70, 0x8, RZ ;  /* 0x0000000846007810 */ /* 0x002fe20007f1e0ff */
[----:B------:R-:W-:Y:S01]  /*2470*/  ULDC UR4, c[0x0][0x178] ;  /* 0x00005e0000047ab9 */ /* 0x000fe20000000800 */
[----:B--2---:R-:W-:Y:S01]  /*2480*/  SHF.R.S32.HI R20, RZ, 0x1f, R70 ;  /* 0x0000001fff147819 */ /* 0x004fe20000011446 */
[----:B------:R-:W-:Y:S01]  /*2490*/  USHF.R.S32.HI UR4, URZ, 0x1f, UR4 ;  /* 0x0000001f3f047899 */ /* 0x000fe20008011404 */
[----:B------:R-:W-:Y:S01]  /*24a0*/  ISETP.GE.U32.AND P4, PT, R0, c[0x0][0x178], PT ;  /* 0x00005e0000007a0c */ /* 0x000fe20003f86070 */
[----:B------:R-:W-:Y:S01]  /*24b0*/  IMAD.MOV.U32 R71, RZ, RZ, 0x2 ;  /* 0x00000002ff477424 */ /* 0x000fe200078e00ff */
[C---:B------:R-:W-:Y:S01]  /*24c0*/  ISETP.GE.AND P5, PT, R70.reuse, c[0x0][0x178], PT ;  /* 0x00005e0046007a0c */ /* 0x040fe20003fa6270 */
[----:B------:R-:W-:Y:S01]  /*24d0*/  IMAD.X R0, RZ, RZ, R20, P0 ;  /* 0x000000ffff007224 */ /* 0x000fe200000e0614 */
[----:B------:R-:W-:Y:S01]  /*24e0*/  IADD3 R19, P1, R70, 0x18, RZ ;  /* 0x0000001846137810 */ /* 0x000fe20007f3e0ff */
[----:B0-----:R-:W-:-:S02]  /*24f0*/  IMAD.MOV.U32 R25, RZ, RZ, RZ ;  /* 0x000000ffff197224 */ /* 0x001fc400078e00ff */
[----:B------:R-:W-:Y:S01]  /*2500*/  IMAD.MOV.U32 R23, RZ, RZ, RZ ;  /* 0x000000ffff177224 */ /* 0x000fe200078e00ff */
[----:B------:R-:W-:Y:S02]  /*2510*/  ISETP.GE.AND.EX P4, PT, R0, UR4, PT, P4 ;  /* 0x0000000400007c0c */ /* 0x000fe4000bf86340 */
[C---:B------:R-:W-:Y:S01]  /*2520*/  IADD3 R0, P3, R70.reuse, 0x10, RZ ;  /* 0x0000001046007810 */ /* 0x040fe20007f7e0ff */
[----:B------:R-:W-:Y:S01]  /*2530*/  IMAD.WIDE R70, R70, R71, c[0x0][0x2f8] ;  /* 0x0000be0046467625 */ /* 0x000fe200078e0247 */
[----:B------:R-:W-:Y:S02]  /*2540*/  ISETP.GE.U32.AND P0, PT, R19, c[0x0][0x178], PT ;  /* 0x00005e0013007a0c */ /* 0x000fe40003f06070 */
[----:B------:R-:W-:Y:S01]  /*2550*/  ISETP.GE.U32.AND P2, PT, R0, c[0x0][0x178], PT ;  /* 0x00005e0000007a0c */ /* 0x000fe20003f46070 */
[--C-:B------:R-:W-:Y:S02]  /*2560*/  IMAD.X R0, RZ, RZ, R20.reuse, P3 ;  /* 0x000000ffff007224 */ /* 0x100fe400018e0614 */
[----:B------:R-:W-:-:S02]  /*2570*/  IMAD.X R20, RZ, RZ, R20, P1 ;  /* 0x000000ffff147224 */ /* 0x000fc400008e0614 */
[----:B------:R-:W2:Y:S01]  /*2580*/  @!P5 LDG.E.LTC128B.SYS R25, [R70] ;  /* 0x000000004619d381 */ /* 0x000ea200001ee920 */
[----:B------:R-:W-:-:S03]  /*2590*/  ISETP.GE.AND.EX P2, PT, R0, UR4, PT, P2 ;  /* 0x0000000400007c0c */ /* 0x000fc6000bf46320 */
[----:B------:R-:W3:Y:S01]  /*25a0*/  @!P4 LDG.E.LTC128B.SYS R23, [R70+0x10] ;  /* 0x000010004617c381 */ /* 0x000ee200001ee920 */
[----:B------:R-:W-:Y:S01]  /*25b0*/  ISETP.GE.AND.EX P0, PT, R20, UR4, PT, P0 ;  /* 0x0000000414007c0c */ /* 0x000fe2000bf06300 */
[----:B------:R-:W-:Y:S02]  /*25c0*/  IMAD.MOV.U32 R21, RZ, RZ, RZ ;  /* 0x000000ffff157224 */ /* 0x000fe400078e00ff */
[----:B------:R-:W-:-:S06]  /*25d0*/  IMAD.MOV.U32 R19, RZ, RZ, RZ ;  /* 0x000000ffff137224 */ /* 0x000fcc00078e00ff */
[----:B------:R-:W3:Y:S04]  /*25e0*/  @!P2 LDG.E.LTC128B.SYS R21, [R70+0x20] ;  /* 0x000020004615a381 */ /* 0x000ee800001ee920 */
[----:B------:R-:W3:Y:S01]  /*25f0*/  @!P0 LDG.E.LTC128B.SYS R19, [R70+0x30] ;  /* 0x0000300046138381 */ /* 0x000ee200001ee920 */
[C---:B------:R-:W-:Y:S01]  /*2600*/  LOP3.LUT R0, R52.reuse, 0x4, RZ, 0xc0, !PT ;  /* 0x0000000434007812 */ /* 0x040fe200078ec0ff */
[----:B------:R-:W-:Y:S01]  /*2610*/  ULDC.U16 UR4, c[0x0][0x3cc] ;  /* 0x0000f30000047ab9 */ /* 0x000fe20000000400 */
[----:B------:R-:W-:Y:S01]  /*2620*/  LOP3.LUT R20, R52, 0x2, RZ, 0xc0, !PT ;  /* 0x0000000234147812 */ /* 0x000fe200078ec0ff */
[----:B------:R-:W-:Y:S01]  /*2630*/  CS2R R36, SRZ ;  /* 0x0000000000247805 */ /* 0x000fe2000001ff00 */
[----:B------:R-:W-:Y:S01]  /*2640*/  SHF.R.U32.HI R0, RZ, 0x2, R0 ;  /* 0x00000002ff007819 */ /* 0x000fe20000011600 */
[----:B------:R-:W-:Y:S01]  /*2650*/  CS2R R38, SRZ ;  /* 0x0000000000267805 */ /* 0x000fe2000001ff00 */
[----:B------:R-:W-:-:S02]  /*2660*/  SHF.R.U32.HI R20, RZ, 0x1, R20 ;  /* 0x00000001ff147819 */ /* 0x000fc40000011614 */
[----:B------:R-:W-:Y:S02]  /*2670*/  ISETP.NE.U32.AND P5, PT, R0, RZ, PT ;  /* 0x000000ff0000720c */ /* 0x000fe40003fa5070 */
[----:B------:R-:W-:Y:S02]  /*2680*/  ISETP.NE.U32.AND P6, PT, R20, RZ, PT ;  /* 0x000000ff1400720c */ /* 0x000fe40003fc5070 */
[----:B------:R-:W-:Y:S01]  /*2690*/  LOP3.LUT R20, R52, 0x8, RZ, 0xc0, !PT ;  /* 0x0000000834147812 */ /* 0x000fe200078ec0ff */
[C-C-:B--2-45:R-:W-:Y:S02]  /*26a0*/  HFMA2 R16, R64.reuse.H0_H0, R16, R25.reuse ;  /* 0x0000001040107231 */ /* 0x174fe40000000819 */
[C---:B------:R-:W-:Y:S02]  /*26b0*/  HFMA2 R17, R64.reuse.H0_H0, R17, R25 ;  /* 0x0000001140117231 */ /* 0x040fe40000000819 */
[C-C-:B---3--:R-:W-:Y:S02]  /*26c0*/  HFMA2 R10, R64.reuse.H0_H0, R10, R23.reuse ;  /* 0x0000000a400a7231 */ /* 0x148fe40000000817 */
[----:B------:R-:W-:-:S02]  /*26d0*/  HFMA2 R11, R64.H0_H0, R11, R23 ;  /* 0x0000000b400b7231 */ /* 0x000fc40000000817 */
[----:B------:R-:W-:Y:S01]  /*26e0*/  SHF.R.U32.HI R27, RZ, 0x10, R16 ;  /* 0x00000010ff1b7819 */ /* 0x000fe20000011610 */
[C---:B------:R-:W-:Y:S02]  /*26f0*/  HFMA2 R14, R64.reuse.H0_H0, R14, R25 ;  /* 0x0000000e400e7231 */ /* 0x040fe40000000819 */
[C---:B------:R-:W-:Y:S01]  /*2700*/  HFMA2 R12, R64.reuse.H0_H0, R12, R23 ;  /* 0x0000000c400c7231 */ /* 0x040fe20000000817 */
[--C-:B------:R-:W-:Y:S01]  /*2710*/  PRMT R0, R16, 0x5410, R10.reuse ;  /* 0x0000541010007816 */ /* 0x100fe2000000000a */
[----:B------:R-:W-:Y:S01]  /*2720*/  IMAD.MOV.U32 R28, RZ, RZ, R10 ;  /* 0x000000ffff1c7224 */ /* 0x000fe200078e000a */
[----:B------:R-:W-:Y:S02]  /*2730*/  HFMA2 R8, R64.H0_H0, R8, R21 ;  /* 0x0000000840087231 */ /* 0x000fe40000000815 */
[----:B------:R-:W-:Y:S02]  /*2740*/  HSETP2.GEU.AND P3, PT, R27.H0_H0, c[0x0] [0x3cc].H0_H0, PT ;  /* 0x2000f3001b007634 */ /* 0x000fe40003f6e800 */
[----:B------:R-:W-:Y:S01]  /*2750*/  HSETP2.GEU.AND P0, P2, R0, c[0x0] [0x3cc].H0_H0, PT ;  /* 0x2000f30000007634 */ /* 0x000fe20003a0e000 */
[----:B------:R-:W-:Y:S01]  /*2760*/  SHF.R.U32.HI R0, RZ, 0x3, R20 ;  /* 0x00000003ff007819 */ /* 0x000fe20000011614 */
[C---:B------:R-:W-:Y:S01]  /*2770*/  HFMA2 R2, R64.reuse.H0_H0, R2, R19 ;  /* 0x0000000240027231 */ /* 0x040fe20000000813 */
[----:B------:R-:W-:Y:S01]  /*2780*/  PRMT R20, R17, 0x5410, R11 ;  /* 0x0000541011147816 */ /* 0x000fe2000000000b */
[----:B------:R-:W-:Y:S01]  /*2790*/  IMAD.MOV.U32 R24, RZ, RZ, R8 ;  /* 0x000000ffff187224 */ /* 0x000fe200078e0008 */
[----:B------:R-:W-:Y:S01]  /*27a0*/  ISETP.NE.U32.AND P4, PT, R0, RZ, PT ;  /* 0x000000ff0000720c */ /* 0x000fe20003f85070 */
[C---:B------:R-:W-:Y:S01]  /*27b0*/  HFMA2 R9, R64.reuse.H0_H0, R9, R21 ;  /* 0x0000000940097231 */ /* 0x040fe20000000815 */
[----:B------:R-:W-:Y:S01]  /*27c0*/  SEL R27, R27, UR4, P3 ;  /* 0x000000041b1b7c07 */ /* 0x000fe20009800000 */
[----:B------:R-:W-:Y:S01]  /*27d0*/  HFMA2 R3, R64.H0_H0, R3, R19 ;  /* 0x0000000340037231 */ /* 0x000fe20000000813 */
[----:B------:R-:W-:Y:S01]  /*27e0*/  SEL R0, R16, UR4, P0 ;  /* 0x0000000410007c07 */ /* 0x000fe20008000000 */
[--C-:B------:R-:W-:Y:S01]  /*27f0*/  IMAD.MOV.U32 R22, RZ, RZ, R2.reuse ;  /* 0x000000ffff167224 */ /* 0x100fe200078e0002 */
[----:B------:R-:W-:Y:S01]  /*2800*/  PRMT R16, R8, 0x5410, R2 ;  /* 0x0000541008107816 */ /* 0x000fe20000000002 */
[----:B------:R-:W-:Y:S01]  /*2810*/  HSETP2.GEU.AND P0, P1, R20, c[0x0] [0x3cc].H0_H0, PT ;  /* 0x2000f30014007634 */ /* 0x000fe2000390e000 */
[----:B------:R-:W-:Y:S01]  /*2820*/  SEL R10, R28, UR4, P2 ;  /* 0x000000041c0a7c07 */ /* 0x000fe20009000000 */
[----:B------:R-:W-:Y:S01]  /*2830*/  HFMA2 R15, R64.H0_H0, R15, R25 ;  /* 0x0000000f400f7231 */ /* 0x000fe20000000819 */
[----:B------:R-:W-:Y:S01]  /*2840*/  SHF.R.U32.HI R28, RZ, 0x10, R28 ;  /* 0x00000010ff1c7819 */ /* 0x000fe2000001161c */
[----:B------:R-:W-:Y:S01]  /*2850*/  IMAD.MOV.U32 R30, RZ, RZ, R9 ;  /* 0x000000ffff1e7224 */ /* 0x000fe200078e0009 */
[----:B------:R-:W-:Y:S01]  /*2860*/  HSETP2.GEU.AND P2, P3, R16, c[0x0] [0x3cc].H0_H0, PT ;  /* 0x2000f30010007634 */ /* 0x000fe20003b4e000 */
[----:B------:R-:W-:Y:S01]  /*2870*/  IMAD.MOV.U32 R16, RZ, RZ, R17 ;  /* 0x000000ffff107224 */ /* 0x000fe200078e0011 */
[C---:B------:R-:W-:Y:S01]  /*2880*/  HFMA2 R6, R64.reuse.H0_H0, R6, R21 ;  /* 0x0000000640067231 */ /* 0x040fe20000000815 */
[----:B------:R-:W-:Y:S01]  /*2890*/  IMAD.MOV.U32 R17, RZ, RZ, R11 ;  /* 0x000000ffff117224 */ /* 0x000fe200078e000b */
[----:B------:R-:W-:Y:S01]  /*28a0*/  SHF.R.U32.HI R29, RZ, 0x10, R12 ;  /* 0x00000010ff1d7819 */ /* 0x000fe2000001160c */
[C---:B------:R-:W-:Y:S01]  /*28b0*/  HFMA2 R13, R64.reuse.H0_H0, R13, R23 ;  /* 0x0000000d400d7231 */ /* 0x040fe20000000817 */
[----:B------:R-:W-:Y:S01]  /*28c0*/  SHF.R.U32.HI R20, RZ, 0x10, R16 ;  /* 0x00000010ff147819 */ /* 0x000fe20000011610 */
[C---:B------:R-:W-:Y:S01]  /*28d0*/  HFMA2 R5, R64.reuse.H0_H0, R5, R19 ;  /* 0x0000000540057231 */ /* 0x040fe20000000813 */
[----:B------:R-:W-:Y:S01]  /*28e0*/  SEL R2, R22, UR4, P3 ;  /* 0x0000000416027c07 */ /* 0x000fe20009800000 */
[----:B------:R-:W-:Y:S01]  /*28f0*/  HFMA2 R7, R64.H0_H0, R7, R21 ;  /* 0x0000000740077231 */ /* 0x000fe20000000815 */
[----:B------:R-:W-:Y:S01]  /*2900*/  SHF.R.U32.HI R26, RZ, 0x10, R17 ;  /* 0x00000010ff1a7819 */ /* 0x000fe20000011611 */
[----:B------:R-:W-:Y:S01]  /*2910*/  HSETP2.GEU.AND P3, PT, R28.H0_H0, c[0x0] [0x3cc].H0_H0, PT ;  /* 0x2000f3001c007634 */ /* 0x000fe20003f6e800 */
[----:B------:R-:W-:-:S02]  /*2920*/  SEL R8, R24, UR4, P2 ;  /* 0x0000000418087c07 */ /* 0x000fc40009000000 */
[----:B------:R-:W-:Y:S01]  /*2930*/  HSETP2.GEU.AND P2, PT, R20.H0_H0, c[0x0] [0x3cc].H0_H0, PT ;  /* 0x2000f30014007634 */ /* 0x000fe20003f4e800 */
[----:B------:R-:W-:Y:S02]  /*2940*/  SEL R11, R16, UR4, P0 ;  /* 0x00000004100b7c07 */ /* 0x000fe40008000000 */
[----:B------:R-:W-:Y:S01]  /*2950*/  HSETP2.GEU.AND P0, PT, R26.H0_H0, c[0x0] [0x3cc].H0_H0, PT ;  /* 0x2000f3001a007634 */ /* 0x000fe20003f0e800 */
[----:B------:R-:W-:Y:S02]  /*2960*/  PRMT R16, R14, 0x5410, R12 ;  /* 0x000054100e107816 */ /* 0x000fe4000000000c */
[----:B------:R-:W-:Y:S02]  /*2970*/  SEL R25, R28, UR4, P3 ;  /* 0x000000041c197c07 */ /* 0x000fe40009800000 */
[--C-:B------:R-:W-:Y:S01]  /*2980*/  PRMT R28, R9, 0x5410, R3.reuse ;  /* 0x00005410091c7816 */ /* 0x100fe20000000003 */
[----:B------:R-:W-:Y:S01]  /*2990*/  IMAD.MOV.U32 R9, RZ, RZ, R3 ;  /* 0x000000ffff097224 */ /* 0x000fe200078e0003 */
[----:B------:R-:W-:Y:S01]  /*29a0*/  SEL R20, R20, UR4, P2 ;  /* 0x0000000414147c07 */ /* 0x000fe20009000000 */
[----:B------:R-:W-:Y:S01]  /*29b0*/  HFMA2 R3, R64.H0_H0, R4, R19 ;  /* 0x0000000440037231 */ /* 0x000fe20000000813 */
[----:B------:R-:W-:Y:S01]  /*29c0*/  SEL R17, R17, UR4, P1 ;  /* 0x0000000411117c07 */ /* 0x000fe20008800000 */
[----:B------:R-:W-:Y:S01]  /*29d0*/  HSETP2.GEU.AND P3, P2, R16, c[0x0] [0x3cc].H0_H0, PT ;  /* 0x2000f30010007634 */ /* 0x000fe20003a6e000 */
[----:B------:R-:W-:Y:S01]  /*29e0*/  SEL R16, R26, UR4, P0 ;  /* 0x000000041a107c07 */ /* 0x000fe20008000000 */
[----:B------:R-:W-:Y:S01]  /*29f0*/  IMAD.MOV.U32 R19, RZ, RZ, R13 ;  /* 0x000000ffff137224 */ /* 0x000fe200078e000d */
[----:B------:R-:W-:Y:S01]  /*2a00*/  HSETP2.GEU.AND P0, P1, R28, c[0x0] [0x3cc].H0_H0, PT ;  /* 0x2000f3001c007634 */ /* 0x000fe2000390e000 */
[----:B------:R-:W-:-:S02]  /*2a10*/  SHF.R.U32.HI R26, RZ, 0x10, R14 ;  /* 0x00000010ff1a7819 */ /* 0x000fc4000001160e */
[----:B------:R-:W-:Y:S02]  /*2a20*/  SHF.R.U32.HI R28, RZ, 0x10, R24 ;  /* 0x00000010ff1c7819 */ /* 0x000fe40000011618 */
[----:B------:R-:W-:Y:S02]  /*2a30*/  SEL R14, R14, UR4, P3 ;  /* 0x000000040e0e7c07 */ /* 0x000fe40009800000 */
[----:B------:R-:W-:Y:S02]  /*2a40*/  SHF.R.U32.HI R22, RZ, 0x10, R22 ;  /* 0x00000010ff167819 */ /* 0x000fe40000011616 */
[----:B------:R-:W-:Y:S02]  /*2a50*/  SEL R24, R30, UR4, P0 ;  /* 0x000000041e187c07 */ /* 0x000fe40008000000 */
[----:B------:R-:W-:Y:S01]  /*2a60*/  SHF.R.U32.HI R30, RZ, 0x10, R30 ;  /* 0x00000010ff1e7819 */ /* 0x000fe2000001161e */
[----:B------:R-:W-:Y:S01]  /*2a70*/  HSETP2.GEU.AND P0, PT, R26.H0_H0, c[0x0] [0x3cc].H0_H0, PT ;  /* 0x2000f3001a007634 */ /* 0x000fe20003f0e800 */
[----:B------:R-:W-:-:S02]  /*2a80*/  SEL R4, R9, UR4, P1 ;  /* 0x0000000409047c07 */ /* 0x000fc40008800000 */
[----:B------:R-:W-:Y:S01]  /*2a90*/  HSETP2.GEU.AND P1, PT, R28.H0_H0, c[0x0] [0x3cc].H0_H0, PT ;  /* 0x2000f3001c007634 */ /* 0x000fe20003f2e800 */
[----:B------:R-:W-:Y:S01]  /*2aa0*/  PRMT R32, R6, 0x5410, R3 ;  /* 0x0000541006207816 */ /* 0x000fe20000000003 */
[----:B------:R-:W-:Y:S01]  /*2ab0*/  HSETP2.GEU.AND P3, PT, R30.H0_H0, c[0x0] [0x3cc].H0_H0, PT ;  /* 0x2000f3001e007634 */ /* 0x000fe20003f6e800 */
[----:B------:R-:W-:Y:S02]  /*2ac0*/  SEL R12, R12, UR4, P2 ;  /* 0x000000040c0c7c07 */ /* 0x000fe40009000000 */
[----:B------:R-:W-:Y:S01]  /*2ad0*/  SEL R23, R26, UR4, P0 ;  /* 0x000000041a177c07 */ /* 0x000fe20008000000 */
[----:B------:R-:W-:Y:S01]  /*2ae0*/  IMAD.MOV.U32 R26, RZ, RZ, R6 ;  /* 0x000000ffff1a7224 */ /* 0x000fe200078e0006 */
[----:B------:R-:W-:Y:S01]  /*2af0*/  HSETP2.GEU.AND P0, PT, R29.H0_H0, c[0x0] [0x3cc].H0_H0, PT ;  /* 0x2000f3001d007634 */ /* 0x000fe20003f0e800 */
[----:B------:R-:W-:Y:S02]  /*2b00*/  SEL R31, R28, UR4, P1 ;  /* 0x000000041c1f7c07 */ /* 0x000fe40008800000 */
[----:B------:R-:W-:Y:S01]  /*2b10*/  SEL R33, R30, UR4, P3 ;  /* 0x000000041e217c07 */ /* 0x000fe20009800000 */
[----:B------:R-:W-:Y:S01]  /*2b20*/  HSETP2.GEU.AND P1, PT, R22.H0_H0, c[0x0] [0x3cc].H0_H0, PT ;  /* 0x2000f30016007634 */ /* 0x000fe20003f2e800 */
[----:B------:R-:W-:Y:S01]  /*2b30*/  SHF.R.U32.HI R6, RZ, 0x10, R26 ;  /* 0x00000010ff067819 */ /* 0x000fe2000001161a */
[----:B------:R-:W-:Y:S01]  /*2b40*/  HSETP2.GEU.AND P2, P3, R32, c[0x0] [0x3cc].H0_H0, PT ;  /* 0x2000f30020007634 */ /* 0x000fe20003b4e000 */
[----:B------:R-:W-:-:S02]  /*2b50*/  PRMT R28, R15, 0x5410, R13 ;  /* 0x000054100f1c7816 */ /* 0x000fc4000000000d */
[----:B------:R-:W-:Y:S02]  /*2b60*/  SEL R29, R29, UR4, P0 ;  /* 0x000000041d1d7c07 */ /* 0x000fe40008000000 */
[----:B------:R-:W-:Y:S02]  /*2b70*/  SHF.R.U32.HI R13, RZ, 0x10, R15 ;  /* 0x00000010ff0d7819 */ /* 0x000fe4000001160f */
[----:B------:R-:W-:Y:S01]  /*2b80*/  SEL R35, R22, UR4, P1 ;  /* 0x0000000416237c07 */ /* 0x000fe20008800000 */
[----:B------:R-:W-:Y:S01]  /*2b90*/  IMAD.MOV.U32 R22, RZ, RZ, R3 ;  /* 0x000000ffff167224 */ /* 0x000fe200078e0003 */
[----:B------:R-:W-:Y:S01]  /*2ba0*/  SEL R26, R26, UR4, P2 ;  /* 0x000000041a1a7c07 */ /* 0x000fe20009000000 */
[----:B------:R-:W-:Y:S01]  /*2bb0*/  HSETP2.GEU.AND P0, P1, R28, c[0x0] [0x3cc].H0_H0, PT ;  /* 0x2000f3001c007634 */ /* 0x000fe2000390e000 */
[----:B------:R-:W-:Y:S01]  /*2bc0*/  PRMT R0, R0, 0x5410, R27 ;  /* 0x0000541000007816 */ /* 0x000fe2000000001b */
[----:B------:R-:W-:Y:S01]  /*2bd0*/  HSETP2.GEU.AND P2, PT, R6.H0_H0, c[0x0] [0x3cc].H0_H0, PT ;  /* 0x2000f30006007634 */ /* 0x000fe20003f4e800 */
[----:B------:R-:W-:-:S02]  /*2be0*/  SHF.R.U32.HI R3, RZ, 0x10, R22 ;  /* 0x00000010ff037819 */ /* 0x000fc40000011616 */
[----:B------:R-:W-:Y:S02]  /*2bf0*/  SHF.R.U32.HI R9, RZ, 0x10, R9 ;  /* 0x00000010ff097819 */ /* 0x000fe40000011609 */
[----:B------:R-:W-:Y:S02]  /*2c00*/  PRMT R28, R7, 0x5410, R5 ;  /* 0x00005410071c7816 */ /* 0x000fe40000000005 */
[----:B------:R0:W-:Y:S01]  /*2c10*/  STS [R55.X4+0xa000], R0 ;  /* 0x00a0000037007388 */ /* 0x0001e20000004800 */
[----:B------:R-:W-:Y:S02]  /*2c20*/  SEL R21, R6, UR4, P2 ;  /* 0x0000000406157c07 */ /* 0x000fe40009000000 */
[----:B------:R-:W-:Y:S01]  /*2c30*/  SEL R6, R22, UR4, P3 ;  /* 0x0000000416067c07 */ /* 0x000fe20009800000 */
[----:B------:R-:W-:Y:S01]  /*2c40*/  HSETP2.GEU.AND P2, PT, R13.H0_H0, c[0x0] [0x3cc].H0_H0, PT ;  /* 0x2000f3000d007634 */ /* 0x000fe20003f4e800 */
[----:B------:R-:W-:Y:S01]  /*2c50*/  SEL R22, R15, UR4, P0 ;  /* 0x000000040f167c07 */ /* 0x000fe20008000000 */
[----:B------:R-:W-:Y:S01]  /*2c60*/  HSETP2.GEU.AND P3, PT, R9.H0_H0, c[0x0] [0x3cc].H0_H0, PT ;  /* 0x2000f30009007634 */ /* 0x000fe20003f6e800 */
[----:B------:R-:W-:Y:S01]  /*2c70*/  SHF.R.U32.HI R15, RZ, 0x10, R19 ;  /* 0x00000010ff0f7819 */ /* 0x000fe20000011613 */
[----:B------:R-:W-:Y:S01]  /*2c80*/  HSETP2.GEU.AND P0, PT, R3.H0_H0, c[0x0] [0x3cc].H0_H0, PT ;  /* 0x2000f30003007634 */ /* 0x000fe20003f0e800 */
[----:B0-----:R-:W-:Y:S01]  /*2c90*/  IMAD.MOV.U32 R0, RZ, RZ, R5 ;  /* 0x000000ffff007224 */ /* 0x001fe200078e0005 */
[----:B------:R-:W-:-:S02]  /*2ca0*/  SHF.R.U32.HI R32, RZ, 0x10, R7 ;  /* 0x00000010ff207819 */ /* 0x000fc40000011607 */
[----:B------:R-:W-:Y:S02]  /*2cb0*/  SEL R13, R13, UR4, P2 ;  /* 0x000000040d0d7c07 */ /* 0x000fe40009000000 */
[----:B------:R-:W-:Y:S02]  /*2cc0*/  SHF.R.U32.HI R5, RZ, 0x10, R0 ;  /* 0x00000010ff057819 */ /* 0x000fe40000011600 */
[----:B------:R-:W-:Y:S02]  /*2cd0*/  SEL R3, R3, UR4, P0 ;  /* 0x0000000403037c07 */ /* 0x000fe40008000000 */
[----:B------:R-:W-:Y:S01]  /*2ce0*/  HSETP2.GEU.AND P2, P0, R28, c[0x0] [0x3cc].H0_H0, PT ;  /* 0x2000f3001c007634 */ /* 0x000fe2000384e000 */
[----:B------:R-:W-:Y:S02]  /*2cf0*/  PRMT R20, R11, 0x5410, R20 ;  /* 0x000054100b147816 */ /* 0x000fe40000000014 */
[----:B------:R-:W-:Y:S02]  /*2d00*/  SEL R9, R9, UR4, P3 ;  /* 0x0000000409097c07 */ /* 0x000fe40009800000 */
[----:B------:R-:W-:Y:S01]  /*2d10*/  SEL R34, R19, UR4, P1 ;  /* 0x0000000413227c07 */ /* 0x000fe20008800000 */
[----:B------:R-:W-:Y:S01]  /*2d20*/  HSETP2.GEU.AND P3, PT, R15.H0_H0, c[0x0] [0x3cc].H0_H0, PT ;  /* 0x2000f3000f007634 */ /* 0x000fe20003f6e800 */
[----:B------:R-:W-:Y:S01]  /*2d30*/  PRMT R14, R14, 0x5410, R23 ;  /* 0x000054100e0e7816 */ /* 0x000fe20000000017 */
[----:B------:R-:W-:Y:S01]  /*2d40*/  HSETP2.GEU.AND P1, PT, R32.H0_H0, c[0x0] [0x3cc].H0_H0, PT ;  /* 0x2000f30020007634 */ /* 0x000fe20003f2e800 */
[----:B------:R-:W-:Y:S01]  /*2d50*/  SEL R11, R0, UR4, P0 ;  /* 0x00000004000b7c07 */ /* 0x000fe20008000000 */
[----:B------:R-:W-:Y:S01]  /*2d60*/  STS [R55.X4+0xa480], R20 ;  /* 0x00a4801437007388 */ /* 0x000fe20000004800 */
[----:B------:R-:W-:Y:S01]  /*2d70*/  HSETP2.GEU.AND P0, PT, R5.H0_H0, c[0x0] [0x3cc].H0_H0, PT ;  /* 0x2000f30005007634 */ /* 0x000fe20003f0e800 */
[----:B------:R-:W-:-:S02]  /*2d80*/  PRMT R10, R10, 0x5410, R25 ;  /* 0x000054100a0a7816 */ /* 0x000fc40000000019 */
[----:B------:R-:W-:Y:S01]  /*2d90*/  PRMT R12, R12, 0x5410, R29 ;  /* 0x000054100c0c7816 */ /* 0x000fe2000000001d */
[----:B------:R-:W-:Y:S01]  /*2da0*/  STS [R55.X4+0xa900], R14 ;  /* 0x00a9000e37007388 */ /* 0x000fe20000004800 */
[----:B------:R-:W-:Y:S02]  /*2db0*/  SEL R15, R15, UR4, P3 ;  /* 0x000000040f0f7c07 */ /* 0x000fe40009800000 */
[----:B------:R-:W-:Y:S02]  /*2dc0*/  SEL R7, R7, UR4, P2 ;  /* 0x0000000407077c07 */ /* 0x000fe40009000000 */
[----:B------:R-:W-:Y:S01]  /*2dd0*/  SEL R32, R32, UR4, P1 ;  /* 0x0000000420207c07 */ /* 0x000fe20008800000 */
[----:B------:R0:W-:Y:S01]  /*2de0*/  STS [R55.X4+0xa010], R10 ;  /* 0x00a0100a37007388 */ /* 0x0001e20000004800 */
[----:B------:R-:W-:Y:S02]  /*2df0*/  SEL R0, R5, UR4, P0 ;  /* 0x0000000405007c07 */ /* 0x000fe40008000000 */
[----:B------:R-:W-:Y:S01]  /*2e00*/  PRMT R22, R22, 0x5410, R13 ;  /* 0x0000541016167816 */ /* 0x000fe2000000000d */
[----:B------:R1:W-:Y:S01]  /*2e10*/  STS [R55.X4+0xa910], R12 ;  /* 0x00a9100c37007388 */ /* 0x0003e20000004800 */
[----:B------:R-:W-:-:S02]  /*2e20*/  PRMT R16, R17, 0x5410, R16 ;  /* 0x0000541011107816 */ /* 0x000fc40000000010 */
[----:B------:R-:W-:Y:S02]  /*2e30*/  PRMT R34, R34, 0x5410, R15 ;  /* 0x0000541022227816 */ /* 0x000fe4000000000f */
[----:B------:R-:W-:Y:S02]  /*2e40*/  PRMT R8, R8, 0x5410, R31 ;  /* 0x0000541008087816 */ /* 0x000fe4000000001f */
[----:B------:R-:W-:Y:S01]  /*2e50*/  PRMT R2, R2, 0x5410, R35 ;  /* 0x0000541002027816 */ /* 0x000fe20000000023 */
[----:B------:R-:W-:Y:S01]  /*2e60*/  STS [R55.X4+0xad80], R22 ;  /* 0x00ad801637007388 */ /* 0x000fe20000004800 */
[----:B------:R-:W-:Y:S02]  /*2e70*/  PRMT R24, R24, 0x5410, R33 ;  /* 0x0000541018187816 */ /* 0x000fe40000000021 */
[----:B------:R-:W-:Y:S01]  /*2e80*/  PRMT R4, R4, 0x5410, R9 ;  /* 0x0000541004047816 */ /* 0x000fe20000000009 */
[----:B------:R-:W-:Y:S01]  /*2e90*/  STS [R55.X4+0xa490], R16 ;  /* 0x00a4901037007388 */ /* 0x000fe20000004800 */
[----:B------:R-:W-:-:S02]  /*2ea0*/  PRMT R26, R26, 0x5410, R21 ;  /* 0x000054101a1a7816 */ /* 0x000fc40000000015 */
[----:B0-----:R-:W-:Y:S01]  /*2eb0*/  PRMT R10, R6, 0x5410, R3 ;  /* 0x00005410060a7816 */ /* 0x001fe20000000003 */
[----:B------:R-:W-:Y:S01]  /*2ec0*/  STS [R55.X4+0xad90], R34 ;  /* 0x00ad902237007388 */ /* 0x000fe20000004800 */
[----:B-1----:R-:W-:Y:S02]  /*2ed0*/  PRMT R12, R7, 0x5410, R32 ;  /* 0x00005410070c7816 */ /* 0x002fe40000000020 */
[----:B------:R-:W-:Y:S01]  /*2ee0*/  PRMT R14, R11, 0x5410, R0 ;  /* 0x000054100b0e7816 */ /* 0x000fe20000000000 */
[----:B------:R-:W-:Y:S01]  /*2ef0*/  STS [R55.X4+0xa020], R8 ;  /* 0x00a0200837007388 */ /* 0x000fe20000004800 */
[C---:B------:R-:W-:Y:S02]  /*2f00*/  LOP3.LUT P0, RZ, R52.reuse, 0x1, RZ, 0xc0, !PT ;  /* 0x0000000134ff7812 */ /* 0x040fe4000780c0ff */
[C---:B------:R-:W-:Y:S01]  /*2f10*/  LOP3.LUT R30, R52.reuse, 0x10, RZ, 0xc0, !PT ;  /* 0x00000010341e7812 */ /* 0x040fe200078ec0ff */
[----:B------:R-:W-:Y:S01]  /*2f20*/  STS [R55.X4+0xa030], R2 ;  /* 0x00a0300237007388 */ /* 0x000fe20000004800 */
[----:B------:R-:W-:Y:S01]  /*2f30*/  LOP3.LUT R28, R52, 0x20, RZ, 0xc0, !PT ;  /* 0x00000020341c7812 */ /* 0x000fe200078ec0ff */
[----:B------:R-:W-:Y:S01]  /*2f40*/  IMAD.MOV.U32 R25, RZ, RZ, RZ ;  /* 0x000000ffff197224 */ /* 0x000fe200078e00ff */
[----:B------:R-:W-:Y:S01]  /*2f50*/  SHF.R.U32.HI R30, RZ, 0x4, R30 ;  /* 0x00000004ff1e7819 */ /* 0x000fe2000001161e */
[----:B------:R0:W-:Y:S01]  /*2f60*/  STS [R55.X4+0xa4a0], R24 ;  /* 0x00a4a01837007388 */ /* 0x0001e20000004800 */
[----:B------:R-:W-:-:S02]  /*2f70*/  SHF.R.U32.HI R28, RZ, 0x5, R28 ;  /* 0x00000005ff1c7819 */ /* 0x000fc4000001161c */
[C---:B------:R-:W-:Y:S01]  /*2f80*/  LOP3.LUT R19, R52.reuse, 0x40, RZ, 0xc0, !PT ;  /* 0x0000004034137812 */ /* 0x040fe200078ec0ff */
[----:B------:R-:W-:Y:S04]  /*2f90*/  STS [R55.X4+0xa4b0], R4 ;  /* 0x00a4b00437007388 */ /* 0x000fe80000004800 */
[----:B------:R1:W-:Y:S04]  /*2fa0*/  STS [R55.X4+0xa920], R26 ;  /* 0x00a9201a37007388 */ /* 0x0003e80000004800 */
[----:B------:R-:W-:Y:S04]  /*2fb0*/  STS [R55.X4+0xa930], R10 ;  /* 0x00a9300a37007388 */ /* 0x000fe80000004800 */
[----:B------:R2:W-:Y:S04]  /*2fc0*/  STS [R55.X4+0xada0], R12 ;  /* 0x00ada00c37007388 */ /* 0x0005e80000004800 */
[----:B------:R2:W-:Y:S01]  /*2fd0*/  STS [R55.X4+0xadb0], R14 ;  /* 0x00adb00e37007388 */ /* 0x0005e20000004800 */
[----:B0-----:R-:W-:Y:S01]  /*2fe0*/  IMAD.MOV.U32 R24, RZ, RZ, RZ ;  /* 0x000000ffff187224 */ /* 0x001fe200078e00ff */
[----:B------:R-:W-:-:S02]  /*2ff0*/  LOP3.LUT R0, R52, 0x80, RZ, 0xc0, !PT ;  /* 0x0000008034007812 */ /* 0x000fc400078ec0ff */
[----:B------:R-:W-:Y:S01]  /*3000*/  BAR.SYNC.DEFER_BLOCKING 0x0 ;  /* 0x0000000000007b1d */ /* 0x000fe20000010000 */
[----:B-1----:R-:W-:Y:S01]  /*3010*/  CS2R R26, SRZ ;  /* 0x00000000001a7805 */ /* 0x002fe2000001ff00 */
[----:B------:R-:W-:Y:S01]  /*3020*/  ISETP.NE.U32.AND P3, PT, R30, RZ, PT ;  /* 0x000000ff1e00720c */ /* 0x000fe20003f65070 */
[----:B------:R-:W-:Y:S01]  /*3030*/  CS2R R32, SRZ ;  /* 0x0000000000207805 */ /* 0x000fe2000001ff00 */
[----:B------:R-:W-:Y:S01]  /*3040*/  ISETP.NE.U32.AND P2, PT, R28, RZ, PT ;  /* 0x000000ff1c00720c */ /* 0x000fe20003f45070 */
[----:B------:R-:W-:Y:S01]  /*3050*/  CS2R R34, SRZ ;  /* 0x0000000000227805 */ /* 0x000fe2000001ff00 */
[----:B------:R-:W-:Y:S01]  /*3060*/  SHF.R.U32.HI R19, RZ, 0x6, R19 ;  /* 0x00000006ff137819 */ /* 0x000fe20000011613 */
[----:B------:R-:W3:Y:S01]  /*3070*/  @P0 LDG.E.LTC128B.128.SYS R36, [R56] ;  /* 0x0000000038240381 */ /* 0x000ee200001eed20 */
[----:B------:R-:W-:Y:S01]  /*3080*/  IADD3 R6, P0, R56, c[0x0][0x318], RZ ;  /* 0x0000c60038067a10 */ /* 0x000fe20007f1e0ff */
[----:B------:R-:W-:Y:S01]  /*3090*/  CS2R R28, SRZ ;  /* 0x00000000001c7805 */ /* 0x000fe2000001ff00 */
[----:B------:R-:W-:Y:S01]  /*30a0*/  CS2R R30, SRZ ;  /* 0x00000000001e7805 */ /* 0x000fe2000001ff00 */
[----:B------:R-:W-:-:S02]  /*30b0*/  SHF.R.U32.HI R0, RZ, 0x7, R0 ;  /* 0x00000007ff007819 */ /* 0x000fc40000011600 */
[----:B------:R-:W-:Y:S02]  /*30c0*/  IADD3.X R7, R57, c[0x0][0x31c], RZ, P0, !PT ;  /* 0x0000c70039077a10 */ /* 0x000fe400007fe4ff */
[----:B------:R-:W-:Y:S02]  /*30d0*/  IADD3 R4, P0, R6, c[0x0][0x318], RZ ;  /* 0x0000c60006047a10 */ /* 0x000fe40007f1e0ff */
[----:B------:R-:W-:Y:S02]  /*30e0*/  ISETP.NE.U32.AND P1, PT, R19, RZ, PT ;  /* 0x000000ff1300720c */ /* 0x000fe40003f25070 */
[----:B------:R-:W-:Y:S02]  /*30f0*/  IADD3.X R5, R7, c[0x0][0x31c], RZ, P0, !PT ;  /* 0x0000c70007057a10 */ /* 0x000fe400007fe4ff */
[----:B------:R-:W-:Y:S01]  /*3100*/  IADD3 R2, P0, R4, c[0x0][0x318], RZ ;  /* 0x0000c60004027a10 */ /* 0x000fe20007f1e0ff */
[----:B------:R-:W-:Y:S01]  /*3110*/  IMAD.MOV.U32 R20, RZ, RZ, RZ ;  /* 0x000000ffff147224 */ /* 0x000fe200078e00ff */
[----:B--2---:R-:W-:Y:S01]  /*3120*/  CS2R R12, SRZ ;  /* 0x00000000000c7805 */ /* 0x004fe2000001ff00 */
[----:B------:R-:W-:Y:S01]  /*3130*/  IMAD.MOV.U32 R21, RZ, RZ, RZ ;  /* 0x000000ffff157224 */ /* 0x000fe200078e00ff */
[----:B------:R-:W-:Y:S01]  /*3140*/  IADD3.X R3, R5, c[0x0][0x31c], RZ, P0, !PT ;  /* 0x0000c70005037a10 */ /* 0x000fe200007fe4ff */
[----:B------:R-:W-:Y:S01]  /*3150*/  IMAD.MOV.U32 R22, RZ, RZ, RZ ;  /* 0x000000ffff167224 */ /* 0x000fe200078e00ff */
[----:B------:R-:W-:Y:S01]  /*3160*/  CS2R R14, SRZ ;  /* 0x00000000000e7805 */ /* 0x000fe2000001ff00 */
[----:B------:R-:W-:Y:S01]  /*3170*/  IMAD.MOV.U32 R23, RZ, RZ, RZ ;  /* 0x000000ffff177224 */ /* 0x000fe200078e00ff */
[----:B------:R0:W2:Y:S04]  /*3180*/  @P6 LDG.E.LTC128B.128.SYS R32, [R6] ;  /* 0x0000000006206381 */ /* 0x0000a800001eed20 */
[----:B------:R1:W2:Y:S01]  /*3190*/  @P4 LDG.E.LTC128B.128.SYS R24, [R2] ;  /* 0x0000000002184381 */ /* 0x0002a200001eed20 */
[----:B------:R-:W-:Y:S01]  /*31a0*/  IADD3 R46, P4, R2, c[0x0][0x318], RZ ;  /* 0x0000c600022e7a10 */ /* 0x000fe20007f9e0ff */
[----:B------:R-:W-:Y:S01]  /*31b0*/  CS2R R8, SRZ ;  /* 0x0000000000087805 */ /* 0x000fe2000001ff00 */
[----:B------:R-:W-:Y:S01]  /*31c0*/  CS2R R10, SRZ ;  /* 0x00000000000a7805 */ /* 0x000fe2000001ff00 */
[----:B------:R0:W2:Y:S01]  /*31d0*/  @P5 LDG.E.LTC128B.128.SYS R28, [R4] ;  /* 0x00000000041c5381 */ /* 0x0000a200001eed20 */
[----:B------:R-:W-:-:S02]  /*31e0*/  IADD3.X R47, R3, c[0x0][0x31c], RZ, P4, !PT ;  /* 0x0000c700032f7a10 */ /* 0x000fc400027fe4ff */
[----:B------:R-:W-:-:S04]  /*31f0*/  IADD3 R44, P4, R46, c[0x0][0x318], RZ ;  /* 0x0000c6002e2c7a10 */ /* 0x000fc80007f9e0ff */
[----:B------:R-:W-:Y:S02]  /*3200*/  IADD3.X R45, R47, c[0x0][0x31c], RZ, P4, !PT ;  /* 0x0000c7002f2d7a10 */ /* 0x000fe400027fe4ff */
[----:B------:R-:W-:Y:S02]  /*3210*/  IADD3 R40, P4, R44, c[0x0][0x318], RZ ;  /* 0x0000c6002c287a10 */ /* 0x000fe40007f9e0ff */
[----:B------:R-:W-:Y:S01]  /*3220*/  ISETP.NE.U32.AND P0, PT, R0, RZ, PT ;  /* 0x000000ff0000720c */ /* 0x000fe20003f05070 */
[----:B0-----:R-:W-:Y:S01]  /*3230*/  CS2R R4, SRZ ;  /* 0x0000000000047805 */ /* 0x001fe2000001ff00 */
[----:B------:R-:W-:Y:S01]  /*3240*/  IADD3.X R41, R45, c[0x0][0x31c], RZ, P4, !PT ;  /* 0x0000c7002d297a10 */ /* 0x000fe200027fe4ff */
[----:B------:R-:W-:Y:S01]  /*3250*/  CS2R R6, SRZ ;  /* 0x0000000000067805 */ /* 0x000fe2000001ff00 */
[----:B-1----:R-:W-:Y:S01]  /*3260*/  IADD3 R2, P4, R40, c[0x0][0x318], RZ ;  /* 0x0000c60028027a10 */ /* 0x002fe20007f9e0ff */
[----:B------:R0:W2:Y:S03]  /*3270*/  @P3 LDG.E.LTC128B.128.SYS R20, [R46] ;  /* 0x000000002e143381 */ /* 0x0000a600001eed20 */
[----:B------:R-:W-:Y:S01]  /*3280*/  IADD3.X R3, R41, c[0x0][0x31c], RZ, P4, !PT ;  /* 0x0000c70029037a10 */ /* 0x000fe200027fe4ff */
[----:B------:R1:W2:Y:S04]  /*3290*/  @P2 LDG.E.LTC128B.128.SYS R12, [R44] ;  /* 0x000000002c0c2381 */ /* 0x0002a800001eed20 */
[----:B------:R0:W2:Y:S04]  /*32a0*/  @P1 LDG.E.LTC128B.128.SYS R8, [R40] ;  /* 0x0000000028081381 */ /* 0x0000a800001eed20 */
[----:B------:R0:W2:Y:S01]  /*32b0*/  @P0 LDG.E.LTC128B.128.SYS R4, [R2] ;  /* 0x0000000002040381 */ /* 0x0000a200001eed20 */
[----:B------:R-:W-:-:S05]  /*32c0*/  IMAD.MOV.U32 R0, RZ, RZ, c[0x0][0x30c] ;  /* 0x0000c300ff007624 */ /* 0x000fca00078e00ff */
[----:B------:R-:W-:Y:S01]  /*32d0*/  ISETP.NE.AND P5, PT, R0, 0x1, PT ;  /* 0x000000010000780c */ /* 0x000fe20003fa5270 */
[----:B------:R-:W-:Y:S01]  /*32e0*/  IMAD.MOV.U32 R42, RZ, RZ, 0x1c0 ;  /* 0x000001c0ff2a7424 */ /* 0x000fe200078e00ff */
[----:B------:R-:W-:Y:S02]  /*32f0*/  SHF.R.S32.HI R17, RZ, 0x1f, R54 ;  /* 0x0000001fff117819 */ /* 0x000fe40000011436 */
[----:B------:R-:W-:Y:S02]  /*3300*/  SHF.R.S32.HI R0, RZ, 0x1f, R53 ;  /* 0x0000001fff007819 */ /* 0x000fe40000011435 */
[----:B------:R-:W-:Y:S02]  /*3310*/  LEA.HI R80, R17, R54, RZ, 0x3 ;  /* 0x0000003611507211 */ /* 0x000fe400078f18ff */
[----:B------:R-:W-:-:S04]  /*3320*/  LEA.HI R0, R0, R53, RZ, 0x3 ;  /* 0x0000003500007211 */ /* 0x000fc800078f18ff */
[----:B------:R-:W-:Y:S02]  /*3330*/  @!P5 IMAD.MOV.U32 R42, RZ, RZ, 0x1c8 ;  /* 0x000001c8ff2ad424 */ /* 0x000fe400078e00ff */
[----:B------:R-:W-:-:S04]  /*3340*/  IMAD.SHL.U32 R80, R80, 0x2, RZ ;  /* 0x0000000250507824 */ /* 0x000fc800078e00ff */
[----:B------:R-:W1:Y:S01]  /*3350*/  LDC.64 R42, c[0x0][R42+0x160] ;  /* 0x000058002a2a7b82 */ /* 0x000e620000000a00 */
[----:B------:R-:W-:Y:S01]  /*3360*/  IMAD.SHL.U32 R0, R0, 0x2, RZ ;  /* 0x0000000200007824 */ /* 0x000fe200078e00ff */
[----:B------:R-:W-:-:S04]  /*3370*/  LOP3.LUT R80, R80, 0xfffffff0, RZ, 0xc0, !PT ;  /* 0xfffffff050507812 */ /* 0x000fc800078ec0ff */
[----:B------:R-:W-:Y:S02]  /*3380*/  LOP3.LUT R0, R0, 0xfffffff0, RZ, 0xc0, !PT ;  /* 0xfffffff000007812 */ /* 0x000fe400078ec0ff */
[----:B------:R-:W-:-:S04]  /*3390*/  @!P5 IADD3 R113, R113, c[0x0][0x310], RZ ;  /* 0x0000c4007171da10 */ /* 0x000fc80007ffe0ff */
[----:B------:R-:W-:-:S04]  /*33a0*/  ISETP.GE.U32.AND P0, PT, R113, R114, PT ;  /* 0x000000727100720c */ /* 0x000fc80003f06070 */
[----:B------:R-:W-:-:S04]  /*33b0*/  SEL R19, R52, RZ, !P0 ;  /* 0x000000ff34137207 */ /* 0x000fc80004000000 */
[----:B0-----:R-:W-:Y:S02]  /*33c0*/  LOP3.LUT R40, R19, 0x4, RZ, 0xc0, !PT ;  /* 0x0000000413287812 */ /* 0x001fe400078ec0ff */
[----:B-1----:R-:W-:Y:S02]  /*33d0*/  IADD3 R2, P0, R42, R2, RZ ;  /* 0x000000022a027210 */ /* 0x002fe40007f1e0ff */
[----:B------:R-:W-:-:S03]  /*33e0*/  SHF.R.U32.HI R40, RZ, 0x2, R40 ;  /* 0x00000002ff287819 */ /* 0x000fc60000011628 */
[----:B------:R-:W-:Y:S01]  /*33f0*/  IMAD.X R3, R43, 0x1, R3, P0 ;  /* 0x000000012b037824 */ /* 0x000fe200000e0603 */
[C---:B------:R-:W-:Y:S02]  /*3400*/  LOP3.LUT R41, R19.reuse, 0x2, RZ, 0xc0, !PT ;  /* 0x0000000213297812 */ /* 0x040fe400078ec0ff */
[----:B------:R-:W-:Y:S01]  /*3410*/  ISETP.NE.U32.AND P3, PT, R40, RZ, PT ;  /* 0x000000ff2800720c */ /* 0x000fe20003f65070 */
[----:B------:R-:W-:Y:S01]  /*3420*/  CS2R R44, SRZ ;  /* 0x00000000002c7805 */ /* 0x000fe2000001ff00 */
[----:B------:R-:W-:Y:S01]  /*3430*/  SHF.R.U32.HI R41, RZ, 0x1, R41 ;  /* 0x00000001ff297819 */ /* 0x000fe20000011629 */
[----:B------:R-:W-:Y:S01]  /*3440*/  CS2R R46, SRZ ;  /* 0x00000000002e7805 */ /* 0x000fe2000001ff00 */
[----:B------:R-:W-:Y:S02]  /*3450*/  LOP3.LUT P6, RZ, R19, 0x1, RZ, 0xc0, !PT ;  /* 0x0000000113ff7812 */ /* 0x000fe400078cc0ff */
[----:B------:R-:W-:Y:S01]  /*3460*/  ISETP.NE.U32.AND P4, PT, R41, RZ, PT ;  /* 0x000000ff2900720c */ /* 0x000fe20003f85070 */
[----:B------:R-:W-:Y:S01]  /*3470*/  CS2R R52, SRZ ;  /* 0x0000000000347805 */ /* 0x000fe2000001ff00 */
[----:B------:R-:W-:Y:S01]  /*3480*/  CS2R R54, SRZ ;  /* 0x0000000000367805 */ /* 0x000fe2000001ff00 */
[----:B------:R-:W-:Y:S01]  /*3490*/  CS2R R48, SRZ ;  /* 0x0000000000307805 */ /* 0x000fe2000001ff00 */
[----:B------:R-:W-:Y:S01]  /*34a0*/  CS2R R50, SRZ ;  /* 0x0000000000327805 */ /* 0x000fe2000001ff00 */
[----:B------:R-:W-:-:S02]  /*34b0*/  LOP3.LUT R17, R19, 0x8, RZ, 0xc0, !PT ;  /* 0x0000000813117812 */ /* 0x000fc400078ec0ff */
[----:B------:R-:W-:Y:S02]  /*34c0*/  LOP3.LUT R16, R19, 0x10, RZ, 0xc0, !PT ;  /* 0x0000001013107812 */ /* 0x000fe400078ec0ff */
[----:B------:R-:W-:Y:S02]  /*34d0*/  SHF.R.U32.HI R17, RZ, 0x3, R17 ;  /* 0x00000003ff117819 */ /* 0x000fe40000011611 */
[----:B------:R-:W-:Y:S02]  /*34e0*/  SHF.R.U32.HI R16, RZ, 0x4, R16 ;  /* 0x00000004ff107819 */ /* 0x000fe40000011610 */
[----:B------:R-:W-:Y:S02]  /*34f0*/  ISETP.NE.U32.AND P2, PT, R17, RZ, PT ;  /* 0x000000ff1100720c */ /* 0x000fe40003f45070 */
[----:B------:R-:W-:Y:S01]  /*3500*/  ISETP.NE.U32.AND P1, PT, R16, RZ, PT ;  /* 0x000000ff1000720c */ /* 0x000fe20003f25070 */
[----:B------:R-:W-:Y:S01]  /*3510*/  CS2R R40, SRZ ;  /* 0x0000000000287805 */ /* 0x000fe2000001ff00 */
[----:B------:R-:W-:Y:S01]  /*3520*/  CS2R R42, SRZ ;  /* 0x00000000002a7805 */ /* 0x000fe2000001ff00 */
[----:B---3--:R-:W-:Y:S04]  /*3530*/  STS.128 [R80+0x2000], R36 ;  /* 0x0020002450007388 */ /* 0x008fe80000000c00 */
[----:B--2---:R-:W-:Y:S04]  /*3540*/  STS.128 [R0+0x2000], R32 ;  /* 0x0020002000007388 */ /* 0x004fe80000000c00 */
[----:B------:R-:W-:Y:S04]  /*3550*/  STS.128 [R80+0x2800], R28 ;  /* 0x0028001c50007388 */ /* 0x000fe80000000c00 */
[----:B------:R-:W-:Y:S04]  /*3560*/  STS.128 [R0+0x2800], R24 ;  /* 0x0028001800007388 */ /* 0x000fe80000000c00 */
[----:B------:R-:W-:Y:S04]  /*3570*/  STS.128 [R80+0x3000], R20 ;  /* 0x0030001450007388 */ /* 0x000fe80000000c00 */
[----:B------:R-:W-:Y:S04]  /*3580*/  STS.128 [R0+0x3000], R12 ;  /* 0x0030000c00007388 */ /* 0x000fe80000000c00 */
[----:B------:R0:W-:Y:S04]  /*3590*/  STS.128 [R80+0x3800], R8 ;  /* 0x0038000850007388 */ /* 0x0001e80000000c00 */
[----:B------:R1:W-:Y:S04]  /*35a0*/  STS.128 [R0+0x3800], R4 ;  /* 0x0038000400007388 */ /* 0x0003e80000000c00 */
[----:B------:R-:W-:Y:S01]  /*35b0*/  BAR.SYNC.DEFER_BLOCKING 0x0 ;  /* 0x0000000000007b1d */ /* 0x000fe20000010000 */
[----:B0-----:R-:W-:-:S04]  /*35c0*/  IADD3 R10, P0, R2, c[0x0][0x318], RZ ;  /* 0x0000c600020a7a10 */ /* 0x001fc80007f1e0ff */
[----:B------:R-:W-:Y:S02]  /*35d0*/  IADD3.X R11, R3, c[0x0][0x31c], RZ, P0, !PT ;  /* 0x0000c700030b7a10 */ /* 0x000fe400007fe4ff */
[----:B-1----:R-:W-:-:S04]  /*35e0*/  IADD3 R4, P0, R10, c[0x0][0x318], RZ ;  /* 0x0000c6000a047a10 */ /* 0x002fc80007f1e0ff */
[----:B------:R-:W-:Y:S02]  /*35f0*/  IADD3.X R5, R11, c[0x0][0x31c], RZ, P0, !PT ;  /* 0x0000c7000b057a10 */ /* 0x000fe400007fe4ff */
[----:B------:R-:W-:Y:S01]  /*3600*/  LOP3.LUT R6, R19, 0x20, RZ, 0xc0, !PT ;  /* 0x0000002013067812 */ /* 0x000fe200078ec0ff */
[----:B------:R0:W2:Y:S05]  /*3610*/  @P6 LDG.E.LTC128B.128.SYS R52, [R2] ;  /* 0x0000000002346381 */ /* 0x0000aa00001eed20 */
[----:B------:R1:W3:Y:S01]  /*3620*/  @P3 LDG.E.LTC128B.128.SYS R44, [R4] ;  /* 0x00000000042c3381 */ /* 0x0002e200001eed20 */
[----:B------:R-:W-:Y:S02]  /*3630*/  IADD3 R8, P3, R4, c[0x0][0x318], RZ ;  /* 0x0000c60004087a10 */ /* 0x000fe40007f7e0ff */
[----:B------:R-:W-:Y:S01]  /*3640*/  SHF.R.U32.HI R6, RZ, 0x5, R6 ;  /* 0x00000005ff067819 */ /* 0x000fe20000011606 */
[----:B------:R1:W3:Y:S01]  /*3650*/  @P4 LDG.E.LTC128B.128.SYS R48, [R10] ;  /* 0x000000000a304381 */ /* 0x0002e200001eed20 */
[----:B------:R-:W-:-:S02]  /*3660*/  IADD3.X R9, R5, c[0x0][0x31c], RZ, P3, !PT ;  /* 0x0000c70005097a10 */ /* 0x000fc40001ffe4ff */
[----:B0-----:R-:W-:Y:S02]  /*3670*/  IADD3 R2, P3, R8, c[0x0][0x318], RZ ;  /* 0x0000c60008027a10 */ /* 0x001fe40007f7e0ff */
[----:B------:R-:W-:Y:S02]  /*3680*/  ISETP.NE.U32.AND P0, PT, R6, RZ, PT ;  /* 0x000000ff0600720c */ /* 0x000fe40003f05070 */
[----:B------:R-:W-:Y:S02]  /*3690*/  IADD3.X R3, R9, c[0x0][0x31c], RZ, P3, !PT ;  /* 0x0000c70009037a10 */ /* 0x000fe40001ffe4ff */
[----:B------:R-:W-:Y:S01]  /*36a0*/  IADD3 R6, P3, R2, c[0x0][0x318], RZ ;  /* 0x0000c60002067a10 */ /* 0x000fe20007f7e0ff */
[----:B------:R-:W-:Y:S01]  /*36b0*/  CS2R R36, SRZ ;  /* 0x0000000000247805 */ /* 0x000fe2000001ff00 */
[----:B------:R-:W-:Y:S01]  /*36c0*/  CS2R R38, SRZ ;  /* 0x0000000000267805 */ /* 0x000fe2000001ff00 */
[----:B------:R-:W-:Y:S01]  /*36d0*/  CS2R R32, SRZ ;  /* 0x0000000000207805 */ /* 0x000fe2000001ff00 */
[----:B------:R-:W-:Y:S01]  /*36e0*/  CS2R R34, SRZ ;  /* 0x0000000000227805 */ /* 0x000fe2000001ff00 */
[----:B------:R-:W-:Y:S01]  /*36f0*/  IADD3.X R7, R3, c[0x0][0x31c], RZ, P3, !PT ;  /* 0x0000c70003077a10 */ /* 0x000fe20001ffe4ff */
[----:B------:R0:W3:Y:S04]  /*3700*/  @P2 LDG.E.LTC128B.128.SYS R40, [R8] ;  /* 0x0000000008282381 */ /* 0x0000e800001eed20 */
[----:B------:R0:W3:Y:S04]  /*3710*/  @P1 LDG.E.LTC128B.128.SYS R36, [R2] ;  /* 0x0000000002241381 */ /* 0x0000e800001eed20 */
[----:B------:R0:W3:Y:S01]  /*3720*/  @P0 LDG.E.LTC128B.128.SYS R32, [R6] ;  /* 0x0000000006200381 */ /* 0x0000e200001eed20 */
[----:B-1----:R-:W-:-:S04]  /*3730*/  LOP3.LUT R4, R19, 0x40, RZ, 0xc0, !PT ;  /* 0x0000004013047812 */ /* 0x002fc800078ec0ff */
[----:B------:R-:W-:-:S04]  /*3740*/  SHF.R.U32.HI R4, RZ, 0x6, R4 ;  /* 0x00000006ff047819 */ /* 0x000fc80000011604 */
[----:B------:R-:W-:Y:S02]  /*3750*/  ISETP.NE.U32.AND P1, PT, R4, RZ, PT ;  /* 0x000000ff0400720c */ /* 0x000fe40003f25070 */
[----:B------:R-:W-:Y:S01]  /*3760*/  IADD3 R4, P0, R6, c[0x0][0x318], RZ ;  /* 0x0000c60006047a10 */ /* 0x000fe20007f1e0ff */
[----:B------:R-:W-:Y:S01]  /*3770*/  CS2R R28, SRZ ;  /* 0x00000000001c7805 */ /* 0x000fe2000001ff00 */
[----:B------:R-:W-:Y:S01]  /*3780*/  CS2R R30, SRZ ;  /* 0x00000000001e7805 */ /* 0x000fe2000001ff00 */
[----:B0-----:R-:W-:Y:S02]  /*3790*/  LOP3.LUT R2, R19, 0x80, RZ, 0xc0, !PT ;  /* 0x0000008013027812 */ /* 0x001fe400078ec0ff */
[----:B------:R-:W-:Y:S02]  /*37a0*/  IADD3.X R5, R7, c[0x0][0x31c], RZ, P0, !PT ;  /* 0x0000c70007057a10 */ /* 0x000fe400007fe4ff */
[----:B------:R-:W-:Y:S02]  /*37b0*/  SHF.R.U32.HI R2, RZ, 0x7, R2 ;  /* 0x00000007ff027819 */ /* 0x000fe40000011602 */
[----:B------:R-:W-:-:S04]  /*37c0*/  IADD3 R138, P0, R4, c[0x0][0x318], RZ ;  /* 0x0000c600048a7a10 */ /* 0x000fc80007f1e0ff */
[----:B------:R0:W3:Y:S01]  /*37d0*/  @P1 LDG.E.LTC128B.128.SYS R28, [R4] ;  /* 0x00000000041c1381 */ /* 0x0000e200001eed20 */
[----:B------:R-:W-:Y:S01]  /*37e0*/  ISETP.NE.U32.AND P1, PT, R2, RZ, PT ;  /* 0x000000ff0200720c */ /* 0x000fe20003f25070 */
[----:B------:R-:W-:Y:S01]  /*37f0*/  IMAD.MOV.U32 R24, RZ, RZ, RZ ;  /* 0x000000ffff187224 */ /* 0x000fe200078e00ff */
[----:B------:R-:W-:Y:S01]  /*3800*/  CS2R R26, SRZ ;  /* 0x00000000001a7805 */ /* 0x000fe2000001ff00 */
[----:B------:R-:W-:Y:S01]  /*3810*/  IMAD.MOV.U32 R25, RZ, RZ, RZ ;  /* 0x000000ffff197224 */ /* 0x000fe200078e00ff */
[----:B------:R-:W-:-:S08]  /*3820*/  IADD3.X R139, R5, c[0x0][0x31c], RZ, P0, !PT ;  /* 0x0000c700058b7a10 */ /* 0x000fd000007fe4ff */
[----:B------:R-:W3:Y:S01]  /*3830*/  @P1 LDG.E.LTC128B.128.SYS R24, [R138] ;  /* 0x000000008a181381 */ /* 0x000ee200001eed20 */
[----:B------:R-:W-:-:S05]  /*3840*/  IMAD.SHL.U32 R2, R74, 0x2, RZ ;  /* 0x000000024a027824 */ /* 0x000fca00078e00ff */
[----:B------:R-:W-:-:S05]  /*3850*/  LOP3.LUT R2, R2, 0x6, RZ, 0xc0, !PT ;  /* 0x0000000602027812 */ /* 0x000fca00078ec0ff */
[----:B------:R-:W-:Y:S02]  /*3860*/  IMAD R3, R75, 0x48, R2 ;  /* 0x000000484b037824 */ /* 0x000fe400078e0202 */
[----:B------:R-:W-:Y:S01]  /*3870*/  IMAD.U32 R2, RZ, RZ, UR15 ;  /* 0x0000000fff027e24 */ /* 0x000fe2000f8e00ff */
[----:B------:R-:W-:-:S03]  /*3880*/  ULEA UR15, UR16, UR15, 0x6 ;  /* 0x0000000f100f7291 */ /* 0x000fc6000f8e303f */
[----:B------:R-:W-:Y:S01]  /*3890*/  IMAD.U32 R2, R2, 0x20, R3 ;  /* 0x0000002002027824 */ /* 0x000fe200078e0003 */
[----:B------:R-:W-:-:S03]  /*38a0*/  USHF.L.U32 UR4, UR15, 0x3, URZ ;  /* 0x000000030f047899 */ /* 0x000fc6000800063f */
[----:B------:R-:W-:Y:S01]  /*38b0*/  IMAD.SHL.U32 R118, R2, 0x2, RZ ;  /* 0x0000000202767824 */ /* 0x000fe200078e00ff */
[----:B------:R-:W-:Y:S01]  /*38c0*/  ULEA UR4, UR4, 0x2000, 0x4 ;  /* 0x0000200004047891 */ /* 0x000fe2000f8e203f */
[----:B------:R-:W-:-:S06]  /*38d0*/  LOP3.LUT R112, R18, 0x10, RZ, 0x3c, !PT ;  /* 0x0000001012707812 */ /* 0x000fcc00078e3cff */
[----:B------:R-:W-:Y:S04]  /*38e0*/  LDS.U R94, [R118+0xb200] ;  /* 0x00b20000765e7984 */ /* 0x000fe80000001800 */
[----:B------:R-:W-:Y:S04]  /*38f0*/  LDS.U R95, [R118+0xb680] ;  /* 0x00b68000765f7984 */ /* 0x000fe80000001800 */
[----:B------:R-:W1:Y:S08]  /*3900*/  LDSM.16.M88.4 R68, [R18+UR4] ;  /* 0x000000041244783b */ /* 0x000e700008000200 */
[----:B------:R-:W0:Y:S08]  /*3910*/  LDSM.16.M88.4 R64, [R18+UR4+0x1000] ;  /* 0x001000041240783b */ /* 0x000e300008000200 */
[----:B------:R-:W-:Y:S04]  /*3920*/  LDS.U R100, [R118+0xb210] ;  /* 0x00b2100076647984 */ /* 0x000fe80000001800 */
[----:B------:R-:W-:Y:S04]  /*3930*/  LDS.U R101, [R118+0xb690] ;  /* 0x00b6900076657984 */ /* 0x000fe80000001800 */
[----:B------:R-:W0:Y:S08]  /*3940*/  LDSM.16.M88.4 R60, [R112+UR4] ;  /* 0x00000004703c783b */ /* 0x000e300008000200 */
[----:B------:R-:W-:Y:S08]  /*3950*/  LDSM.16.M88.4 R56, [R112+UR4+0x1000] ;  /* 0x001000047038783b */ /* 0x000ff00008000200 */
[----:B------:R-:W-:Y:S04]  /*3960*/  LDS.U R98, [R118+0xbb00] ;  /* 0x00bb000076627984 */ /* 0x000fe80000001800 */
[----:B------:R-:W0:Y:S04]  /*3970*/  LDS.U R99, [R118+0xbf80] ;  /* 0x00bf800076637984 */ /* 0x000e280000001800 */
[----:B------:R-:W-:Y:S04]  /*3980*/  LDS.U R110, [R118+0xbb10] ;  /* 0x00bb1000766e7984 */ /* 0x000fe80000001800 */
[----:B------:R-:W2:Y:S04]  /*3990*/  LDS.U R111, [R118+0xbf90] ;  /* 0x00bf9000766f7984 */ /* 0x000ea80000001800 */
[----:B------:R-:W-:Y:S04]  /*39a0*/  LDS.U R108, [R118+0xa000] ;  /* 0x00a00000766c7984 */ /* 0x000fe80000001800 */
[----:B------:R-:W2:Y:S04]  /*39b0*/  LDS.U R109, [R118+0xa480] ;  /* 0x00a48000766d7984 */ /* 0x000ea80000001800 */
[----:B------:R-:W-:Y:S04]  /*39c0*/  LDS.U R106, [R118+0xa900] ;  /* 0x00a90000766a7984 */ /* 0x000fe80000001800 */
[----:B------:R-:W2:Y:S01]  /*39d0*/  LDS.U R107, [R118+0xad80] ;  /* 0x00ad8000766b7984 */ /* 0x000ea20000001800 */
[----:B-1----:R-:W5:Y:S01]  /*39e0*/  HMMA.1688.F16 R96, R94, R68, RZ ;  /* 0x000000445e60723c */ /* 0x002f6200000000ff */
[----:B------:R-:W-:-:S02]  /*39f0*/  LOP3.LUT R117, R18, 0x20, RZ, 0x3c, !PT ;  /* 0x0000002012757812 */ /* 0x000fc400078e3cff */
[----:B------:R-:W-:Y:S01]  /*3a00*/  LOP3.LUT R116, R18, 0x30, RZ, 0x3c, !PT ;  /* 0x0000003012747812 */ /* 0x000fe200078e3cff */
[----:B------:R-:W-:Y:S04]  /*3a10*/  LDS.U R104, [R118+0xa010] ;  /* 0x00a0100076687984 */ /* 0x000fe80000001800 */
[----:B------:R-:W-:Y:S01]  /*3a20*/  HMMA.1688.F16 R132, R94, R70, RZ ;  /* 0x000000465e84723c */ /* 0x000fe200000000ff */
[----:B------:R-:W1:Y:S04]  /*3a30*/  LDS.U R105, [R118+0xa490] ;  /* 0x00a4900076697984 */ /* 0x000e680000001800 */
[----:B------:R-:W-:Y:S03]  /*3a40*/  LDS.U R102, [R118+0xa910] ;  /* 0x00a9100076667984 */ /* 0x000fe60000001800 */
[----:B0-----:R-:W-:Y:S01]  /*3a50*/  HMMA.1688.F16 R126, R94, R64, RZ ;  /* 0x000000405e7e723c */ /* 0x001fe200000000ff */
[----:B------:R-:W0:Y:S04]  /*3a60*/  LDS.U R103, [R118+0xad90] ;  /* 0x00ad900076677984 */ /* 0x000e280000001800 */
[----:B------:R-:W-:Y:S03]  /*3a70*/  LDS.U R92, [R118+0xa020] ;  /* 0x00a02000765c7984 */ /* 0x000fe60000001800 */
[----:B------:R-:W-:Y:S01]  /*3a80*/  HMMA.1688.F16 R130, R94, R66, RZ ;  /* 0x000000425e82723c */ /* 0x000fe200000000ff */
[----:B------:R-:W-:Y:S04]  /*3a90*/  LDS.U R93, [R118+0xa4a0] ;  /* 0x00a4a000765d7984 */ /* 0x000fe80000001800 */
[----:B------:R-:W-:Y:S03]  /*3aa0*/  LDS.U R90, [R118+0xa920] ;  /* 0x00a92000765a7984 */ /* 0x000fe60000001800 */
[----:B------:R-:W5:Y:S01]  /*3ab0*/  HMMA.1688.F16 R128, R94, R69, RZ ;  /* 0x000000455e80723c */ /* 0x000f6200000000ff */
        /* <DEDUP_REMOVED lines=10> */
[----:B------:R-:W-:Y:S04]  /*3b60*/  LDS.U R82, [R118+0xa930] ;  /* 0x00a9300076527984 */ /* 0x000fe80000001800 */
[----:B------:R-:W-:Y:S04]  /*3b70*/  LDS.U R83, [R118+0xadb0] ;  /* 0x00adb00076537984 */ /* 0x000fe80000001800 */
[----:B------:R-:W-:Y:S04]  /*3b80*/  LDS.U R16, [R118+0xb230] ;  /* 0x00b2300076107984 */ /* 0x000fe80000001800 */
[----:B------:R-:W-:Y:S04]  /*3b90*/  LDS.U R17, [R118+0xb6b0] ;  /* 0x00b6b00076117984 */ /* 0x000fe80000001800 */
[----:B------:R-:W-:Y:S04]  /*3ba0*/  LDS.U R2, [R118+0xbb30] ;  /* 0x00bb300076027984 */ /* 0x000fe80000001800 */
[----:B------:R-:W-:Y:S04]  /*3bb0*/  LDS.U R3, [R118+0xbfb0] ;  /* 0x00bfb00076037984 */ /* 0x000fe80000001800 */
[----:B------:R-:W0:Y:S01]  /*3bc0*/  LDSM.16.M88.4 R20, [R117+UR4] ;  /* 0x000000047514783b */ /* 0x000e220008000200 */
[----:B-----5:R-:W-:Y:S07]  /*3bd0*/  HMMA.1688.F16 R96, R100, R60, R96 ;  /* 0x0000003c6460723c */ /* 0x020fee0000000060 */
[----:B------:R-:W0:Y:S01]  /*3be0*/  LDSM.16.M88.4 R12, [R117+UR4+0x1000] ;  /* 0x00100004750c783b */ /* 0x000e220008000200 */
[----:B------:R-:W-:Y:S07]  /*3bf0*/  HMMA.1688.F16 R94, R100, R61, R128 ;  /* 0x0000003d645e723c */ /* 0x000fee0000000080 */
[----:B------:R-:W0:Y:S01]  /*3c00*/  LDSM.16.M88.4 R8, [R116+UR4] ;  /* 0x000000047408783b */ /* 0x000e220008000200 */
[----:B------:R-:W-:Y:S07]  /*3c10*/  HMMA.1688.F16 R128, R98, R69, RZ ;  /* 0x000000456280723c */ /* 0x000fee00000000ff */
[----:B------:R-:W0:Y:S08]  /*3c20*/  LDSM.16.M88.4 R4, [R116+UR4+0x1000] ;  /* 0x001000047404783b */ /* 0x000e300008000200 */
[----:B--2---:R2:W-:Y:S04]  /*3c30*/  STS.128 [R80+0x2080], R52 ;  /* 0x0020803450007388 */ /* 0x0045e80000000c00 */
[----:B---3--:R3:W-:Y:S04]  /*3c40*/  STS.128 [R0+0x2080], R48 ;  /* 0x0020803000007388 */ /* 0x0087e80000000c00 */
[----:B------:R0:W-:Y:S01]  /*3c50*/  STS.128 [R80+0x2880], R44 ;  /* 0x0028802c50007388 */ /* 0x0001e20000000c00 */
[----:B--2---:R-:W-:Y:S08]  /*3c60*/  HMMA.1688.F16 R54, R100, R62, R132 ;  /* 0x0000003e6436723c */ /* 0x004ff00000000084 */
[----:B---3--:R-:W-:Y:S08]  /*3c70*/  HMMA.1688.F16 R50, R100, R56, R126 ;  /* 0x000000386432723c */ /* 0x008ff0000000007e */
[----:B------:R-:W-:Y:S08]  /*3c80*/  HMMA.1688.F16 R48, R100, R58, R130 ;  /* 0x0000003a6430723c */ /* 0x000ff00000000082 */
[----:B------:R-:W-:Y:S08]  /*3c90*/  HMMA.1688.F16 R52, R100, R63, R124 ;  /* 0x0000003f6434723c */ /* 0x000ff0000000007c */
[----:B0-----:R-:W-:Y:S08]  /*3ca0*/  HMMA.1688.F16 R46, R100, R57, R122 ;  /* 0x00000039642e723c */ /* 0x001ff0000000007a */
[----:B------:R-:W-:Y:S08]  /*3cb0*/  HMMA.1688.F16 R44, R100, R59, R120 ;  /* 0x0000003b642c723c */ /* 0x000ff00000000078 */
[----:B------:R-:W5:Y:S08]  /*3cc0*/  HMMA.1688.F16 R100, R98, R68, RZ ;  /* 0x000000446264723c */ /* 0x000f7000000000ff */
[----:B------:R-:W5:Y:S08]  /*3cd0*/  HMMA.1688.F16 R132, R98, R70, RZ ;  /* 0x000000466284723c */ /* 0x000f7000000000ff */
[----:B------:R-:W5:Y:S08]  /*3ce0*/  HMMA.1688.F16 R126, R98, R64, RZ ;  /* 0x00000040627e723c */ /* 0x000f7000000000ff */
[----:B------:R-:W5:Y:S08]  /*3cf0*/  HMMA.1688.F16 R130, R98, R66, RZ ;  /* 0x000000426282723c */ /* 0x000f7000000000ff */
[----:B------:R-:W5:Y:S08]  /*3d00*/  HMMA.1688.F16 R124, R98, R71, RZ ;  /* 0x00000047627c723c */ /* 0x000f7000000000ff */
[----:B------:R-:W5:Y:S08]  /*3d10*/  HMMA.1688.F16 R122, R98, R65, RZ ;  /* 0x00000041627a723c */ /* 0x000f7000000000ff */
[----:B------:R-:W5:Y:S01]  /*3d20*/  HMMA.1688.F16 R120, R98, R67, RZ ;  /* 0x000000436278723c */ /* 0x000f6200000000ff */
[----:B------:R0:W-:Y:S04]  /*3d30*/  STS.128 [R0+0x2880], R40 ;  /* 0x0028802800007388 */ /* 0x0001e80000000c00 */
[----:B------:R2:W-:Y:S03]  /*3d40*/  STS.128 [R80+0x3080], R36 ;  /* 0x0030802450007388 */ /* 0x0005e60000000c00 */
[----:B-----5:R-:W-:Y:S01]  /*3d50*/  HMMA.1688.F16 R100, R110, R60, R100 ;  /* 0x0000003c6e64723c */ /* 0x020fe20000000064 */
[----:B------:R3:W-:Y:S07]  /*3d60*/  STS.128 [R0+0x3080], R32 ;  /* 0x0030802000007388 */ /* 0x0007ee0000000c00 */
[----:B0-----:R-:W-:Y:S08]  /*3d70*/  HMMA.1688.F16 R42, R110, R62, R132 ;  /* 0x0000003e6e2a723c */ /* 0x001ff00000000084 */
[----:B--2---:R-:W-:Y:S08]  /*3d80*/  HMMA.1688.F16 R38, R110, R56, R126 ;  /* 0x000000386e26723c */ /* 0x004ff0000000007e */
[----:B------:R-:W-:Y:S08]  /*3d90*/  HMMA.1688.F16 R36, R110, R58, R130 ;  /* 0x0000003a6e24723c */ /* 0x000ff00000000082 */
[----:B------:R-:W-:Y:S08]  /*3da0*/  HMMA.1688.F16 R98, R110, R61, R128 ;  /* 0x0000003d6e62723c */ /* 0x000ff00000000080 */
[----:B------:R-:W-:Y:S08]  /*3db0*/  HMMA.1688.F16 R40, R110, R63, R124 ;  /* 0x0000003f6e28723c */ /* 0x000ff0000000007c */
[----:B---3--:R-:W-:Y:S08]  /*3dc0*/  HMMA.1688.F16 R34, R110, R57, R122 ;  /* 0x000000396e22723c */ /* 0x008ff0000000007a */
[----:B------:R-:W-:Y:S08]  /*3dd0*/  HMMA.1688.F16 R32, R110, R59, R120 ;  /* 0x0000003b6e20723c */ /* 0x000ff00000000078 */
[-C--:B------:R-:W5:Y:S08]  /*3de0*/  HMMA.1688.F16 R132, R108, R68.reuse, RZ ;  /* 0x000000446c84723c */ /* 0x080f7000000000ff */
[----:B------:R-:W5:Y:S08]  /*3df0*/  HMMA.1688.F16 R110, R106, R68, RZ ;  /* 0x000000446a6e723c */ /* 0x000f7000000000ff */
[-C--:B-1---5:R-:W-:Y:S08]  /*3e00*/  HMMA.1688.F16 R132, R104, R60.reuse, R132 ;  /* 0x0000003c6884723c */ /* 0x0a2ff00000000084 */
[----:B------:R5:W-:Y:S05]  /*3e10*/  HMMA.1688.F16 R110, R102, R60, R110 ;  /* 0x0000003c666e723c */ /* 0x000bea000000006e */
[----:B-----5:R-:W-:-:S04]  /*3e20*/  IMAD.MOV.U32 R60, RZ, RZ, 0x2 ;  /* 0x00000002ff3c7424 */ /* 0x020fc800078e00ff */
[----:B------:R-:W-:-:S05]  /*3e30*/  @!P5 IMAD.MOV.U32 R60, RZ, RZ, 0x1 ;  /* 0x00000001ff3cd424 */ /* 0x000fca00078e00ff */
[----:B------:R-:W-:Y:S01]  /*3e40*/  ISETP.NE.AND P0, PT, R60, c[0x0][0x30c], PT ;  /* 0x0000c3003c007a0c */ /* 0x000fe20003f05270 */
[----:B------:R-:W-:Y:S01]  /*3e50*/  STS.128 [R80+0x3880], R28 ;  /* 0x0038801c50007388 */ /* 0x000fe20000000c00 */
[----:B------:R-:W5:Y:S03]  /*3e60*/  HMMA.1688.F16 R128, R106, R70, RZ ;  /* 0x000000466a80723c */ /* 0x000f6600000000ff */
[----:B------:R0:W-:Y:S07]  /*3e70*/  STS.128 [R0+0x3880], R24 ;  /* 0x0038801800007388 */ /* 0x0001ee0000000c00 */
[----:B------:R-:W-:Y:S01]  /*3e80*/  @!P0 IADD3 R113, R113, c[0x0][0x310], RZ ;  /* 0x0000c40071718a10 */ /* 0x000fe20007ffe0ff */
[----:B------:R-:W5:Y:S03]  /*3e90*/  HMMA.1688.F16 R124, R106, R64, RZ ;  /* 0x000000406a7c723c */ /* 0x000f6600000000ff */
[----:B------:R-:W-:-:S05]  /*3ea0*/  ISETP.GE.U32.AND P1, PT, R113, R114, PT ;  /* 0x000000727100720c */ /* 0x000fca0003f26070 */
[----:B0-----:R-:W5:Y:S08]  /*3eb0*/  HMMA.1688.F16 R24, R106, R66, RZ ;  /* 0x000000426a18723c */ /* 0x001f7000000000ff */
[----:B------:R-:W5:Y:S08]  /*3ec0*/  HMMA.1688.F16 R130, R106, R69, RZ ;  /* 0x000000456a82723c */ /* 0x000f7000000000ff */
[----:B------:R-:W5:Y:S08]  /*3ed0*/  HMMA.1688.F16 R126, R106, R71, RZ ;  /* 0x000000476a7e723c */ /* 0x000f7000000000ff */
[----:B------:R-:W5:Y:S08]  /*3ee0*/  HMMA.1688.F16 R122, R106, R65, RZ ;  /* 0x000000416a7a723c */ /* 0x000f7000000000ff */
[----:B------:R-:W5:Y:S08]  /*3ef0*/  HMMA.1688.F16 R114, R106, R67, RZ ;  /* 0x000000436a72723c */ /* 0x000f7000000000ff */
[----:B------:R-:W5:Y:S08]  /*3f00*/  HMMA.1688.F16 R30, R108, R69, RZ ;  /* 0x000000456c1e723c */ /* 0x000f7000000000ff */
[----:B-----5:R-:W-:Y:S08]  /*3f10*/  HMMA.1688.F16 R128, R102, R62, R128 ;  /* 0x0000003e6680723c */ /* 0x020ff00000000080 */
[----:B------:R-:W5:Y:S08]  /*3f20*/  HMMA.1688.F16 R28, R108, R64, RZ ;  /* 0x000000406c1c723c */ /* 0x000f7000000000ff */
[----:B------:R-:W-:Y:S08]  /*3f30*/  HMMA.1688.F16 R124, R102, R56, R124 ;  /* 0x00000038667c723c */ /* 0x000ff0000000007c */
[----:B------:R-:W-:Y:S08]  /*3f40*/  HMMA.1688.F16 R68, R102, R58, R24 ;  /* 0x0000003a6644723c */ /* 0x000ff00000000018 */
[----:B------:R-:W-:Y:S08]  /*3f50*/  HMMA.1688.F16 R130, R102, R61, R130 ;  /* 0x0000003d6682723c */ /* 0x000ff00000000082 */
[----:B------:R-:W-:Y:S08]  /*3f60*/  HMMA.1688.F16 R126, R102, R63, R126 ;  /* 0x0000003f667e723c */ /* 0x000ff0000000007e */
[----:B------:R-:W-:Y:S08]  /*3f70*/  HMMA.1688.F16 R122, R102, R57, R122 ;  /* 0x00000039667a723c */ /* 0x000ff0000000007a */
[----:B------:R-:W-:Y:S08]  /*3f80*/  HMMA.1688.F16 R114, R102, R59, R114 ;  /* 0x0000003b6672723c */ /* 0x000ff00000000072 */
[----:B------:R-:W-:Y:S08]  /*3f90*/  HMMA.1688.F16 R134, R108, R70, RZ ;  /* 0x000000466c86723c */ /* 0x000ff000000000ff */
[----:B------:R-:W-:Y:S08]  /*3fa0*/  HMMA.1688.F16 R102, R108, R71, RZ ;  /* 0x000000476c66723c */ /* 0x000ff000000000ff */
[----:B------:R-:W5:Y:S08]  /*3fb0*/  HMMA.1688.F16 R64, R108, R65, RZ ;  /* 0x000000416c40723c */ /* 0x000f7000000000ff */
[----:B------:R-:W5:Y:S08]  /*3fc0*/  HMMA.1688.F16 R136, R108, R66, RZ ;  /* 0x000000426c88723c */ /* 0x000f7000000000ff */
[----:B------:R-:W5:Y:S08]  /*3fd0*/  HMMA.1688.F16 R70, R108, R67, RZ ;  /* 0x000000436c46723c */ /* 0x000f7000000000ff */
[----:B------:R-:W5:Y:S08]  /*3fe0*/  HMMA.1688.F16 R30, R104, R61, R30 ;  /* 0x0000003d681e723c */ /* 0x000f70000000001e */
[----:B-----5:R-:W5:Y:S08]  /*3ff0*/  HMMA.1688.F16 R28, R104, R56, R28 ;  /* 0x00000038681c723c */ /* 0x020f70000000001c */
[----:B------:R-:W5:Y:S08]  /*4000*/  HMMA.1688.F16 R66, R104, R57, R64 ;  /* 0x000000396842723c */ /* 0x000f700000000040 */
[----:B------:R-:W5:Y:S08]  /*4010*/  HMMA.1688.F16 R134, R104, R62, R134 ;  /* 0x0000003e6886723c */ /* 0x000f700000000086 */
[----:B------:R-:W5:Y:S08]  /*4020*/  HMMA.1688.F16 R136, R104, R58, R136 ;  /* 0x0000003a6888723c */ /* 0x000f700000000088 */
[----:B------:R-:W5:Y:S08]  /*4030*/  HMMA.1688.F16 R102, R104, R63, R102 ;  /* 0x0000003f6866723c */ /* 0x000f700000000066 */
[----:B------:R-:W5:Y:S08]  /*4040*/  HMMA.1688.F16 R70, R104, R59, R70 ;  /* 0x0000003b6846723c */ /* 0x000f700000000046 */
[----:B------:R-:W-:Y:S08]  /*4050*/  HMMA.1688.F16 R62, R92, R21, R30 ;  /* 0x000000155c3e723c */ /* 0x000ff0000000001e */
[----:B-----5:R-:W-:Y:S08]  /*4060*/  HMMA.1688.F16 R56, R92, R12, R28 ;  /* 0x0000000c5c38723c */ /* 0x020ff0000000001c */
[----:B------:R-:W-:Y:S08]  /*4070*/  HMMA.1688.F16 R30, R92, R13, R66 ;  /* 0x0000000d5c1e723c */ /* 0x000ff00000000042 */
[----:B------:R-:W-:Y:S08]  /*4080*/  HMMA.1688.F16 R64, R92, R20, R132 ;  /* 0x000000145c40723c */ /* 0x000ff00000000084 */
[----:B------:R-:W-:Y:S08]  /*4090*/  HMMA.1688.F16 R60, R92, R22, R134 ;  /* 0x000000165c3c723c */ /* 0x000ff00000000086 */
[----:B------:R-:W-:Y:S08]  /*40a0*/  HMMA.1688.F16 R28, R92, R14, R136 ;  /* 0x0000000e5c1c723c */ /* 0x000ff00000000088 */
[----:B------:R-:W-:Y:S08]  /*40b0*/  HMMA.1688.F16 R58, R92, R23, R102 ;  /* 0x000000175c3a723c */ /* 0x000ff00000000066 */
[----:B------:R-:W-:Y:S08]  /*40c0*/  HMMA.1688.F16 R66, R92, R15, R70 ;  /* 0x0000000f5c42723c */ /* 0x000ff00000000046 */
[----:B------:R-:W5:Y:S08]  /*40d0*/  HMMA.1688.F16 R108, R90, R20, R110 ;  /* 0x000000145a6c723c */ /* 0x000f70000000006e */
[----:B------:R-:W5:Y:S08]  /*40e0*/  HMMA.1688.F16 R104, R90, R22, R128 ;  /* 0x000000165a68723c */ /* 0x000f700000000080 */
[----:B------:R-:W5:Y:S08]  /*40f0*/  HMMA.1688.F16 R92, R90, R12, R124 ;  /* 0x0000000c5a5c723c */ /* 0x000f70000000007c */
[----:B------:R-:W5:Y:S08]  /*4100*/  HMMA.1688.F16 R68, R90, R14, R68 ;  /* 0x0000000e5a44723c */ /* 0x000f700000000044 */
[----:B------:R-:W5:Y:S08]  /*4110*/  HMMA.1688.F16 R106, R90, R21, R130 ;  /* 0x000000155a6a723c */ /* 0x000f700000000082 */
[----:B------:R5:W5:Y:S01]  /*4120*/  HMMA.1688.F16 R102, R90, R23, R126 ;  /* 0x000000175a66723c */ /* 0x000b62000000007e */
[----:B------:R-:W-:Y:S07]  /*4130*/  BAR.SYNC.DEFER_BLOCKING 0x0 ;  /* 0x0000000000007b1d */ /* 0x000fee0000010000 */
[----:B------:R-:W5:Y:S08]  /*4140*/  HMMA.1688.F16 R70, R90, R13, R122 ;  /* 0x0000000d5a46723c */ /* 0x000f70000000007a */
[----:B------:R5:W5:Y:S08]  /*4150*/  HMMA.1688.F16 R110, R90, R15, R114 ;  /* 0x0000000f5a6e723c */ /* 0x000b700000000072 */
[----:B------:R-:W5:Y:S08]  /*4160*/  HMMA.1688.F16 R54, R88, R22, R54 ;  /* 0x000000165836723c */ /* 0x000f700000000036 */
[----:B------:R-:W5:Y:S08]  /*4170*/  HMMA.1688.F16 R50, R88, R12, R50 ;  /* 0x0000000c5832723c */ /* 0x000f700000000032 */
[----:B------:R-:W5:Y:S08]  /*4180*/  HMMA.1688.F16 R52, R88, R23, R52 ;  /* 0x000000175834723c */ /* 0x000f700000000034 */
[----:B------:R-:W5:Y:S08]  /*4190*/  HMMA.1688.F16 R96, R88, R20, R96 ;  /* 0x000000145860723c */ /* 0x000f700000000060 */
[----:B------:R-:W5:Y:S08]  /*41a0*/  HMMA.1688.F16 R48, R88, R14, R48 ;  /* 0x0000000e5830723c */ /* 0x000f700000000030 */
[----:B------:R-:W5:Y:S08]  /*41b0*/  HMMA.1688.F16 R94, R88, R21, R94 ;  /* 0x00000015585e723c */ /* 0x000f70000000005e */
[----:B------:R-:W5:Y:S08]  /*41c0*/  HMMA.1688.F16 R46, R88, R13, R46 ;  /* 0x0000000d582e723c */ /* 0x000f70000000002e */
[----:B------:R-:W5:Y:S08]  /*41d0*/  HMMA.1688.F16 R44, R88, R15, R44 ;  /* 0x0000000f582c723c */ /* 0x000f70000000002c */
[----:B------:R-:W-:Y:S08]  /*41e0*/  HMMA.1688.F16 R42, R86, R22, R42 ;  /* 0x00000016562a723c */ /* 0x000ff0000000002a */
[----:B------:R-:W-:Y:S08]  /*41f0*/  HMMA.1688.F16 R98, R86, R21, R98 ;  /* 0x000000155662723c */ /* 0x000ff00000000062 */
[----:B------:R-:W5:Y:S08]  /*4200*/  HMMA.1688.F16 R40, R86, R23, R40 ;  /* 0x000000175628723c */ /* 0x000f700000000028 */
[----:B------:R-:W5:Y:S08]  /*4210*/  HMMA.1688.F16 R38, R86, R12, R38 ;  /* 0x0000000c5626723c */ /* 0x000f700000000026 */
[----:B------:R-:W5:Y:S01]  /*4220*/  HMMA.1688.F16 R36, R86, R14, R36 ;  /* 0x0000000e5624723c */ /* 0x000f620000000024 */
[----:B------:R-:W-:Y:S01]  /*4230*/  IMAD.MOV.U32 R26, RZ, RZ, 0x1c0 ;  /* 0x000001c0ff1a7424 */ /* 0x000fe200078e00ff */
[----:B-----5:R-:W-:Y:S04]  /*4240*/  LDS.U R126, [R118+0xbb50] ;  /* 0x00bb5000767e7984 */ /* 0x020fe80000001800 */
[----:B------:R-:W-:Y:S02]  /*4250*/  LDS.U R127, [R118+0xbfd0] ;  /* 0x00bfd000767f7984 */ /* 0x000fe40000001800 */
[----:B------:R-:W-:Y:S02]  /*4260*/  HMMA.1688.F16 R108, R82, R8, R108 ;  /* 0x00000008526c723c */ /* 0x000fe4000000006c */
[----:B------:R-:W-:Y:S04]  /*4270*/  LDS.U R114, [R118+0xa050] ;  /* 0x00a0500076727984 */ /* 0x000fe80000001800 */
[----:B------:R-:W-:Y:S02]  /*4280*/  LDS.U R115, [R118+0xa4d0] ;  /* 0x00a4d00076737984 */ /* 0x000fe40000001800 */
[----:B------:R-:W-:Y:S08]  /*4290*/  HMMA.1688.F16 R104, R82, R10, R104 ;  /* 0x0000000a5268723c */ /* 0x000ff00000000068 */
        /* <DEDUP_REMOVED lines=10> */
[----:B------:R5:W-:Y:S06]  /*4340*/  HMMA.1688.F16 R22, R86, R15, R32 ;  /* 0x0000000f5616723c */ /* 0x000bec0000000020 */
[----:B-----5:R-:W-:Y:S02]  /*4350*/  LDSM.16.M88.4 R12, [R18+UR4+0x80] ;  /* 0x00008004120c783b */ /* 0x020fe40008000200 */
[----:B------:R-:W-:Y:S06]  /*4360*/  HMMA.1688.F16 R64, R84, R8, R64 ;  /* 0x000000085440723c */ /* 0x000fec0000000040 */
[----:B------:R-:W-:Y:S02]  /*4370*/  LDSM.16.M88.4 R32, [R18+UR4+0x1080] ;  /* 0x001080041220783b */ /* 0x000fe40008000200 */
        /* <DEDUP_REMOVED lines=8> */
[----:B-----5:R-:W-:Y:S02]  /*4400*/  LDS.U R52, [R118+0xbb40] ;  /* 0x00bb400076347984 */ /* 0x020fe40000001800 */
[----:B------:R-:W-:Y:S02]  /*4410*/  HMMA.1688.F16 R84, R16, R8, R96 ;  /* 0x000000081054723c */ /* 0x000fe40000000060 */
[----:B------:R-:W0:Y:S06]  /*4420*/  LDS.U R53, [R118+0xbfc0] ;  /* 0x00bfc00076357984 */ /* 0x000e2c0000001800 */
[----:B------:R-:W-:Y:S08]  /*4430*/  HMMA.1688.F16 R48, R16, R6, R48 ;  /* 0x000000061030723c */ /* 0x000ff00000000030 */
[----:B------:R-:W-:Y:S08]  /*4440*/  HMMA.1688.F16 R90, R16, R9, R94 ;  /* 0x00000009105a723c */ /* 0x000ff0000000005e */
[----:B------:R5:W-:Y:S06]  /*4450*/  HMMA.1688.F16 R86, R16, R5, R46 ;  /* 0x000000051056723c */ /* 0x000bec000000002e */
[----:B-----5:R-:W-:Y:S02]  /*4460*/  LDS.U R46, [R118+0xa940] ;  /* 0x00a94000762e7984 */ /* 0x020fe40000001800 */
[----:B------:R5:W-:Y:S02]  /*4470*/  HMMA.1688.F16 R44, R16, R7, R44 ;  /* 0x00000007102c723c */ /* 0x000be4000000002c */
[----:B------:R-:W-:Y:S04]  /*4480*/  LDS.U R47, [R118+0xadc0] ;  /* 0x00adc000762f7984 */ /* 0x000fe80000001800 */
[----:B-----5:R-:W-:Y:S04]  /*4490*/  LDS.U R16, [R118+0xb240] ;  /* 0x00b2400076107984 */ /* 0x020fe80000001800 */
[----:B------:R-:W1:Y:S01]  /*44a0*/  LDS.U R17, [R118+0xb6c0] ;  /* 0x00b6c00076117984 */ /* 0x000e620000001800 */
[----:B------:R-:W5:Y:S08]  /*44b0*/  HMMA.1688.F16 R40, R2, R11, R40 ;  /* 0x0000000b0228723c */ /* 0x000f700000000028 */
[----:B------:R5:W5:Y:S08]  /*44c0*/  HMMA.1688.F16 R98, R2, R9, R98 ;  /* 0x000000090262723c */ /* 0x000b700000000062 */
[----:B------:R-:W5:Y:S08]  /*44d0*/  HMMA.1688.F16 R42, R2, R10, R42 ;  /* 0x0000000a022a723c */ /* 0x000f70000000002a */
[----:B------:R-:W5:Y:S08]  /*44e0*/  HMMA.1688.F16 R38, R2, R4, R38 ;  /* 0x000000040226723c */ /* 0x000f700000000026 */
[----:B------:R-:W5:Y:S01]  /*44f0*/  HMMA.1688.F16 R36, R2, R6, R36 ;  /* 0x000000060224723c */ /* 0x000f620000000024 */
[----:B------:R-:W-:Y:S01]  /*4500*/  @!P0 IMAD.MOV.U32 R26, RZ, RZ, 0x1c8 ;  /* 0x000001c8ff1a8424 */ /* 0x000fe200078e00ff */
[----:B-----5:R-:W-:Y:S06]  /*4510*/  LDS.U R9, [R118+0xadd0] ;  /* 0x00add00076097984 */ /* 0x020fec0000001800 */
[----:B0-----:R-:W-:Y:S08]  /*4520*/  HMMA.1688.F16 R124, R52, R15, R40 ;  /* 0x0000000f347c723c */ /* 0x001ff00000000028 */
[----:B-1----:R-:W-:Y:S08]  /*4530*/  HMMA.1688.F16 R40, R16, R33, R86 ;  /* 0x000000211028723c */ /* 0x002ff00000000056 */
[----:B------:R5:W5:Y:S06]  /*4540*/  HMMA.1688.F16 R88, R2, R8, R88 ;  /* 0x000000080258723c */ /* 0x000b6c0000000058 */
[----:B-----5:R-:W-:Y:S02]  /*4550*/  LDS.U R8, [R118+0xa950] ;  /* 0x00a9500076087984 */ /* 0x020fe40000001800 */
[----:B------:R-:W5:Y:S08]  /*4560*/  HMMA.1688.F16 R20, R2, R5, R20 ;  /* 0x000000050214723c */ /* 0x000f700000000014 */
[----:B------:R5:W5:Y:S08]  /*4570*/  HMMA.1688.F16 R22, R2, R7, R22 ;  /* 0x000000070216723c */ /* 0x000b700000000016 */
[----:B------:R-:W-:Y:S08]  /*4580*/  HMMA.1688.F16 R130, R52, R13, R98 ;  /* 0x0000000d3482723c */ /* 0x000ff00000000062 */
[----:B------:R-:W-:Y:S08]  /*4590*/  HMMA.1688.F16 R128, R52, R14, R42 ;  /* 0x0000000e3480723c */ /* 0x000ff0000000002a */
[----:B------:R-:W5:Y:S08]  /*45a0*/  HMMA.1688.F16 R122, R52, R32, R38 ;  /* 0x00000020347a723c */ /* 0x000f700000000026 */
[-C--:B------:R-:W-:Y:S01]  /*45b0*/  HMMA.1688.F16 R100, R52, R34.reuse, R36 ;  /* 0x000000223464723c */ /* 0x080fe20000000024 */
[----:B------:R-:W0:Y:S01]  /*45c0*/  LDC.64 R26, c[0x0][R26+0x160] ;  /* 0x000058001a1a7b82 */ /* 0x000e220000000a00 */
[----:B-----5:R-:W-:Y:S06]  /*45d0*/  LDSM.16.M88.4 R4, [R112+UR4+0x80] ;  /* 0x000080047004783b */ /* 0x020fec0008000200 */
[----:B------:R-:W-:Y:S08]  /*45e0*/  HMMA.1688.F16 R86, R16, R34, R48 ;  /* 0x000000221056723c */ /* 0x000ff00000000030 */
[----:B------:R5:W-:Y:S06]  /*45f0*/  HMMA.1688.F16 R48, R46, R15, R102 ;  /* 0x0000000f2e30723c */ /* 0x000bec0000000066 */
[----:B-----5:R-:W-:Y:S04]  /*4600*/  LDS.U R102, [R118+0xa040] ;  /* 0x00a0400076667984 */ /* 0x020fe80000001800 */
[----:B------:R-:W1:Y:S01]  /*4610*/  LDS.U R103, [R118+0xa4c0] ;  /* 0x00a4c00076677984 */ /* 0x000e620000001800 */
[----:B------:R-:W-:Y:S08]  /*4620*/  HMMA.1688.F16 R132, R52, R12, R88 ;  /* 0x0000000c3484723c */ /* 0x000ff00000000058 */
[----:B------:R-:W-:Y:S08]  /*4630*/  HMMA.1688.F16 R96, R52, R33, R20 ;  /* 0x000000213460723c */ /* 0x000ff00000000014 */
[----:B------:R5:W-:Y:S06]  /*4640*/  HMMA.1688.F16 R98, R52, R35, R22 ;  /* 0x000000233462723c */ /* 0x000bec0000000016 */
[----:B-----5:R-:W2:Y:S02]  /*4650*/  LDSM.16.M88.4 R20, [R112+UR4+0x1080] ;  /* 0x001080047014783b */ /* 0x020ea40008000200 */
[----:B------:R5:W-:Y:S06]  /*4660*/  HMMA.1688.F16 R52, R16, R14, R82 ;  /* 0x0000000e1034723c */ /* 0x000bec0000000052 */
[----:B-----5:R-:W-:Y:S04]  /*4670*/  LDS.U R82, [R118+0xb250] ;  /* 0x00b2500076527984 */ /* 0x020fe80000001800 */
[----:B------:R-:W2:Y:S01]  /*4680*/  LDS.U R83, [R118+0xb6d0] ;  /* 0x00b6d00076537984 */ /* 0x000ea20000001800 */
[----:B------:R-:W-:Y:S01]  /*4690*/  HMMA.1688.F16 R94, R16, R12, R84 ;  /* 0x0000000c105e723c */ /* 0x000fe20000000054 */
[----:B0-----:R-:W-:-:S07]  /*46a0*/  IADD3 R120, P0, R26, R138, RZ ;  /* 0x0000008a1a787210 */ /* 0x001fce0007f1e0ff */
[----:B------:R-:W-:Y:S01]  /*46b0*/  HMMA.1688.F16 R84, R16, R35, R44 ;  /* 0x000000231054723c */ /* 0x000fe2000000002c */
[----:B------:R-:W-:-:S07]  /*46c0*/  SEL R119, R19, RZ, !P1 ;  /* 0x000000ff13777207 */ /* 0x000fce0004800000 */
[----:B------:R-:W-:Y:S08]  /*46d0*/  HMMA.1688.F16 R38, R46, R33, R70 ;  /* 0x000000212e26723c */ /* 0x000ff00000000046 */
[-C--:B------:R-:W5:Y:S08]  /*46e0*/  HMMA.1688.F16 R42, R16, R32.reuse, R54 ;  /* 0x00000020102a723c */ /* 0x080f700000000036 */
[----:B------:R5:W5:Y:S01]  /*46f0*/  HMMA.1688.F16 R44, R46, R32, R92 ;  /* 0x000000202e2c723c */ /* 0x000b62000000005c */
[----:B------:R-:W-:-:S07]  /*4700*/  IMAD.X R121, R27, 0x1, R139, P0 ;  /* 0x000000011b797824 */ /* 0x000fce00000e068b */
[----:B-1----:R-:W5:Y:S01]  /*4710*/  HMMA.1688.F16 R70, R102, R32, R56 ;  /* 0x000000206646723c */ /* 0x002f620000000038 */
[C---:B------:R-:W-:Y:S01]  /*4720*/  LOP3.LUT P0, RZ, R119.reuse, 0x1, RZ, 0xc0, !PT ;  /* 0x0000000177ff7812 */ /* 0x040fe2000780c0ff */
[----:B------:R-:W-:Y:S01]  /*4730*/  IMAD.MOV.U32 R24, RZ, RZ, RZ ;  /* 0x000000ffff187224 */ /* 0x000fe200078e00ff */
[----:B------:R-:W-:Y:S01]  /*4740*/  CS2R R26, SRZ ;  /* 0x00000000001a7805 */ /* 0x000fe2000001ff00 */
[----:B------:R-:W-:Y:S01]  /*4750*/  IMAD.MOV.U32 R25, RZ, RZ, RZ ;  /* 0x000000ffff197224 */ /* 0x000fe200078e00ff */
[----:B-----5:R-:W-:Y:S03]  /*4760*/  LDS.U R92, [R118+0xb260] ;  /* 0x00b26000765c7984 */ /* 0x020fe60000001800 */
[----:B------:R-:W-:Y:S01]  /*4770*/  HMMA.1688.F16 R88, R16, R13, R90 ;  /* 0x0000000d1058723c */ /* 0x000fe2000000005a */
[----:B------:R-:W-:Y:S04]  /*4780*/  LDS.U R93, [R118+0xb6e0] ;  /* 0x00b6e000765d7984 */ /* 0x000fe80000001800 */
[----:B------:R0:W3:Y:S03]  /*4790*/  @P0 LDG.E.LTC128B.128.SYS R24, [R120] ;  /* 0x0000000078180381 */ /* 0x0000e600001eed20 */
[----:B------:R-:W-:Y:S08]  /*47a0*/  HMMA.1688.F16 R90, R102, R33, R30 ;  /* 0x00000021665a723c */ /* 0x000ff0000000001e */
[----:B------:R-:W5:Y:S08]  /*47b0*/  HMMA.1688.F16 R30, R102, R34, R28 ;  /* 0x00000022661e723c */ /* 0x000f70000000001c */
[----:B------:R-:W5:Y:S08]  /*47c0*/  HMMA.1688.F16 R28, R102, R35, R66 ;  /* 0x00000023661c723c */ /* 0x000f700000000042 */
[----:B------:R-:W-:Y:S08]  /*47d0*/  HMMA.1688.F16 R54, R46, R14, R104 ;  /* 0x0000000e2e36723c */ /* 0x000ff00000000068 */
[-C--:B--2---:R-:W-:Y:S08]  /*47e0*/  HMMA.1688.F16 R104, R126, R20.reuse, R122 ;  /* 0x000000147e68723c */ /* 0x084ff0000000007a */
[-C--:B------:R-:W-:Y:S08]  /*47f0*/  HMMA.1688.F16 R42, R82, R20.reuse, R42 ;  /* 0x00000014522a723c */ /* 0x080ff0000000002a */
[-C--:B------:R-:W-:Y:S08]  /*4800*/  HMMA.1688.F16 R44, R8, R20.reuse, R44 ;  /* 0x00000014082c723c */ /* 0x080ff0000000002c */
[----:B------:R5:W-:Y:S05]  /*4810*/  HMMA.1688.F16 R70, R114, R20, R70 ;  /* 0x000000147246723c */ /* 0x000bea0000000046 */
[----:B-----5:R-:W-:-:S03]  /*4820*/  LOP3.LUT R20, R119, 0x2, RZ, 0xc0, !PT ;  /* 0x0000000277147812 */ /* 0x020fc600078ec0ff */
[----:B------:R-:W-:Y:S01]  /*4830*/  HMMA.1688.F16 R50, R16, R15, R50 ;  /* 0x0000000f1032723c */ /* 0x000fe20000000032 */
[----:B------:R-:W-:Y:S02]  /*4840*/  SHF.R.U32.HI R20, RZ, 0x1, R20 ;  /* 0x00000001ff147819 */ /* 0x000fe40000011614 */
[----:B0-----:R-:W-:-:S05]  /*4850*/  IADD3 R120, P0, R120, c[0x0][0x318], RZ ;  /* 0x0000c60078787a10 */ /* 0x001fca0007f1e0ff */
[----:B------:R-:W-:Y:S01]  /*4860*/  HMMA.1688.F16 R36, R46, R34, R68 ;  /* 0x000000222e24723c */ /* 0x000fe20000000044 */
[----:B------:R-:W-:-:S07]  /*4870*/  ISETP.NE.U32.AND P1, PT, R20, RZ, PT ;  /* 0x000000ff1400720c */ /* 0x000fce0003f25070 */
[----:B------:R-:W-:Y:S01]  /*4880*/  HMMA.1688.F16 R18, R46, R12, R108 ;  /* 0x0000000c2e12723c */ /* 0x000fe2000000006c */
[----:B------:R-:W-:-:S07]  /*4890*/  IADD3.X R121, R121, c[0x0][0x31c], RZ, P0, !PT ;  /* 0x0000c70079797a10 */ /* 0x000fce00007fe4ff */
[----:B------:R-:W-:Y:S08]  /*48a0*/  HMMA.1688.F16 R16, R46, R13, R106 ;  /* 0x0000000d2e10723c */ /* 0x000ff0000000006a */
[----:B------:R-:W-:Y:S08]  /*48b0*/  HMMA.1688.F16 R2, R46, R35, R110 ;  /* 0x000000232e02723c */ /* 0x000ff0000000006e */
[----:B------:R-:W5:Y:S01]  /*48c0*/  HMMA.1688.F16 R68, R102, R12, R64 ;  /* 0x0000000c6644723c */ /* 0x000f620000000040 */
[----:B------:R-:W-:-:S07]  /*48d0*/  LOP3.LUT R20, R119, 0x4, RZ, 0xc0, !PT ;  /* 0x0000000477147812 */ /* 0x000fce00078ec0ff */
[----:B------:R-:W5:Y:S08]  /*48e0*/  HMMA.1688.F16 R12, R102, R13, R62 ;  /* 0x0000000d660c723c */ /* 0x000f70000000003e */
[----:B------:R-:W5:Y:S08]  /*48f0*/  HMMA.1688.F16 R10, R102, R14, R60 ;  /* 0x0000000e660a723c */ /* 0x000f70000000003c */
[----:B------:R-:W5:Y:S01]  /*4900*/  HMMA.1688.F16 R46, R102, R15, R58 ;  /* 0x0000000f662e723c */ /* 0x000f62000000003a */
[----:B------:R-:W-:-:S07]  /*4910*/  SHF.R.U32.HI R20, RZ, 0x2, R20 ;  /* 0x00000002ff147819 */ /* 0x000fce0000011614 */
[----:B------:R-:W5:Y:S08]  /*4920*/  HMMA.1688.F16 R112, R126, R4, R132 ;  /* 0x000000047e70723c */ /* 0x000f700000000084 */
[----:B------:R-:W5:Y:S08]  /*4930*/  HMMA.1688.F16 R110, R126, R5, R130 ;  /* 0x000000057e6e723c */ /* 0x000f700000000082 */
[----:B------:R-:W-:Y:S08]  /*4940*/  HMMA.1688.F16 R108, R126, R6, R128 ;  /* 0x000000067e6c723c */ /* 0x000ff00000000080 */
[----:B------:R5:W-:Y:S06]  /*4950*/  HMMA.1688.F16 R106, R126, R7, R124 ;  /* 0x000000077e6a723c */ /* 0x000bec000000007c */
[----:B-----5:R-:W-:Y:S02]  /*4960*/  LDS.U R124, [R118+0xbb60] ;  /* 0x00bb6000767c7984 */ /* 0x020fe40000001800 */
[----:B------:R5:W-:Y:S02]  /*4970*/  HMMA.1688.F16 R102, R126, R21, R96 ;  /* 0x000000157e66723c */ /* 0x000be40000000060 */
[----:B------:R-:W-:Y:S04]  /*4980*/  LDS.U R125, [R118+0xbfe0] ;  /* 0x00bfe000767d7984 */ /* 0x000fe80000001800 */
[----:B-----5:R-:W-:Y:S02]  /*4990*/  LDS.U R96, [R118+0xa060] ;  /* 0x00a0600076607984 */ /* 0x020fe40000001800 */
[-C--:B------:R-:W-:Y:S02]  /*49a0*/  HMMA.1688.F16 R100, R126, R22.reuse, R100 ;  /* 0x000000167e64723c */ /* 0x080fe40000000064 */
[----:B------:R-:W-:Y:S06]  /*49b0*/  LDS.U R97, [R118+0xa4e0] ;  /* 0x00a4e00076617984 */ /* 0x000fec0000001800 */
[----:B------:R-:W-:Y:S08]  /*49c0*/  HMMA.1688.F16 R98, R126, R23, R98 ;  /* 0x000000177e62723c */ /* 0x000ff00000000062 */
[----:B------:R5:W-:Y:S05]  /*49d0*/  HMMA.1688.F16 R122, R114, R22, R30 ;  /* 0x00000016727a723c */ /* 0x000bea000000001e */
[----:B-----5:R-:W-:-:S03]  /*49e0*/  CS2R R30, SRZ ;  /* 0x00000000001e7805 */ /* 0x020fc6000001ff00 */
[----:B------:R5:W-:Y:S05]  /*49f0*/  HMMA.1688.F16 R126, R114, R23, R28 ;  /* 0x00000017727e723c */ /* 0x000bea000000001c */
[----:B-----5:R-:W-:-:S03]  /*4a00*/  CS2R R28, SRZ ;  /* 0x00000000001c7805 */ /* 0x020fc6000001ff00 */
[----:B------:R-:W-:Y:S05]  /*4a10*/  HMMA.1688.F16 R68, R114, R4, R68 ;  /* 0x000000047244723c */ /* 0x000fea0000000044 */
[----:B------:R-:W2:Y:S01]  /*4a20*/  @P1 LDG.E.LTC128B.128.SYS R28, [R120] ;  /* 0x00000000781c1381 */ /* 0x000ea200001eed20 */
[----:B------:R-:W-:Y:S02]  /*4a30*/  ISETP.NE.U32.AND P1, PT, R20, RZ, PT ;  /* 0x000000ff1400720c */ /* 0x000fe40003f25070 */
[----:B------:R5:W-:Y:S01]  /*4a40*/  HMMA.1688.F16 R58, R114, R5, R12 ;  /* 0x00000005723a723c */ /* 0x000be2000000000c */
[----:B------:R-:W-:-:S05]  /*4a50*/  IMAD.MOV.U32 R20, RZ, RZ, RZ ;  /* 0x000000ffff147224 */ /* 0x000fca00078e00ff */
[----:B-----5:R-:W-:Y:S02]  /*4a60*/  LDSM.16.M88.4 R12, [R117+UR4+0x1080] ;  /* 0x00108004750c783b */ /* 0x020fe40008000200 */
[----:B------:R-:W-:Y:S08]  /*4a70*/  HMMA.1688.F16 R56, R114, R6, R10 ;  /* 0x000000067238723c */ /* 0x000ff0000000000a */
[----:B------:R-:W-:Y:S08]  /*4a80*/  HMMA.1688.F16 R46, R114, R7, R46 ;  /* 0x00000007722e723c */ /* 0x000ff0000000002e */
[----:B------:R5:W-:Y:S05]  /*4a90*/  HMMA.1688.F16 R90, R114, R21, R90 ;  /* 0x00000015725a723c */ /* 0x000bea000000005a */
[----:B-----5:R-:W-:-:S03]  /*4aa0*/  IADD3 R114, P0, R120, c[0x0][0x318], RZ ;  /* 0x0000c60078727a10 */ /* 0x020fc60007f1e0ff */
[----:B------:R-:W-:Y:S01]  /*4ab0*/  HMMA.1688.F16 R40, R82, R21, R40 ;  /* 0x000000155228723c */ /* 0x000fe20000000028 */
[----:B------:R-:W-:-:S07]  /*4ac0*/  IADD3.X R115, R121, c[0x0][0x31c], RZ, P0, !PT ;  /* 0x0000c70079737a10 */ /* 0x000fce00007fe4ff */
[----:B------:R5:W-:Y:S06]  /*4ad0*/  HMMA.1688.F16 R34, R82, R22, R86 ;  /* 0x000000165222723c */ /* 0x000bec0000000056 */
[----:B-----5:R-:W-:Y:S02]  /*4ae0*/  LDS.U R86, [R118+0xa970] ;  /* 0x00a9700076567984 */ /* 0x020fe40000001800 */
[----:B------:R5:W-:Y:S02]  /*4af0*/  HMMA.1688.F16 R32, R82, R23, R84 ;  /* 0x000000175220723c */ /* 0x000be40000000054 */
[----:B------:R-:W-:Y:S04]  /*4b00*/  LDS.U R87, [R118+0xadf0] ;  /* 0x00adf00076577984 */ /* 0x000fe80000001800 */
[----:B-----5:R-:W-:Y:S02]  /*4b10*/  LDS.U R84, [R118+0xb270] ;  /* 0x00b2700076547984 */ /* 0x020fe40000001800 */
[----:B------:R5:W-:Y:S02]  /*4b20*/  HMMA.1688.F16 R38, R8, R21, R38 ;  /* 0x000000150826723c */ /* 0x000be40000000026 */
[----:B------:R-:W-:Y:S03]  /*4b30*/  LDS.U R85, [R118+0xb6f0] ;  /* 0x00b6f00076557984 */ /* 0x000fe60000001800 */
[----:B-----5:R-:W-:-:S03]  /*4b40*/  IMAD.MOV.U32 R21, RZ, RZ, RZ ;  /* 0x000000ffff157224 */ /* 0x020fc600078e00ff */
[----:B------:R5:W-:Y:S05]  /*4b50*/  HMMA.1688.F16 R36, R8, R22, R36 ;  /* 0x000000160824723c */ /* 0x000bea0000000024 */
[----:B-----5:R-:W-:-:S03]  /*4b60*/  IMAD.MOV.U32 R22, RZ, RZ, RZ ;  /* 0x000000ffff167224 */ /* 0x020fc600078e00ff */
[----:B------:R5:W-:Y:S05]  /*4b70*/  HMMA.1688.F16 R2, R8, R23, R2 ;  /* 0x000000170802723c */ /* 0x000bea0000000002 */
[----:B-----5:R-:W-:-:S08]  /*4b80*/  IMAD.MOV.U32 R23, RZ, RZ, RZ ;  /* 0x000000ffff177224 */ /* 0x020fd000078e00ff */
[----:B------:R0:W2:Y:S01]  /*4b90*/  @P1 LDG.E.LTC128B.128.SYS R20, [R114] ;  /* 0x0000000072141381 */ /* 0x0000a200001eed20 */
[----:B------:R5:W5:Y:S06]  /*4ba0*/  HMMA.1688.F16 R64, R82, R4, R94 ;  /* 0x000000045240723c */ /* 0x000b6c000000005e */
[----:B-----5:R-:W-:Y:S02]  /*4bb0*/  LDS.U R94, [R118+0xa960] ;  /* 0x00a96000765e7984 */ /* 0x020fe40000001800 */
[----:B------:R5:W5:Y:S02]  /*4bc0*/  HMMA.1688.F16 R62, R82, R5, R88 ;  /* 0x00000005523e723c */ /* 0x000b640000000058 */
[----:B------:R-:W-:Y:S04]  /*4bd0*/  LDS.U R95, [R118+0xade0] ;  /* 0x00ade000765f7984 */ /* 0x000fe80000001800 */
[----:B-----5:R-:W-:Y:S02]  /*4be0*/  LDS.U R88, [R118+0xa070] ;  /* 0x00a0700076587984 */ /* 0x020fe40000001800 */
[----:B------:R-:W-:Y:S02]  /*4bf0*/  HMMA.1688.F16 R52, R82, R6, R52 ;  /* 0x000000065234723c */ /* 0x000fe40000000034 */
[----:B------:R-:W-:Y:S06]  /*4c00*/  LDS.U R89, [R118+0xa4f0] ;  /* 0x00a4f00076597984 */ /* 0x000fec0000001800 */
[----:B------:R5:W-:Y:S06]  /*4c10*/  HMMA.1688.F16 R50, R82, R7, R50 ;  /* 0x000000075232723c */ /* 0x000bec0000000032 */
[----:B-----5:R-:W-:Y:S02]  /*4c20*/  LDS.U R82, [R118+0xbb70] ;  /* 0x00bb700076527984 */ /* 0x020fe40000001800 */
[----:B------:R-:W5:Y:S02]  /*4c30*/  HMMA.1688.F16 R66, R8, R4, R18 ;  /* 0x000000040842723c */ /* 0x000f640000000012 */
[----:B------:R-:W-:Y:S06]  /*4c40*/  LDS.U R83, [R118+0xbff0] ;  /* 0x00bff00076537984 */ /* 0x000fec0000001800 */
[----:B------:R5:W5:Y:S06]  /*4c50*/  HMMA.1688.F16 R60, R8, R5, R16 ;  /* 0x00000005083c723c */ /* 0x000b6c0000000010 */
[----:B-----5:R-:W1:Y:S02]  /*4c60*/  LDSM.16.M88.4 R16, [R117+UR4+0x80] ;  /* 0x000080047510783b */ /* 0x020e640008000200 */
[----:B------:R-:W5:Y:S08]  /*4c70*/  HMMA.1688.F16 R54, R8, R6, R54 ;  /* 0x000000060836723c */ /* 0x000f700000000036 */
[----:B------:R5:W5:Y:S06]  /*4c80*/  HMMA.1688.F16 R48, R8, R7, R48 ;  /* 0x000000070830723c */ /* 0x000b6c0000000030 */
[----:B-----5:R-:W0:Y:S08]  /*4c90*/  LDSM.16.M88.4 R8, [R116+UR4+0x80] ;  /* 0x000080047408783b */ /* 0x020e300008000200 */
[----:B------:R3:W1:Y:S08]  /*4ca0*/  LDSM.16.M88.4 R4, [R116+UR4+0x1080] ;  /* 0x001080047404783b */ /* 0x0006700008000200 */
[----:B---3--:R3:W-:Y:S01]  /*4cb0*/  STS.128 [R80+0x2000], R24 ;  /* 0x0020001850007388 */ /* 0x0087e20000000c00 */
[----:B------:R-:W-:-:S02]  /*4cc0*/  IADD3 R116, P0, R114, c[0x0][0x318], RZ ;  /* 0x0000c60072747a10 */ /* 0x000fc40007f1e0ff */
[----:B---3--:R-:W-:-:S04]  /*4cd0*/  LOP3.LUT R24, R119, 0x8, RZ, 0xc0, !PT ;  /* 0x0000000877187812 */ /* 0x008fc800078ec0ff */
[----:B------:R-:W-:-:S04]  /*4ce0*/  SHF.R.U32.HI R24, RZ, 0x3, R24 ;  /* 0x00000003ff187819 */ /* 0x000fc80000011618 */
[----:B------:R-:W-:Y:S01]  /*4cf0*/  ISETP.NE.U32.AND P1, PT, R24, RZ, PT ;  /* 0x000000ff1800720c */ /* 0x000fe20003f25070 */
[----:B------:R-:W-:Y:S01]  /*4d00*/  IMAD.MOV.U32 R24, RZ, RZ, RZ ;  /* 0x000000ffff187224 */ /* 0x000fe200078e00ff */
[----:B------:R-:W-:Y:S01]  /*4d10*/  CS2R R26, SRZ ;  /* 0x00000000001a7805 */ /* 0x000fe2000001ff00 */
[----:B------:R-:W-:Y:S01]  /*4d20*/  IMAD.MOV.U32 R25, RZ, RZ, RZ ;  /* 0x000000ffff197224 */ /* 0x000fe200078e00ff */
[----:B------:R-:W-:Y:S02]  /*4d30*/  IADD3.X R117, R115, c[0x0][0x31c], RZ, P0, !PT ;  /* 0x0000c70073757a10 */ /* 0x000fe400007fe4ff */
[----:B0-----:R-:W-:-:S06]  /*4d40*/  IADD3 R114, P0, R116, c[0x0][0x318], RZ ;  /* 0x0000c60074727a10 */ /* 0x001fcc0007f1e0ff */
[----:B------:R0:W2:Y:S01]  /*4d50*/  @P1 LDG.E.LTC128B.128.SYS R24, [R116] ;  /* 0x0000000074181381 */ /* 0x0000a200001eed20 */
[----:B------:R-:W-:-:S03]  /*4d60*/  IADD3.X R115, R117, c[0x0][0x31c], RZ, P0, !PT ;  /* 0x0000c70075737a10 */ /* 0x000fc600007fe4ff */
[----:B--2---:R-:W-:Y:S04]  /*4d70*/  STS.128 [R0+0x2000], R28 ;  /* 0x0020001c00007388 */ /* 0x004fe80000000c00 */
[----:B------:R2:W-:Y:S02]  /*4d80*/  STS.128 [R80+0x2800], R20 ;  /* 0x0028001450007388 */ /* 0x0005e40000000c00 */
[----:B--2---:R-:W-:-:S04]  /*4d90*/  LOP3.LUT R20, R119, 0x10, RZ, 0xc0, !PT ;  /* 0x0000001077147812 */ /* 0x004fc800078ec0ff */
[----:B------:R-:W-:-:S04]  /*4da0*/  SHF.R.U32.HI R20, RZ, 0x4, R20 ;  /* 0x00000004ff147819 */ /* 0x000fc80000011614 */
[----:B------:R-:W-:Y:S01]  /*4db0*/  ISETP.NE.U32.AND P1, PT, R20, RZ, PT ;  /* 0x000000ff1400720c */ /* 0x000fe20003f25070 */
[----:B------:R-:W-:Y:S02]  /*4dc0*/  IMAD.MOV.U32 R20, RZ, RZ, RZ ;  /* 0x000000ffff147224 */ /* 0x000fe400078e00ff */
[----:B------:R-:W-:Y:S02]  /*4dd0*/  IMAD.MOV.U32 R21, RZ, RZ, RZ ;  /* 0x000000ffff157224 */ /* 0x000fe400078e00ff */
[----:B------:R-:W-:Y:S02]  /*4de0*/  IMAD.MOV.U32 R22, RZ, RZ, RZ ;  /* 0x000000ffff167224 */ /* 0x000fe400078e00ff */
[----:B------:R-:W-:-:S08]  /*4df0*/  IMAD.MOV.U32 R23, RZ, RZ, RZ ;  /* 0x000000ffff177224 */ /* 0x000fd000078e00ff */
[----:B------:R2:W3:Y:S01]  /*4e00*/  @P1 LDG.E.LTC128B.128.SYS R20, [R114] ;  /* 0x0000000072141381 */ /* 0x0004e200001eed20 */
[----:B------:R-:W-:-:S04]  /*4e10*/  LOP3.LUT R28, R119, 0x20, RZ, 0xc0, !PT ;  /* 0x00000020771c7812 */ /* 0x000fc800078ec0ff */
[----:B------:R-:W-:Y:S02]  /*4e20*/  SHF.R.U32.HI R28, RZ, 0x5, R28 ;  /* 0x00000005ff1c7819 */ /* 0x000fe4000001161c */
[----:B--2---:R-:W-:Y:S02]  /*4e30*/  IADD3 R114, P0, R114, c[0x0][0x318], RZ ;  /* 0x0000c60072727a10 */ /* 0x004fe40007f1e0ff */
[----:B------:R-:W-:Y:S02]  /*4e40*/  ISETP.NE.U32.AND P3, PT, R28, RZ, PT ;  /* 0x000000ff1c00720c */ /* 0x000fe40003f65070 */
[----:B------:R-:W-:Y:S02]  /*4e50*/  IADD3.X R115, R115, c[0x0][0x31c], RZ, P0, !PT ;  /* 0x0000c70073737a10 */ /* 0x000fe400007fe4ff */
[----:B0-----:R-:W-:Y:S01]  /*4e60*/  IADD3 R116, P0, R114, c[0x0][0x318], RZ ;  /* 0x0000c60072747a10 */ /* 0x001fe20007f1e0ff */
[----:B------:R-:W-:Y:S01]  /*4e70*/  CS2R R28, SRZ ;  /* 0x00000000001c7805 */ /* 0x000fe2000001ff00 */
[----:B------:R-:W-:-:S02]  /*4e80*/  CS2R R30, SRZ ;  /* 0x00000000001e7805 */ /* 0x000fc4000001ff00 */
[----:B------:R-:W-:Y:S01]  /*4e90*/  IADD3.X R117, R115, c[0x0][0x31c], RZ, P0, !PT ;  /* 0x0000c70073757a10 */ /* 0x000fe200007fe4ff */
[----:B------:R-:W-:-:S05]  /*4ea0*/  ULDC.64 UR4, c[0x0][0x318] ;  /* 0x0000c60000047ab9 */ /* 0x000fca0000000a00 */
[----:B------:R-:W2:Y:S04]  /*4eb0*/  @P3 LDG.E.LTC128B.128.SYS R28, [R114] ;  /* 0x00000000721c3381 */ /* 0x000ea800001eed20 */
[----:B------:R0:W-:Y:S02]  /*4ec0*/  STS.128 [R0+0x2800], R24 ;  /* 0x0028001800007388 */ /* 0x0001e40000000c00 */
[C---:B0-----:R-:W-:Y:S02]  /*4ed0*/  LOP3.LUT R24, R119.reuse, 0x40, RZ, 0xc0, !PT ;  /* 0x0000004077187812 */ /* 0x041fe400078ec0ff */
[----:B------:R-:W-:Y:S02]  /*4ee0*/  LOP3.LUT R119, R119, 0x80, RZ, 0xc0, !PT ;  /* 0x0000008077777812 */ /* 0x000fe400078ec0ff */
[----:B------:R-:W-:-:S02]  /*4ef0*/  SHF.R.U32.HI R24, RZ, 0x6, R24 ;  /* 0x00000006ff187819 */ /* 0x000fc40000011618 */
[----:B------:R-:W-:Y:S02]  /*4f00*/  SHF.R.U32.HI R119, RZ, 0x7, R119 ;  /* 0x00000007ff777819 */ /* 0x000fe40000011677 */
[----:B------:R-:W-:Y:S02]  /*4f10*/  ISETP.NE.U32.AND P2, PT, R24, RZ, PT ;  /* 0x000000ff1800720c */ /* 0x000fe40003f45070 */
[----:B------:R-:W-:Y:S01]  /*4f20*/  ISETP.NE.U32.AND P1, PT, R119, RZ, PT ;  /* 0x000000ff7700720c */ /* 0x000fe20003f25070 */
[----:B------:R-:W-:Y:S01]  /*4f30*/  IMAD.MOV.U32 R24, RZ, RZ, RZ ;  /* 0x000000ffff187224 */ /* 0x000fe200078e00ff */
[----:B------:R-:W-:Y:S01]  /*4f40*/  CS2R R26, SRZ ;  /* 0x00000000001a7805 */ /* 0x000fe2000001ff00 */
[----:B------:R-:W-:-:S08]  /*4f50*/  IMAD.MOV.U32 R25, RZ, RZ, RZ ;  /* 0x000000ffff197224 */ /* 0x000fd000078e00ff */
[----:B------:R-:W2:Y:S04]  /*4f60*/  @P2 LDG.E.LTC128B.128.SYS R24, [R116] ;  /* 0x0000000074182381 */ /* 0x000ea800001eed20 */
[----:B---3--:R0:W-:Y:S02]  /*4f70*/  STS.128 [R80+0x3000], R20 ;  /* 0x0030001450007388 */ /* 0x0081e40000000c00 */
[----:B0-----:R-:W-:Y:S02]  /*4f80*/  IMAD.MOV.U32 R20, RZ, RZ, RZ ;  /* 0x000000ffff147224 */ /* 0x001fe400078e00ff */
[----:B------:R-:W-:Y:S02]  /*4f90*/  IMAD.MOV.U32 R21, RZ, RZ, RZ ;  /* 0x000000ffff157224 */ /* 0x000fe400078e00ff */
[----:B------:R-:W-:-:S02]  /*4fa0*/  IMAD.MOV.U32 R22, RZ, RZ, RZ ;  /* 0x000000ffff167224 */ /* 0x000fc400078e00ff */
[----:B------:R-:W-:-:S08]  /*4fb0*/  IMAD.MOV.U32 R23, RZ, RZ, RZ ;  /* 0x000000ffff177224 */ /* 0x000fd000078e00ff */
[----:B------:R-:W3:Y:S01]  /*4fc0*/  @P1 LDG.E.LTC128B.128.SYS R20, [R116.64+UR4] ;  /* 0x0000000474141981 */ /* 0x000ee2000c1eed20 */
[----:B------:R-:W-:-:S03]  /*4fd0*/  ISETP.NE.U32.AND P0, PT, RZ, c[0x0][0x3e8], PT ;  /* 0x0000fa00ff007a0c */ /* 0x000fc60003f05070 */
[----:B--2---:R-:W-:Y:S01]  /*4fe0*/  STS.128 [R0+0x3000], R28 ;  /* 0x0030001c00007388 */ /* 0x004fe20000000c00 */
[----:B------:R-:W-:-:S12]  /*4ff0*/  ISETP.NE.AND.EX P0, PT, RZ, c[0x0][0x3ec], PT, P0 ;  /* 0x0000fb00ff007a0c */ /* 0x000fd80003f05300 */
[----:B------:R-:W-:Y:S02]  /*5000*/  @P0 IMAD.MOV.U32 R114, RZ, RZ, c[0x0][0x3e8] ;  /* 0x0000fa00ff720624 */ /* 0x000fe400078e00ff */
[----:B------:R-:W-:Y:S01]  /*5010*/  @P0 IMAD.MOV.U32 R115, RZ, RZ, c[0x0][0x3ec] ;  /* 0x0000fb00ff730624 */ /* 0x000fe200078e00ff */
[----:B------:R0:W-:Y:S04]  /*5020*/  STS.128 [R80+0x3800], R24 ;  /* 0x0038001850007388 */ /* 0x0001e80000000c00 */
[----:B---3--:R2:W-:Y:S04]  /*5030*/  STS.128 [R0+0x3800], R20 ;  /* 0x0038001400007388 */ /* 0x0085e80000000c00 */
[----:B------:R-:W-:Y:S05]  /*5040*/  BAR.SYNC.DEFER_BLOCKING 0x0 ;  /* 0x0000000000007b1d */ /* 0x000fea0000010000 */
[----:B------:R3:W4:Y:S01]  /*5050*/  @P0 LDG.E.U16.SYS R114, [R114] ;  /* 0x0000000072720381 */ /* 0x00072200001ee500 */
[-C--:B-1----:R-:W-:Y:S08]  /*5060*/  HMMA.1688.F16 R112, R124, R16.reuse, R112 ;  /* 0x000000107c70723c */ /* 0x082ff00000000070 */
[-C--:B------:R-:W-:Y:S08]  /*5070*/  HMMA.1688.F16 R110, R124, R17.reuse, R110 ;  /* 0x000000117c6e723c */ /* 0x080ff0000000006e */
[-C--:B------:R-:W-:Y:S08]  /*5080*/  HMMA.1688.F16 R64, R92, R16.reuse, R64 ;  /* 0x000000105c40723c */ /* 0x080ff00000000040 */
[-C--:B------:R-:W-:Y:S08]  /*5090*/  HMMA.1688.F16 R62, R92, R17.reuse, R62 ;  /* 0x000000115c3e723c */ /* 0x080ff0000000003e */
[-C--:B------:R-:W-:Y:S08]  /*50a0*/  HMMA.1688.F16 R66, R94, R16.reuse, R66 ;  /* 0x000000105e42723c */ /* 0x080ff00000000042 */
[-C--:B------:R-:W-:Y:S08]  /*50b0*/  HMMA.1688.F16 R60, R94, R17.reuse, R60 ;  /* 0x000000115e3c723c */ /* 0x080ff0000000003c */
[----:B0-----:R-:W5:Y:S08]  /*50c0*/  HMMA.1688.F16 R24, R96, R16, R68 ;  /* 0x000000106018723c */ /* 0x001f700000000044 */
[----:B--2---:R-:W5:Y:S08]  /*50d0*/  HMMA.1688.F16 R22, R96, R17, R58 ;  /* 0x000000116016723c */ /* 0x004f70000000003a */
        /* <DEDUP_REMOVED lines=11> */
[-C--:B------:R-:W-:Y:S08]  /*5190*/  HMMA.1688.F16 R38, R94, R13.reuse, R38 ;  /* 0x0000000d5e26723c */ /* 0x080ff00000000026 */
[----:B------:R-:W5:Y:S08]  /*51a0*/  HMMA.1688.F16 R20, R96, R18, R56 ;  /* 0x000000126014723c */ /* 0x000f700000000038 */
[----:B------:R-:W-:Y:S08]  /*51b0*/  HMMA.1688.F16 R16, R96, R12, R70 ;  /* 0x0000000c6010723c */ /* 0x000ff00000000046 */
[----:B------:R-:W-:Y:S08]  /*51c0*/  HMMA.1688.F16 R90, R96, R13, R90 ;  /* 0x0000000d605a723c */ /* 0x000ff0000000005a */
[----:B------:R-:W5:Y:S08]  /*51d0*/  HMMA.1688.F16 R18, R96, R19, R46 ;  /* 0x000000136012723c */ /* 0x000f70000000002e */
[-C--:B------:R-:W5:Y:S08]  /*51e0*/  HMMA.1688.F16 R12, R96, R14.reuse, R122 ;  /* 0x0000000e600c723c */ /* 0x080f70000000007a */
[-C--:B------:R-:W5:Y:S08]  /*51f0*/  HMMA.1688.F16 R26, R96, R15.reuse, R126 ;  /* 0x0000000f601a723c */ /* 0x080f70000000007e */
[-C--:B------:R-:W5:Y:S08]  /*5200*/  HMMA.1688.F16 R36, R94, R14.reuse, R36 ;  /* 0x0000000e5e24723c */ /* 0x080f700000000024 */
[-C--:B------:R-:W5:Y:S08]  /*5210*/  HMMA.1688.F16 R2, R94, R15.reuse, R2 ;  /* 0x0000000f5e02723c */ /* 0x080f700000000002 */
[-C--:B------:R-:W-:Y:S08]  /*5220*/  HMMA.1688.F16 R100, R124, R14.reuse, R100 ;  /* 0x0000000e7c64723c */ /* 0x080ff00000000064 */
[-C--:B------:R-:W-:Y:S08]  /*5230*/  HMMA.1688.F16 R98, R124, R15.reuse, R98 ;  /* 0x0000000f7c62723c */ /* 0x080ff00000000062 */
[----:B------:R-:W5:Y:S08]  /*5240*/  HMMA.1688.F16 R34, R92, R14, R34 ;  /* 0x0000000e5c22723c */ /* 0x000f700000000022 */
[----:B------:R-:W5:Y:S08]  /*5250*/  HMMA.1688.F16 R32, R92, R15, R32 ;  /* 0x0000000f5c20723c */ /* 0x000f700000000020 */
[----:B-----5:R-:W5:Y:S08]  /*5260*/  HMMA.1688.F16 R24, R88, R8, R24 ;  /* 0x000000085818723c */ /* 0x020f700000000018 */
[----:B------:R-:W5:Y:S08]  /*5270*/  HMMA.1688.F16 R22, R88, R9, R22 ;  /* 0x000000095816723c */ /* 0x000f700000000016 */
[----:B------:R-:W5:Y:S08]  /*5280*/  HMMA.1688.F16 R20, R88, R10, R20 ;  /* 0x0000000a5814723c */ /* 0x000f700000000014 */
[----:B------:R-:W5:Y:S08]  /*5290*/  HMMA.1688.F16 R18, R88, R11, R18 ;  /* 0x0000000b5812723c */ /* 0x000f700000000012 */
[----:B------:R-:W5:Y:S08]  /*52a0*/  HMMA.1688.F16 R16, R88, R4, R16 ;  /* 0x000000045810723c */ /* 0x000f700000000010 */
[----:B------:R-:W5:Y:S08]  /*52b0*/  HMMA.1688.F16 R14, R88, R5, R90 ;  /* 0x00000005580e723c */ /* 0x000f70000000005a */
[----:B------:R-:W5:Y:S01]  /*52c0*/  HMMA.1688.F16 R12, R88, R6, R12 ;  /* 0x00000006580c723c */ /* 0x000f62000000000c */
[----:B------:R-:W0:Y:S07]  /*52d0*/  @!P0 LDC.U16 R114, c[0x0][0x3e0] ;  /* 0x0000f800ff728b82 */ /* 0x000e2e0000000400 */
[----:B------:R-:W5:Y:S08]  /*52e0*/  HMMA.1688.F16 R26, R88, R7, R26 ;  /* 0x00000007581a723c */ /* 0x000f70000000001a */
[----:B------:R-:W5:Y:S08]  /*52f0*/  HMMA.1688.F16 R30, R86, R9, R60 ;  /* 0x00000009561e723c */ /* 0x000f70000000003c */
[-C--:B------:R-:W5:Y:S08]  /*5300*/  HMMA.1688.F16 R38, R86, R5.reuse, R38 ;  /* 0x000000055626723c */ /* 0x080f700000000026 */
[-C--:B------:R-:W5:Y:S08]  /*5310*/  HMMA.1688.F16 R60, R84, R5.reuse, R40 ;  /* 0x00000005543c723c */ /* 0x080f700000000028 */
[----:B------:R5:W5:Y:S05]  /*5320*/  HMMA.1688.F16 R88, R82, R5, R102 ;  /* 0x000000055258723c */ /* 0x000b6a0000000066 */
[----:B-----5:R-:W-:-:S03]  /*5330*/  IMAD.MOV.U32 R5, RZ, RZ, c[0x0][0x1f8] ;  /* 0x00007e00ff057624 */ /* 0x020fc600078e00ff */
[----:B------:R-:W5:Y:S02]  /*5340*/  HMMA.1688.F16 R28, R86, R8, R66 ;  /* 0x00000008561c723c */ /* 0x000f640000000042 */
[----:B------:R-:W-:-:S06]  /*5350*/  ISETP.GE.AND P0, PT, R5, 0x2, PT ;  /* 0x000000020500780c */ /* 0x000fcc0003f06270 */
[----:B------:R-:W5:Y:S01]  /*5360*/  HMMA.1688.F16 R46, R86, R10, R54 ;  /* 0x0000000a562e723c */ /* 0x000f620000000036 */
[----:B------:R-:W-:-:S07]  /*5370*/  ULDC UR4, c[0x0][0x1f0] ;  /* 0x00007c0000047ab9 */ /* 0x000fce0000000800 */
[----:B------:R-:W5:Y:S08]  /*5380*/  HMMA.1688.F16 R48, R86, R11, R48 ;  /* 0x0000000b5630723c */ /* 0x000f700000000030 */
[----:B------:R-:W5:Y:S08]  /*5390*/  HMMA.1688.F16 R44, R86, R4, R44 ;  /* 0x00000004562c723c */ /* 0x000f70000000002c */
[----:B------:R-:W5:Y:S08]  /*53a0*/  HMMA.1688.F16 R36, R86, R6, R36 ;  /* 0x000000065624723c */ /* 0x000f700000000024 */
[----:B------:R-:W5:Y:S08]  /*53b0*/  HMMA.1688.F16 R2, R86, R7, R2 ;  /* 0x000000075602723c */ /* 0x000f700000000002 */
[-C--:B------:R-:W5:Y:S08]  /*53c0*/  HMMA.1688.F16 R58, R84, R4.reuse, R42 ;  /* 0x00000004543a723c */ /* 0x080f70000000002a */
[----:B------:R5:W5:Y:S05]  /*53d0*/  HMMA.1688.F16 R86, R82, R4, R104 ;  /* 0x000000045256723c */ /* 0x000b6a0000000068 */
[----:B-----5:R-:W-:Y:S01]  /*53e0*/  IMAD.MOV.U32 R4, RZ, RZ, c[0x0][0x400] ;  /* 0x00010000ff047624 */ /* 0x020fe200078e00ff */
[----:B------:R-:W-:-:S04]  /*53f0*/  UIMAD UR4, UR17, UR4, UR18 ;  /* 0x00000004110472a4 */ /* 0x000fc8000f8e0212 */
[----:B------:R-:W-:Y:S01]  /*5400*/  ISETP.NE.OR P0, PT, R4, 0x1, !P0 ;  /* 0x000000010400780c */ /* 0x000fe20004705670 */
[----:B------:R-:W-:Y:S02]  /*5410*/  UMOV UR8, 0x4 ;  /* 0x0000000400087882 */ /* 0x000fe40000000000 */
[----:B------:R-:W-:Y:S01]  /*5420*/  ULDC.64 UR6, c[0x0][0x3f8] ;  /* 0x0000fe0000067ab9 */ /* 0x000fe20000000a00 */
[----:B------:R-:W5:Y:S01]  /*5430*/  HMMA.1688.F16 R54, R84, R8, R64 ;  /* 0x000000085436723c */ /* 0x000f620000000040 */
[----:B------:R-:W-:-:S03]  /*5440*/  UIMAD.WIDE UR8, UR4, UR8, UR6 ;  /* 0x00000008040872a5 */ /* 0x000fc6000f8e0206 */
[----:B------:R-:W-:Y:S02]  /*5450*/  ULDC.U16 UR4, c[0x0][0x3e4] ;  /* 0x0000f90000047ab9 */ /* 0x000fe40000000400 */
[----:B------:R-:W-:Y:S02]  /*5460*/  IMAD.U32 R0, RZ, RZ, UR4 ;  /* 0x00000004ff007e24 */ /* 0x000fe4000f8e00ff */
        /* <DEDUP_REMOVED lines=9> */
[----:B------:R5:W5:Y:S05]  /*5500*/  HMMA.1688.F16 R90, R82, R6, R100 ;  /* 0x00000006525a723c */ /* 0x000b6a0000000064 */
[----:B-----5:R-:W-:-:S03]  /*5510*/  IMAD.MOV.U32 R6, RZ, RZ, -0x1 ;  /* 0xffffffffff067424 */ /* 0x020fc600078e00ff */
[----:B------:R5:W5:Y:S01]  /*5520*/  HMMA.1688.F16 R92, R82, R7, R98 ;  /* 0x00000007525c723c */ /* 0x000b620000000062 */
[----:B------:R-:W-:Y:S07]  /*5530*/  @P0 BRA `(.L_x_281) ;  /* 0x000000b000000947 */ /* 0x000fee0003800000 */
[----:B0--3--:R-:W-:Y:S01]  /*5540*/  ISETP.GT.AND P0, PT, R74, RZ, PT ;  /* 0x000000ff4a00720c */ /* 0x009fe20003f04270 */
[----:B------:R-:W-:Y:S01]  /*5550*/  BMOV.32.CLEAR RZ, B0 ;  /* 0x0000000000ff7355 */ /* 0x000fe20000100000 */
[----:B------:R-:W-:Y:S01]  /*5560*/  BSSY B0, `(.L_x_282) ;  /* 0x0000005000007945 */ /* 0x000fe20003800000 */
[----:B------:R-:W-:-:S09]  /*5570*/  MOV R6, 0xffffffff ;  /* 0xffffffff00067802 */ /* 0x000fd20000000f00 */
[----:B------:R-:W-:Y:S05]  /*5580*/  @P0 BRA `(.L_x_283) ;  /* 0x0000002000000947 */ /* 0x000fea0003800000 */
[----:B------:R-:W2:Y:S02]  /*5590*/  LDG.E.STRONG.GPU R6, [UR8] ;  /* 0x00000008ff067981 */ /* 0x000ea4000c1f4900 */
[----:B--2---:R-:W-:-:S05]  /*55a0*/  CCTL.IVALL ;  /* 0x00000000ff00798f */ /* 0x004fca0002000000 */
.L_x_283:
[----:B------:R-:W-:Y:S05]  /*55b0*/  BSYNC B0 ;  /* 0x0000000000007941 */ /* 0x000fea0003800000 */
.L_x_282:
[----:B-----5:R-:W-:-:S04]  /*55c0*/  IADD3 R7, R5, -0x1, RZ ;  /* 0xffffffff05077810 */ /* 0x020fc80007ffe0ff */
[----:B------:R-:W-:-:S04]  /*55d0*/  ISETP.NE.AND P0, PT, R7, UR10, PT ;  /* 0x0000000a07007c0c */ /* 0x000fc8000bf05270 */
[----:B------:R-:W-:Y:S02]  /*55e0*/  SEL R0, R0, 0xffff, !P0 ;  /* 0x0000ffff00007807 */ /* 0x000fe40004000000 */
.L_x_281:
[----:B0--3-5:R-:W-:Y:S01]  /*55f0*/  LEA.HI R7, R81, R74, RZ, 0x7 ;  /* 0x0000004a51077211 */ /* 0x029fe200078f38ff */
[----:B------:R-:W-:Y:S01]  /*5600*/  USHF.L.U32 UR16, UR16, 0x5, URZ ;  /* 0x0000000510107899 */ /* 0x000fe2000800063f */
[----:B------:R-:W-:Y:S01]  /*5610*/  LEA.HI R77, R77, R78, RZ, 0x4 ;  /* 0x0000004e4d4d7211 */ /* 0x000fe200078f20ff */
[----:B------:R-:W-:Y:S01]  /*5620*/  ULDC UR6, c[0x0][0x1a8] ;  /* 0x00006a0000067ab9 */ /* 0x000fe20000000800 */
[----:B------:R-:W-:Y:S01]  /*5630*/  SHF.R.S32.HI R8, RZ, 0x1f, R79 ;  /* 0x0000001fff087819 */ /* 0x000fe2000001144f */
[----:B------:R-:W-:Y:S01]  /*5640*/  ULDC.64 UR4, c[0x0][0x1b8] ;  /* 0x00006e0000047ab9 */ /* 0x000fe20000000a00 */
[----:B------:R-:W-:Y:S01]  /*5650*/  SHF.R.S32.HI R7, RZ, 0x7, R7 ;  /* 0x00000007ff077819 */ /* 0x000fe20000011407 */
[----:B------:R-:W-:Y:S01]  /*5660*/  UIMAD UR6, UR4, UR6, URZ ;  /* 0x00000006040672a4 */ /* 0x000fe2000f8e023f */
[----:B------:R-:W-:Y:S01]  /*5670*/  LOP3.LUT R9, R77, 0x1ffffff0, RZ, 0xc0, !PT ;  /* 0x1ffffff04d097812 */ /* 0x000fe200078ec0ff */
[----:B------:R-:W-:Y:S01]  /*5680*/  UIMAD UR14, UR14, 0x88, UR16 ;  /* 0x000000880e0e78a4 */ /* 0x000fe2000f8e0210 */
[----:B------:R-:W-:Y:S01]  /*5690*/  LEA.HI R8, R8, R79, RZ, 0x2 ;  /* 0x0000004f08087211 */ /* 0x000fe200078f10ff */
[----:B------:R-:W-:Y:S01]  /*56a0*/  IMAD.SHL.U32 R10, R7, 0x40, RZ ;  /* 0x00000040070a7824 */ /* 0x000fe200078e00ff */
[----:B------:R-:W-:Y:S01]  /*56b0*/  ISETP.NE.U32.AND P6, PT, RZ, c[0x0][0x3c0], PT ;  /* 0x0000f000ff007a0c */ /* 0x000fe20003fc5070 */
[----:B------:R-:W-:Y:S01]  /*56c0*/  IMAD.IADD R9, R78, 0x1, -R9 ;  /* 0x000000014e097824 */ /* 0x000fe200078e0a09 */
[----:B------:R-:W-:Y:S01]  /*56d0*/  LOP3.LUT R8, R8, 0x7ffffffc, RZ, 0xc0, !PT ;  /* 0x7ffffffc08087812 */ /* 0x000fe200078ec0ff */
[----:B------:R-:W-:Y:S01]  /*56e0*/  UIMAD UR11, UR6, UR5, URZ ;  /* 0x00000005060b72a4 */ /* 0x000fe2000f8e023f */
[----:B------:R-:W-:Y:S01]  /*56f0*/  LEA.HI.SX32 R10, R77, R10, 0x1c ;  /* 0x0000000a4d0a7211 */ /* 0x000fe200078fe2ff */
[----:B------:R-:W-:Y:S01]  /*5700*/  IMAD.SHL.U32 R9, R9, 0x8, RZ ;  /* 0x0000000809097824 */ /* 0x000fe200078e00ff */
[----:B------:R-:W-:Y:S01]  /*5710*/  ISETP.NE.U32.AND P4, PT, RZ, c[0x0][0x378], PT ;  /* 0x0000de00ff007a0c */ /* 0x000fe20003f85070 */
[----:B------:R-:W-:Y:S01]  /*5720*/  IMAD.IADD R79, R79, 0x1, -R8 ;  /* 0x000000014f4f7824 */ /* 0x000fe200078e0a08 */
[----:B------:R-:W-:Y:S01]  /*5730*/  ISETP.GT.AND P2, PT, R5, 0x1, PT ;  /* 0x000000010500780c */ /* 0x000fe20003f44270 */
[----:B------:R-:W-:Y:S01]  /*5740*/  IMAD R72, R72, 0x100, R9 ;  /* 0x0000010048487824 */ /* 0x000fe200078e0209 */
[----:B------:R-:W-:Y:S01]  /*5750*/  ISETP.NE.AND.EX P6, PT, RZ, c[0x0][0x3c4], PT, P6 ;  /* 0x0000f100ff007a0c */ /* 0x000fe20003fc5360 */
[----:B------:R-:W-:Y:S01]  /*5760*/  IMAD.SHL.U32 R9, R9, 0x2, RZ ;  /* 0x0000000209097824 */ /* 0x000fe200078e00ff */
[----:B------:R-:W-:Y:S01]  /*5770*/  ISETP.NE.AND.EX P4, PT, RZ, c[0x0][0x37c], PT, P4 ;  /* 0x0000df00ff007a0c */ /* 0x000fe20003f85340 */
[----:B------:R-:W-:Y:S01]  /*5780*/  IMAD R10, R79, 0x2, R10 ;  /* 0x000000024f0a7824 */ /* 0x000fe200078e020a */
[C---:B------:R-:W-:Y:S01]  /*5790*/  ISETP.LT.AND P5, PT, R72.reuse, c[0x0][0x1c0], P6 ;  /* 0x0000700048007a0c */ /* 0x040fe200037a1270 */
[----:B------:R-:W-:Y:S01]  /*57a0*/  IMAD R8, R75, 0x88, R76 ;  /* 0x000000884b087824 */ /* 0x000fe200078e024c */
[----:B------:R-:W-:Y:S01]  /*57b0*/  LOP3.LUT R9, R9, 0xfffffff0, RZ, 0xc0, !PT ;  /* 0xfffffff009097812 */ /* 0x000fe200078ec0ff */
[--C-:B------:R-:W-:Y:S01]  /*57c0*/  IMAD R75, R73, 0x40, R10.reuse ;  /* 0x00000040494b7824 */ /* 0x100fe200078e020a */
[C---:B------:R-:W-:Y:S01]  /*57d0*/  ISETP.LT.AND P3, PT, R72.reuse, c[0x0][0x1c0], P4 ;  /* 0x0000700048007a0c */ /* 0x040fe20002761270 */
[----:B------:R-:W-:Y:S01]  /*57e0*/  IMAD R32, R7, -0x38, R10 ;  /* 0xffffffc807207824 */ /* 0x000fe200078e020a */
[----:B------:R-:W-:Y:S01]  /*57f0*/  ULDC.64 UR6, c[0x0][0x358] ;  /* 0x0000d60000067ab9 */ /* 0x000fe20000000a00 */
[C---:B------:R-:W-:Y:S01]  /*5800*/  IMAD.WIDE R10, R72.reuse, 0x2, RZ ;  /* 0x00000002480a7825 */ /* 0x040fe200078e02ff */
[----:B------:R-:W-:-:S02]  /*5810*/  IADD3 R72, R72, 0x80, RZ ;  /* 0x0000008048487810 */ /* 0x000fc40007ffe0ff */
[----:B------:R-:W-:Y:S01]  /*5820*/  SEL R7, RZ, 0x1, !P3 ;  /* 0x00000001ff077807 */ /* 0x000fe20005800000 */
[----:B------:R-:W-:Y:S01]  /*5830*/  IMAD R73, R32, 0x220, R9 ;  /* 0x0000022020497824 */ /* 0x000fe200078e0209 */
[----:B------:R-:W-:Y:S02]  /*5840*/  LOP3.LUT R10, R10, 0xfffffff0, RZ, 0xc0, !PT ;  /* 0xfffffff00a0a7812 */ /* 0x000fe400078ec0ff */
[----:B------:R-:W-:Y:S02]  /*5850*/  LOP3.LUT R11, R11, 0x1fffffff, RZ, 0xc0, !PT ;  /* 0x1fffffff0b0b7812 */ /* 0x000fe400078ec0ff */
[----:B------:R-:W-:Y:S02]  /*5860*/  SHF.R.S32.HI R32, RZ, 0x1f, R75 ;  /* 0x0000001fff207819 */ /* 0x000fe4000001144b */
[C---:B------:R-:W-:Y:S01]  /*5870*/  ISETP.LT.AND P6, PT, R72.reuse, c[0x0][0x1c0], P6 ;  /* 0x0000700048007a0c */ /* 0x040fe200037c1270 */
[----:B------:R-:W-:Y:S01]  /*5880*/  IMAD.WIDE.U32 R34, R75, c[0x0][0x380], R10 ;  /* 0x0000e0004b227a25 */ /* 0x000fe200078e000a */
[----:B------:R-:W-:-:S02]  /*5890*/  ISETP.LT.AND P4, PT, R72, c[0x0][0x1c0], P4 ;  /* 0x0000700048007a0c */ /* 0x000fc40002781270 */
[----:B------:R-:W-:Y:S01]  /*58a0*/  IADD3 R72, R8, UR14, RZ ;  /* 0x0000000e08487c10 */ /* 0x000fe2000fffe0ff */
[----:B------:R-:W-:Y:S01]  /*58b0*/  IMAD R40, R32, c[0x0][0x380], RZ ;  /* 0x0000e00020287a24 */ /* 0x000fe200078e02ff */
[----:B------:R-:W-:Y:S01]  /*58c0*/  IADD3 R78, P1, R34, c[0x0][0x3c0], RZ ;  /* 0x0000f000224e7a10 */ /* 0x000fe20007f3e0ff */
[----:B------:R-:W-:Y:S01]  /*58d0*/  IMAD R32, R32, c[0x0][0x338], RZ ;  /* 0x0000ce0020207a24 */ /* 0x000fe200078e02ff */
[----:B------:R-:W-:Y:S01]  /*58e0*/  SEL R5, RZ, 0x1, !P4 ;  /* 0x00000001ff057807 */ /* 0x000fe20006000000 */
[----:B------:R-:W-:-:S04]  /*58f0*/  IMAD.WIDE.U32 R10, R75, c[0x0][0x338], R10 ;  /* 0x0000ce004b0a7a25 */ /* 0x000fc800078e000a */
[C---:B------:R-:W-:Y:S01]  /*5900*/  IMAD R77, R75.reuse, c[0x0][0x33c], R32 ;  /* 0x0000cf004b4d7a24 */ /* 0x040fe200078e0220 */
[----:B------:R-:W-:Y:S01]  /*5910*/  IADD3 R76, P0, R10, c[0x0][0x378], RZ ;  /* 0x0000de000a4c7a10 */ /* 0x000fe20007f1e0ff */
[----:B------:R-:W-:-:S03]  /*5920*/  IMAD R79, R75, c[0x0][0x384], R40 ;  /* 0x0000e1004b4f7a24 */ /* 0x000fc600078e0228 */
[----:B------:R-:W-:Y:S02]  /*5930*/  IADD3.X R77, R11, c[0x0][0x37c], R77, P0, !PT ;  /* 0x0000df000b4d7a10 */ /* 0x000fe400007fe44d */
[----:B------:R-:W-:Y:S02]  /*5940*/  ISETP.EQ.AND P0, PT, R4, 0x1, PT ;  /* 0x000000010400780c */ /* 0x000fe40003f02270 */
[----:B------:R-:W-:-:S10]  /*5950*/  IADD3.X R79, R35, c[0x0][0x3c4], R79, P1, !PT ;  /* 0x0000f100234f7a10 */ /* 0x000fd40000ffe44f */
[----:B------:R-:W-:Y:S05]  /*5960*/  @P2 BRA P0, `(.L_x_284) ;  /* 0x0000020000002947 */ /* 0x000fea0000000000 */
[----:B------:R-:W-:-:S12]  /*5970*/  ISETP.NE.AND P0, PT, R4, 0x2, PT ;  /* 0x000000020400780c */ /* 0x000fd80003f05270 */
[----:B------:R-:W-:Y:S05]  /*5980*/  @P0 BRA `(.L_x_285) ;  /* 0x000003f000000947 */ /* 0x000fea0003800000 */
[----:B------:R-:W-:Y:S02]  /*5990*/  USHF.R.S32.HI UR12, URZ, 0x1f, UR10 ;  /* 0x0000001f3f0c7899 */ /* 0x000fe4000801140a */
[----:B------:R-:W-:Y:S02]  /*59a0*/  ULDC UR14, c[0x0][0x1a8] ;  /* 0x00006a00000e7ab9 */ /* 0x000fe40000000800 */
[----:B------:R-:W-:Y:S02]  /*59b0*/  USHF.R.S32.HI UR5, URZ, 0x1f, UR14 ;  /* 0x0000001f3f057899 */ /* 0x000fe4000801140e */
[----:B------:R-:W-:Y:S02]  /*59c0*/  UIMAD UR12, UR12, UR14, URZ ;  /* 0x0000000e0c0c72a4 */ /* 0x000fe4000f8e023f */
[----:B------:R-:W-:Y:S02]  /*59d0*/  UIMAD.WIDE.U32 UR14, UR10, UR14, URZ ;  /* 0x0000000e0a0e72a5 */ /* 0x000fe4000f8e003f */
[----:B------:R-:W-:-:S02]  /*59e0*/  UIMAD UR12, UR10, UR5, UR12 ;  /* 0x000000050a0c72a4 */ /* 0x000fc4000f8e020c */
[----:B------:R-:W-:Y:S02]  /*59f0*/  USHF.R.S32.HI UR13, URZ, 0x1f, UR4 ;  /* 0x0000001f3f0d7899 */ /* 0x000fe40008011404 */
[----:B------:R-:W-:Y:S02]  /*5a00*/  UIADD3 UR12, UR15, UR12, URZ ;  /* 0x0000000c0f0c7290 */ /* 0x000fe4000fffe03f */
[----:B------:R-:W-:Y:S02]  /*5a10*/  ULDC.64 UR4, c[0x0][0x1b8] ;  /* 0x00006e0000047ab9 */ /* 0x000fe40000000a00 */
[----:B------:R-:W-:Y:S02]  /*5a20*/  UIMAD UR12, UR12, UR4, URZ ;  /* 0x000000040c0c72a4 */ /* 0x000fe4000f8e023f */
[----:B------:R-:W-:Y:S02]  /*5a30*/  UIMAD.WIDE.U32 UR16, UR14, UR4, URZ ;  /* 0x000000040e1072a5 */ /* 0x000fe4000f8e003f */
[----:B------:R-:W-:-:S02]  /*5a40*/  UIMAD UR4, UR13, UR14, UR12 ;  /* 0x0000000e0d0472a4 */ /* 0x000fc4000f8e020c */
[----:B------:R-:W-:Y:S02]  /*5a50*/  USHF.R.S32.HI UR12, URZ, 0x1f, UR5 ;  /* 0x0000001f3f0c7899 */ /* 0x000fe40008011405 */
[----:B------:R-:W-:Y:S02]  /*5a60*/  UIADD3 UR4, UR17, UR4, URZ ;  /* 0x0000000411047290 */ /* 0x000fe4000fffe03f */
[----:B------:R-:W-:Y:S02]  /*5a70*/  UIMAD.WIDE.U32 UR14, UR16, UR5, URZ ;  /* 0x00000005100e72a5 */ /* 0x000fe4000f8e003f */
[----:B------:R-:W-:-:S04]  /*5a80*/  UIMAD UR4, UR4, UR5, URZ ;  /* 0x00000005040472a4 */ /* 0x000fc8000f8e023f */
[----:B------:R-:W-:-:S04]  /*5a90*/  UIMAD UR4, UR12, UR16, UR4 ;  /* 0x000000100c0472a4 */ /* 0x000fc8000f8e0204 */
[----:B------:R-:W-:-:S03]  /*5aa0*/  UIADD3 UR5, UR15, UR4, URZ ;  /* 0x000000040f057290 */ /* 0x000fc6000fffe03f */
[----:B------:R-:W-:Y:S02]  /*5ab0*/  ULDC UR4, c[0x0][0x1c0] ;  /* 0x0000700000047ab9 */ /* 0x000fe40000000800 */
[----:B------:R-:W-:Y:S02]  /*5ac0*/  USHF.R.S32.HI UR12, URZ, 0x1f, UR4 ;  /* 0x0000001f3f0c7899 */ /* 0x000fe40008011404 */
[----:B------:R-:W-:Y:S02]  /*5ad0*/  UIMAD UR5, UR5, UR4, URZ ;  /* 0x00000004050572a4 */ /* 0x000fe4000f8e023f */
[----:B------:R-:W-:Y:S02]  /*5ae0*/  UIMAD.WIDE.U32 UR16, UR14, UR4, URZ ;  /* 0x000000040e1072a5 */ /* 0x000fe4000f8e003f */
[----:B------:R-:W-:-:S04]  /*5af0*/  UIMAD UR5, UR12, UR14, UR5 ;  /* 0x0000000e0c0572a4 */ /* 0x000fc8000f8e0205 */
[----:B------:R-:W-:Y:S02]  /*5b00*/  IMAD.U32 R8, RZ, RZ, UR16 ;  /* 0x00000010ff087e24 */ /* 0x000fe4000f8e00ff */
[----:B------:R-:W-:Y:S02]  /*5b10*/  IMAD.U32 R4, RZ, RZ, UR5 ;  /* 0x00000005ff047e24 */ /* 0x000fe4000f8e00ff */
[----:B------:R-:W-:Y:S01]  /*5b20*/  IMAD.U32 R9, RZ, RZ, UR17 ;  /* 0x00000011ff097e24 */ /* 0x000fe2000f8e00ff */
[----:B------:R-:W-:Y:S02]  /*5b30*/  LEA R78, P0, R8, R78, 0x1 ;  /* 0x0000004e084e7211 */ /* 0x000fe400078008ff */
[----:B------:R-:W-:-:S04]  /*5b40*/  IADD3 R4, R4, UR17, RZ ;  /* 0x0000001104047c10 */ /* 0x000fc8000fffe0ff */
[----:B------:R-:W-:Y:S01]  /*5b50*/  LEA.HI.X R79, R8, R79, R4, 0x1, P0 ;  /* 0x0000004f084f7211 */ /* 0x000fe200000f0c04 */
[----:B------:R-:W-:Y:S05]  /*5b60*/  BRA `(.L_x_285) ;  /* 0x0000021000007947 */ /* 0x000fea0003800000 */
.L_x_284:
[----:B------:R-:W-:Y:S01]  /*5b70*/  ISETP.NE.AND P0, PT, R6, UR10, PT ;  /* 0x0000000a06007c0c */ /* 0x000fe2000bf05270 */
[----:B------:R-:W-:Y:S02]  /*5b80*/  UISETP.NE.AND UP0, UPT, UR10, URZ, UPT ;  /* 0x0000003f0a00728c */ /* 0x000fe4000bf05270 */
[----:B------:R-:W-:Y:S02]  /*5b90*/  ULDC.64 UR4, c[0x0][0x3a0] ;  /* 0x0000e80000047ab9 */ /* 0x000fe40000000a00 */
[----:B------:R-:W-:Y:S02]  /*5ba0*/  USEL UR6, UR6, UR4, !UP0 ;  /* 0x0000000406067287 */ /* 0x000fe4000c000000 */
[----:B------:R-:W-:-:S05]  /*5bb0*/  USEL UR7, UR7, UR5, !UP0 ;  /* 0x0000000507077287 */ /* 0x000fca000c000000 */
[----:B------:R-:W-:Y:S01]  /*5bc0*/  BAR.RED.AND.DEFER_BLOCKING 0x0, P0 ;  /* 0x0000000000007b1d */ /* 0x000fe20000014400 */
[----:B------:R-:W-:-:S04]  /*5bd0*/  PLOP3.LUT P0, PT, PT, PT, UP0, 0x80, 0x0 ;  /* 0x000000000000781c */ /* 0x000fc80003f0f008 */
[----:B------:R-:W-:Y:S02]  /*5be0*/  SEL R76, R76, R78, !P0 ;  /* 0x0000004e4c4c7207 */ /* 0x000fe40004000000 */
[----:B------:R-:W-:-:S06]  /*5bf0*/  SEL R77, R77, R79, !P0 ;  /* 0x0000004f4d4d7207 */ /* 0x000fcc0004000000 */
[----:B------:R-:W-:Y:S02]  /*5c00*/  @P0 SEL R5, RZ, 0x1, !P6 ;  /* 0x00000001ff050807 */ /* 0x000fe40007000000 */
[----:B------:R-:W-:Y:S01]  /*5c10*/  @P0 SEL R7, RZ, 0x1, !P5 ;  /* 0x00000001ff070807 */ /* 0x000fe20006800000 */
[----:B------:R-:W0:Y:S02]  /*5c20*/  B2R.RESULT RZ, P1 ;  /* 0x0000000000ff731c */ /* 0x000e240000024000 */
[----:B0-----:R-:W-:Y:S05]  /*5c30*/  @!P1 BRA `(.L_x_286) ;  /* 0x000000f000009947 */ /* 0x001fea0003800000 */
[----:B------:R-:W-:-:S12]  /*5c40*/  ISETP.GT.AND P1, PT, R74, RZ, PT ;  /* 0x000000ff4a00720c */ /* 0x000fd80003f24270 */
.L_x_288:
[----:B------:R-:W-:Y:S05]  /*5c50*/  @P1 BRA `(.L_x_287) ;  /* 0x0000002000001947 */ /* 0x000fea0003800000 */
[----:B------:R-:W2:Y:S02]  /*5c60*/  LDG.E.STRONG.GPU R6, [UR8] ;  /* 0x00000008ff067981 */ /* 0x000ea4000c1f4900 */
[----:B--2---:R-:W-:-:S05]  /*5c70*/  CCTL.IVALL ;  /* 0x00000000ff00798f */ /* 0x004fca0002000000 */
.L_x_287:
[----:B------:R-:W-:Y:S01]  /*5c80*/  ISETP.NE.AND P0, PT, R6, UR10, PT ;  /* 0x0000000a06007c0c */ /* 0x000fe2000bf05270 */
[----:B------:R-:W-:Y:S11]  /*5c90*/  WARPSYNC 0xffffffff ;  /* 0xffffffff00007948 */ /* 0x000ff60003800000 */
[----:B------:R-:W-:Y:S05]  /*5ca0*/  BAR.RED.AND.DEFER_BLOCKING 0x0, P0 ;  /* 0x0000000000007b1d */ /* 0x000fea0000014400 */
[----:B------:R-:W0:Y:S02]  /*5cb0*/  B2R.RESULT RZ, P0 ;  /* 0x0000000000ff731c */ /* 0x000e240000004000 */
[----:B0-----:R-:W-:Y:S05]  /*5cc0*/  @!P0 BRA `(.L_x_286) ;  /* 0x0000006000008947 */ /* 0x001fea0003800000 */
.L_x_289:
[----:B------:R-:W-:Y:S01]  /*5cd0*/  VOTE.ANY R4, PT, PT ;  /* 0x0000000000047806 */ /* 0x000fe200038e0100 */
[----:B------:R-:W-:Y:S01]  /*5ce0*/  YIELD ;  /* 0x0000000000007946 */ /* 0x000fe20003800000 */
[----:B------:R-:W-:-:S02]  /*5cf0*/  VOTEU.ANY UR4, UPT, PT ;  /* 0x0000000000047886 */ /* 0x000fc400038e0100 */
[----:B------:R-:W-:-:S12]  /*5d00*/  LOP3.LUT P0, RZ, R4, UR4, RZ, 0xc, !PT ;  /* 0x0000000404ff7c12 */ /* 0x000fd8000f800cff */
[----:B----4-:R-:W-:Y:S05]  /*5d10*/  @!P0 BRA.U `(.L_x_288) ;  /* 0xffffff3100008947 */ /* 0x010fea000383ffff */
[----:B------:R-:W-:Y:S05]  /*5d20*/  BRA `(.L_x_289) ;  /* 0xffffffa000007947 */ /* 0x000fea000383ffff */
.L_x_286:
[----:B------:R-:W-:Y:S04]  /*5d30*/  WARPSYNC 0xffffffff ;  /* 0xffffffff00007948 */ /* 0x000fe80003800000 */
[----:B------:R-:W-:Y:S05]  /*5d40*/  BAR.SYNC.DEFER_BLOCKING 0x0 ;  /* 0x0000000000007b1d */ /* 0x000fea0000010000 */
[----:B------:R-:W-:Y:S05]  /*5d50*/  MEMBAR.SC.GPU ;  /* 0x0000000000007992 */ /* 0x000fea0000002000 */
[----:B------:R-:W-:-:S00]  /*5d60*/  ERRBAR ;  /* 0x00000000000079ab */ /* 0x000fc00000000000 */
[----:B------:R-:W-:-:S05]  /*5d70*/  CCTL.IVALL ;  /* 0x00000000ff00798f */ /* 0x000fca0002000000 */
.L_x_285:
[----:B------:R-:W-:Y:S01]  /*5d80*/  PRMT R7, R7, 0x9910, RZ ;  /* 0x0000991007077816 */ /* 0x000fe200000000ff */
[----:B------:R-:W-:Y:S01]  /*5d90*/  CS2R R8, SRZ ;  /* 0x0000000000087805 */ /* 0x000fe2000001ff00 */
[----:B------:R-:W-:Y:S01]  /*5da0*/  CS2R R10, SRZ ;  /* 0x00000000000a7805 */ /* 0x000fe2000001ff00 */
[----:B------:R-:W-:Y:S01]  /*5db0*/  PRMT R5, R5, 0x9910, RZ ;  /* 0x0000991005057816 */ /* 0x000fe200000000ff */
[----:B------:R-:W-:Y:S01]  /*5dc0*/  UIADD3 UR12, UP0, UR6, 0x100, URZ ;  /* 0x00000100060c7890 */ /* 0x000fe2000ff1e03f */
[----:B------:R-:W-:Y:S01]  /*5dd0*/  ISETP.NE.AND P1, PT, R7, RZ, PT ;  /* 0x000000ff0700720c */ /* 0x000fe20003f25270 */
[----:B------:R-:W-:-:S03]  /*5de0*/  ULDC.64 UR4, c[0x0][0x3a0] ;  /* 0x0000e80000047ab9 */ /* 0x000fc60000000a00 */
[----:B------:R-:W-:-:S12]  /*5df0*/  ISETP.LT.AND P0, PT, R75, UR11, P1 ;  /* 0x0000000b4b007c0c */ /* 0x000fd80008f01270 */
[----:B------:R-:W2:Y:S01]  /*5e00*/  @P0 LDG.E.LTC128B.128.SYS R8, [R76] ;  /* 0x000000004c080381 */ /* 0x000ea200001eed20 */
[----:B------:R-:W-:Y:S01]  /*5e10*/  ISETP.NE.AND P0, PT, R5, RZ, PT ;  /* 0x000000ff0500720c */ /* 0x000fe20003f05270 */
[----:B------:R-:W-:Y:S01]  /*5e20*/  CS2R R6, SRZ ;  /* 0x0000000000067805 */ /* 0x000fe2000001ff00 */
[----:B------:R-:W-:Y:S02]  /*5e30*/  CS2R R4, SRZ ;  /* 0x0000000000047805 */ /* 0x000fe4000001ff00 */
[----:B------:R-:W-:-:S12]  /*5e40*/  ISETP.LT.AND P2, PT, R75, UR11, P0 ;  /* 0x0000000b4b007c0c */ /* 0x000fd80008741270 */
[----:B------:R-:W3:Y:S04]  /*5e50*/  @P2 LDG.E.LTC128B.128.SYS R4, [R76+0x100] ;  /* 0x000100004c042381 */ /* 0x000ee800001eed20 */
[----:B------:R-:W-:Y:S05]  /*5e60*/  BAR.SYNC.DEFER_BLOCKING 0x0 ;  /* 0x0000000000007b1d */ /* 0x000fea0000010000 */
[----:B------:R-:W-:Y:S04]  /*5e70*/  STS [R72.X4], R24 ;  /* 0x0000001848007388 */ /* 0x000fe80000004800 */
[----:B------:R-:W-:Y:S04]  /*5e80*/  STS [R72.X4+0x10], R22 ;  /* 0x0000101648007388 */ /* 0x000fe80000004800 */
[----:B------:R-:W-:Y:S04]  /*5e90*/  STS [R72.X4+0x20], R20 ;  /* 0x0000201448007388 */ /* 0x000fe80000004800 */
[----:B------:R-:W-:Y:S04]  /*5ea0*/  STS [R72.X4+0x30], R18 ;  /* 0x0000301248007388 */ /* 0x000fe80000004800 */
[----:B------:R0:W-:Y:S04]  /*5eb0*/  STS [R72.X4+0x40], R16 ;  /* 0x0000401048007388 */ /* 0x0001e80000004800 */
[----:B------:R-:W-:Y:S04]  /*5ec0*/  STS [R72.X4+0x50], R14 ;  /* 0x0000500e48007388 */ /* 0x000fe80000004800 */
[----:B------:R-:W-:Y:S01]  /*5ed0*/  STS [R72.X4+0x60], R12 ;  /* 0x0000600c48007388 */ /* 0x000fe20000004800 */
[----:B0-----:R-:W-:-:S03]  /*5ee0*/  IADD3 R16, R75, 0x8, RZ ;  /* 0x000000084b107810 */ /* 0x001fc60007ffe0ff */
[----:B------:R-:W-:Y:S04]  /*5ef0*/  STS [R72.X4+0x70], R26 ;  /* 0x0000701a48007388 */ /* 0x000fe80000004800 */
[----:B------:R-:W-:Y:S05]  /*5f00*/  BAR.SYNC.DEFER_BLOCKING 0x0 ;  /* 0x0000000000007b1d */ /* 0x000fea0000010000 */
[----:B------:R-:W2:Y:S08]  /*5f10*/  LDS.U.128 R40, [R73] ;  /* 0x0000000049287984 */ /* 0x000eb00000001c00 */
[----:B------:R-:W3:Y:S01]  /*5f20*/  LDS.U.128 R32, [R73+0x100] ;  /* 0x0001000049207984 */ /* 0x000ee20000001c00 */
[----:B--2-4-:R-:W-:-:S02]  /*5f30*/  HFMA2 R40, R114.H0_H0, R40, R8 ;  /* 0x0000002872287231 */ /* 0x014fc40000000808 */
[C---:B------:R-:W-:Y:S02]  /*5f40*/  HFMA2 R41, R114.reuse.H0_H0, R41, R9 ;  /* 0x0000002972297231 */ /* 0x040fe40000000809 */
[C---:B------:R-:W-:Y:S02]  /*5f50*/  HFMA2 R42, R114.reuse.H0_H0, R42, R10 ;  /* 0x0000002a722a7231 */ /* 0x040fe4000000080a */
[----:B------:R-:W-:Y:S02]  /*5f60*/  HFMA2 R43, R114.H0_H0, R43, R11 ;  /* 0x0000002b722b7231 */ /* 0x000fe4000000080b */
[----:B------:R-:W-:Y:S02]  /*5f70*/  SHF.R.U32.HI R83, RZ, 0x10, R40 ;  /* 0x00000010ff537819 */ /* 0x000fe40000011628 */
[--C-:B------:R-:W-:Y:S02]  /*5f80*/  PRMT R81, R40, 0x5410, R41.reuse ;  /* 0x0000541028517816 */ /* 0x100fe40000000029 */
[----:B------:R-:W-:-:S02]  /*5f90*/  SHF.R.U32.HI R14, RZ, 0x10, R41 ;  /* 0x00000010ff0e7819 */ /* 0x000fc40000011629 */
[--C-:B------:R-:W-:Y:S02]  /*5fa0*/  IMAD.MOV.U32 R95, RZ, RZ, R43.reuse ;  /* 0x000000ffff5f7224 */ /* 0x100fe400078e002b */
[----:B------:R-:W-:Y:S01]  /*5fb0*/  HSETP2.GEU.AND P3, P2, R81, R0.H0_H0, PT ;  /* 0x2000000051007234 */ /* 0x000fe20003a6e000 */
[--C-:B------:R-:W-:Y:S01]  /*5fc0*/  PRMT R81, R83, 0x5410, R42.reuse ;  /* 0x0000541053517816 */ /* 0x100fe2000000002a */
[C---:B---3--:R-:W-:Y:S01]  /*5fd0*/  HFMA2 R32, R114.reuse.H0_H0, R32, R4 ;  /* 0x0000002072207231 */ /* 0x048fe20000000804 */
[----:B------:R-:W-:Y:S01]  /*5fe0*/  PRMT R97, R14, 0x5410, R43 ;  /* 0x000054100e617816 */ /* 0x000fe2000000002b */
[C---:B------:R-:W-:Y:S01]  /*5ff0*/  HFMA2 R33, R114.reuse.H0_H0, R33, R5 ;  /* 0x0000002172217231 */ /* 0x040fe20000000805 */
[----:B------:R-:W-:Y:S01]  /*6000*/  SHF.R.U32.HI R43, RZ, 0x10, R95 ;  /* 0x00000010ff2b7819 */ /* 0x000fe2000001165f */
[C---:B------:R-:W-:Y:S02]  /*6010*/  HFMA2 R34, R114.reuse.H0_H0, R34, R6 ;  /* 0x0000002272227231 */ /* 0x040fe40000000806 */
[-C--:B------:R-:W-:Y:S01]  /*6020*/  SEL R40, R40, R0.reuse, P3 ;  /* 0x0000000028287207 */ /* 0x080fe20001800000 */
[----:B------:R-:W-:Y:S01]  /*6030*/  HFMA2 R35, R114.H0_H0, R35, R7 ;  /* 0x0000002372237231 */ /* 0x000fe20000000807 */
[----:B------:R-:W-:Y:S01]  /*6040*/  SEL R41, R41, R0, P2 ;  /* 0x0000000029297207 */ /* 0x000fe20001000000 */
[----:B------:R-:W-:Y:S01]  /*6050*/  HSETP2.GEU.AND P4, P3, R81, R0.H0_H0, PT ;  /* 0x2000000051007234 */ /* 0x000fe20003b8e000 */
[----:B------:R-:W-:-:S06]  /*6060*/  SHF.R.U32.HI R81, RZ, 0x10, R42 ;  /* 0x00000010ff517819 */ /* 0x000fcc000001162a */
[--C-:B------:R-:W-:Y:S01]  /*6070*/  HSETP2.GEU.AND P2, PT, R81.H0_H0, R0.reuse.H0_H0, PT ;  /* 0x2000000051007234 */ /* 0x100fe20003f4e800 */
[-C--:B------:R-:W-:Y:S02]  /*6080*/  SEL R83, R83, R0.reuse, P4 ;  /* 0x0000000053537207 */ /* 0x080fe40002000000 */
[-C--:B------:R-:W-:Y:S02]  /*6090*/  SEL R42, R42, R0.reuse, P3 ;  /* 0x000000002a2a7207 */ /* 0x080fe40001800000 */
[--C-:B------:R-:W-:Y:S01]  /*60a0*/  HSETP2.GEU.AND P4, P3, R97, R0.reuse.H0_H0, PT ;  /* 0x2000000061007234 */ /* 0x100fe20003b8e000 */
[----:B------:R-:W-:Y:S02]  /*60b0*/  PRMT R97, R32, 0x5410, R33 ;  /* 0x0000541020617816 */ /* 0x000fe40000000021 */
[----:B------:R-:W-:Y:S02]  /*60c0*/  SEL R81, R81, R0, P2 ;  /* 0x0000000051517207 */ /* 0x000fe40001000000 */
[----:B------:R-:W-:Y:S01]  /*60d0*/  HSETP2.GEU.AND P2, PT, R43.H0_H0, R0.H0_H0, PT ;  /* 0x200000002b007234 */ /* 0x000fe20003f4e800 */
[----:B------:R-:W-:-:S02]  /*60e0*/  PRMT R40, R40, 0x5410, R83 ;  /* 0x0000541028287816 */ /* 0x000fc40000000053 */
[-C--:B------:R-:W-:Y:S02]  /*60f0*/  SEL R14, R14, R0.reuse, P4 ;  /* 0x000000000e0e7207 */ /* 0x080fe40002000000 */
[----:B------:R-:W-:Y:S02]  /*6100*/  ISETP.LT.AND P4, PT, R75, UR11, P5 ;  /* 0x0000000b4b007c0c */ /* 0x000fe4000af81270 */
[-C--:B------:R-:W-:Y:S02]  /*6110*/  SEL R12, R95, R0.reuse, P3 ;  /* 0x000000005f0c7207 */ /* 0x080fe40001800000 */
[----:B------:R-:W-:Y:S02]  /*6120*/  SEL R43, R43, R0, P2 ;  /* 0x000000002b2b7207 */ /* 0x000fe40001000000 */
[----:B------:R-:W-:Y:S01]  /*6130*/  PRMT R42, R42, 0x5410, R81 ;  /* 0x000054102a2a7816 */ /* 0x000fe20000000051 */
[----:B------:R-:W-:Y:S01]  /*6140*/  HSETP2.GEU.AND P3, P2, R97, R0.H0_H0, PT ;  /* 0x2000000061007234 */ /* 0x000fe20003a6e000 */
[----:B------:R-:W-:-:S02]  /*6150*/  PRMT R41, R41, 0x5410, R14 ;  /* 0x0000541029297816 */ /* 0x000fc4000000000e */
[----:B------:R-:W-:Y:S02]  /*6160*/  PRMT R43, R12, 0x5410, R43 ;  /* 0x000054100c2b7816 */ /* 0x000fe4000000002b */
[----:B------:R-:W-:Y:S02]  /*6170*/  SHF.R.U32.HI R81, RZ, 0x10, R32 ;  /* 0x00000010ff517819 */ /* 0x000fe40000011620 */
[----:B------:R-:W-:Y:S02]  /*6180*/  SHF.R.U32.HI R83, RZ, 0x10, R34 ;  /* 0x00000010ff537819 */ /* 0x000fe40000011622 */
[-C--:B------:R-:W-:Y:S02]  /*6190*/  SEL R32, R32, R0.reuse, P3 ;  /* 0x0000000020207207 */ /* 0x080fe40001800000 */
[----:B------:R0:W-:Y:S01]  /*61a0*/  @P4 STG.E.128.SYS [R78], R40 ;  /* 0x000000284e004386 */ /* 0x0001e2000010ed00 */
[----:B------:R-:W-:Y:S02]  /*61b0*/  SHF.R.U32.HI R14, RZ, 0x10, R33 ;  /* 0x00000010ff0e7819 */ /* 0x000fe40000011621 */
[----:B------:R-:W-:-:S02]  /*61c0*/  SEL R33, R33, R0, P2 ;  /* 0x0000000021217207 */ /* 0x000fc40001000000 */
[----:B------:R-:W-:Y:S01]  /*61d0*/  HSETP2.GEU.AND P2, PT, R83.H0_H0, R0.H0_H0, PT ;  /* 0x2000000053007234 */ /* 0x000fe20003f4e800 */
[--C-:B------:R-:W-:Y:S02]  /*61e0*/  PRMT R95, R14, 0x5410, R35.reuse ;  /* 0x000054100e5f7816 */ /* 0x100fe40000000023 */
[----:B0-----:R-:W-:Y:S01]  /*61f0*/  PRMT R41, R81, 0x5410, R34 ;  /* 0x0000541051297816 */ /* 0x001fe20000000022 */
[----:B------:R-:W-:-:S05]  /*6200*/  IMAD.MOV.U32 R43, RZ, RZ, R35 ;  /* 0x000000ffff2b7224 */ /* 0x000fca00078e0023 */
[----:B------:R-:W-:Y:S01]  /*6210*/  HSETP2.GEU.AND P4, P3, R41, R0.H0_H0, PT ;  /* 0x2000000029007234 */ /* 0x000fe20003b8e000 */
[----:B------:R-:W-:-:S07]  /*6220*/  SHF.R.U32.HI R35, RZ, 0x10, R43 ;  /* 0x00000010ff237819 */ /* 0x000fce000001162b */
[-C--:B------:R-:W-:Y:S02]  /*6230*/  SEL R81, R81, R0.reuse, P4 ;  /* 0x0000000051517207 */ /* 0x080fe40002000000 */
[-C--:B------:R-:W-:Y:S02]  /*6240*/  SEL R41, R34, R0.reuse, P3 ;  /* 0x0000000022297207 */ /* 0x080fe40001800000 */
[--C-:B------:R-:W-:Y:S01]  /*6250*/  HSETP2.GEU.AND P4, P3, R95, R0.reuse.H0_H0, PT ;  /* 0x200000005f007234 */ /* 0x100fe20003b8e000 */
[----:B------:R-:W-:Y:S02]  /*6260*/  SEL R34, R83, R0, P2 ;  /* 0x0000000053227207 */ /* 0x000fe40001000000 */
[----:B------:R-:W-:Y:S01]  /*6270*/  HSETP2.GEU.AND P2, PT, R35.H0_H0, R0.H0_H0, PT ;  /* 0x2000000023007234 */ /* 0x000fe20003f4e800 */
[----:B------:R-:W-:Y:S02]  /*6280*/  PRMT R32, R32, 0x5410, R81 ;  /* 0x0000541020207816 */ /* 0x000fe40000000051 */
[----:B------:R-:W-:-:S02]  /*6290*/  PRMT R34, R41, 0x5410, R34 ;  /* 0x0000541029227816 */ /* 0x000fc40000000022 */
[-C--:B------:R-:W-:Y:S02]  /*62a0*/  SEL R14, R14, R0.reuse, P4 ;  /* 0x000000000e0e7207 */ /* 0x080fe40002000000 */
[----:B------:R-:W-:Y:S02]  /*62b0*/  ISETP.LT.AND P4, PT, R75, UR11, P6 ;  /* 0x0000000b4b007c0c */ /* 0x000fe4000b781270 */
[-C--:B------:R-:W-:Y:S02]  /*62c0*/  SEL R12, R43, R0.reuse, P3 ;  /* 0x000000002b0c7207 */ /* 0x080fe40001800000 */
[----:B------:R-:W-:Y:S02]  /*62d0*/  SEL R35, R35, R0, P2 ;  /* 0x0000000023237207 */ /* 0x000fe40001000000 */
[----:B------:R-:W-:Y:S02]  /*62e0*/  ISETP.LT.AND P3, PT, R16, UR11, P1 ;  /* 0x0000000b10007c0c */ /* 0x000fe40008f61270 */
[----:B------:R-:W-:-:S02]  /*62f0*/  IADD3 R76, P2, R76, UR6, RZ ;  /* 0x000000064c4c7c10 */ /* 0x000fc4000ff5e0ff */
[----:B------:R-:W-:Y:S02]  /*6300*/  PRMT R33, R33, 0x5410, R14 ;  /* 0x0000541021217816 */ /* 0x000fe4000000000e */
[----:B------:R-:W-:Y:S02]  /*6310*/  PRMT R35, R12, 0x5410, R35 ;  /* 0x000054100c237816 */ /* 0x000fe40000000023 */
[----:B------:R-:W-:-:S06]  /*6320*/  IADD3.X R77, R77, UR7, RZ, P2, !PT ;  /* 0x000000074d4d7c10 */ /* 0x000fcc00097fe4ff */
[----:B------:R-:W-:Y:S04]  /*6330*/  @P4 STG.E.128.SYS [R78+0x100], R32 ;  /* 0x000100204e004386 */ /* 0x000fe8000010ed00 */
[----:B------:R-:W2:Y:S01]  /*6340*/  @P3 LDG.E.LTC128B.128.SYS R8, [R76] ;  /* 0x000000004c083381 */ /* 0x000ea200001eed20 */
[----:B------:R-:W-:-:S12]  /*6350*/  ISETP.LT.AND P2, PT, R16, UR11, P0 ;  /* 0x0000000b10007c0c */ /* 0x000fd80008741270 */
[----:B------:R-:W3:Y:S01]  /*6360*/  @P2 LDG.E.LTC128B.128.SYS R4, [R76+0x100] ;  /* 0x000100004c042381 */ /* 0x000ee200001eed20 */
[----:B------:R-:W-:-:S03]  /*6370*/  IADD3 R24, R75, 0x10, RZ ;  /* 0x000000104b187810 */ /* 0x000fc60007ffe0ff */
[----:B------:R-:W-:Y:S05]  /*6380*/  BAR.SYNC.DEFER_BLOCKING 0x0 ;  /* 0x0000000000007b1d */ /* 0x000fea0000010000 */
[----:B------:R-:W-:Y:S04]  /*6390*/  STS [R72.X4], R25 ;  /* 0x0000001948007388 */ /* 0x000fe80000004800 */
[----:B------:R-:W-:Y:S04]  /*63a0*/  STS [R72.X4+0x10], R23 ;  /* 0x0000101748007388 */ /* 0x000fe80000004800 */
[----:B------:R-:W-:Y:S04]  /*63b0*/  STS [R72.X4+0x20], R21 ;  /* 0x0000201548007388 */ /* 0x000fe80000004800 */
[----:B------:R-:W-:Y:S04]  /*63c0*/  STS [R72.X4+0x30], R19 ;  /* 0x0000301348007388 */ /* 0x000fe80000004800 */
[----:B------:R-:W-:Y:S04]  /*63d0*/  STS [R72.X4+0x40], R17 ;  /* 0x0000401148007388 */ /* 0x000fe80000004800 */
[----:B------:R-:W-:Y:S04]  /*63e0*/  STS [R72.X4+0x50], R15 ;  /* 0x0000500f48007388 */ /* 0x000fe80000004800 */
[----:B------:R-:W-:Y:S04]  /*63f0*/  STS [R72.X4+0x60], R13 ;  /* 0x0000600d48007388 */ /* 0x000fe80000004800 */
[----:B------:R-:W-:Y:S04]  /*6400*/  STS [R72.X4+0x70], R27 ;  /* 0x0000701b48007388 */ /* 0x000fe80000004800 */
[----:B------:R-:W-:Y:S05]  /*6410*/  BAR.SYNC.DEFER_BLOCKING 0x0 ;  /* 0x0000000000007b1d */ /* 0x000fea0000010000 */
[----:B------:R-:W2:Y:S08]  /*6420*/  LDS.U.128 R40, [R73] ;  /* 0x0000000049287984 */ /* 0x000eb00000001c00 */
[----:B------:R-:W3:Y:S01]  /*6430*/  LDS.U.128 R32, [R73+0x100] ;  /* 0x0001000049207984 */ /* 0x000ee20000001c00 */
[----:B------:R-:W-:Y:S01]  /*6440*/  UIADD3.X UR13, URZ, UR7, URZ, UP0, !UPT ;  /* 0x000000073f0d7290 */ /* 0x000fe200087fe43f */
[----:B--2---:R-:W-:-:S02]  /*6450*/  HFMA2 R40, R114.H0_H0, R40, R8 ;  /* 0x0000002872287231 */ /* 0x004fc40000000808 */
[C---:B------:R-:W-:Y:S02]  /*6460*/  HFMA2 R20, R114.reuse.H0_H0, R41, R9 ;  /* 0x0000002972147231 */ /* 0x040fe40000000809 */
[C---:B------:R-:W-:Y:S02]  /*6470*/  HFMA2 R42, R114.reuse.H0_H0, R42, R10 ;  /* 0x0000002a722a7231 */ /* 0x040fe4000000080a */
[C---:B------:R-:W-:Y:S02]  /*6480*/  HFMA2 R43, R114.reuse.H0_H0, R43, R11 ;  /* 0x0000002b722b7231 */ /* 0x040fe4000000080b */
[----:B------:R-:W-:Y:S02]  /*6490*/  SHF.R.U32.HI R19, RZ, 0x10, R40 ;  /* 0x00000010ff137819 */ /* 0x000fe40000011628 */
[----:B------:R-:W-:Y:S02]  /*64a0*/  PRMT R13, R40, 0x5410, R20 ;  /* 0x00005410280d7816 */ /* 0x000fe40000000014 */
[----:B------:R-:W-:Y:S01]  /*64b0*/  SHF.R.U32.HI R17, RZ, 0x10, R42 ;  /* 0x00000010ff117819 */ /* 0x000fe2000001162a */
[C---:B---3--:R-:W-:Y:S01]  /*64c0*/  HFMA2 R32, R114.reuse.H0_H0, R32, R4 ;  /* 0x0000002072207231 */ /* 0x048fe20000000804 */
[----:B------:R-:W-:Y:S01]  /*64d0*/  SHF.R.U32.HI R22, RZ, 0x10, R20 ;  /* 0x00000010ff167819 */ /* 0x000fe20000011614 */
[C---:B------:R-:W-:Y:S01]  /*64e0*/  HFMA2 R33, R114.reuse.H0_H0, R33, R5 ;  /* 0x0000002172217231 */ /* 0x040fe20000000805 */
[--C-:B------:R-:W-:Y:S01]  /*64f0*/  SHF.R.U32.HI R15, RZ, 0x10, R43.reuse ;  /* 0x00000010ff0f7819 */ /* 0x100fe2000001162b */
[----:B------:R-:W-:Y:S01]  /*6500*/  HSETP2.GEU.AND P3, P2, R13, R0.H0_H0, PT ;  /* 0x200000000d007234 */ /* 0x000fe20003a6e000 */
[----:B------:R-:W-:Y:S01]  /*6510*/  PRMT R13, R19, 0x5410, R42 ;  /* 0x00005410130d7816 */ /* 0x000fe2000000002a */
[C---:B------:R-:W-:Y:S01]  /*6520*/  HFMA2 R34, R114.reuse.H0_H0, R34, R6 ;  /* 0x0000002272227231 */ /* 0x040fe20000000806 */
[----:B------:R-:W-:Y:S01]  /*6530*/  PRMT R21, R22, 0x5410, R43 ;  /* 0x0000541016157816 */ /* 0x000fe2000000002b */
[----:B------:R-:W-:-:S02]  /*6540*/  HFMA2 R35, R114.H0_H0, R35, R7 ;  /* 0x0000002372237231 */ /* 0x000fc40000000807 */
[----:B------:R-:W-:Y:S02]  /*6550*/  PRMT R23, R32, 0x5410, R33 ;  /* 0x0000541020177816 */ /* 0x000fe40000000021 */
[-C--:B------:R-:W-:Y:S02]  /*6560*/  SEL R12, R40, R0.reuse, P3 ;  /* 0x00000000280c7207 */ /* 0x080fe40001800000 */
[--C-:B------:R-:W-:Y:S01]  /*6570*/  HSETP2.GEU.AND P3, P4, R13, R0.reuse.H0_H0, PT ;  /* 0x200000000d007234 */ /* 0x100fe20003c6e000 */
[----:B------:R-:W-:Y:S02]  /*6580*/  SEL R13, R20, R0, P2 ;  /* 0x00000000140d7207 */ /* 0x000fe40001000000 */
[----:B------:R-:W-:-:S05]  /*6590*/  HSETP2.GEU.AND P2, PT, R17.H0_H0, R0.H0_H0, PT ;  /* 0x2000000011007234 */ /* 0x000fca0003f4e800 */
[-C--:B------:R-:W-:Y:S02]  /*65a0*/  SEL R19, R19, R0.reuse, P3 ;  /* 0x0000000013137207 */ /* 0x080fe40001800000 */
[--C-:B------:R-:W-:Y:S01]  /*65b0*/  HSETP2.GEU.AND P3, PT, R15.H0_H0, R0.reuse.H0_H0, PT ;  /* 0x200000000f007234 */ /* 0x100fe20003f6e800 */
[-C--:B------:R-:W-:Y:S02]  /*65c0*/  SEL R14, R17, R0.reuse, P2 ;  /* 0x00000000110e7207 */ /* 0x080fe40001000000 */
[-C--:B------:R-:W-:Y:S02]  /*65d0*/  SEL R17, R42, R0.reuse, P4 ;  /* 0x000000002a117207 */ /* 0x080fe40002000000 */
[----:B------:R-:W-:Y:S01]  /*65e0*/  HSETP2.GEU.AND P4, P2, R21, R0.H0_H0, PT ;  /* 0x2000000015007234 */ /* 0x000fe20003a8e000 */
[----:B------:R-:W-:Y:S02]  /*65f0*/  PRMT R12, R12, 0x5410, R19 ;  /* 0x000054100c0c7816 */ /* 0x000fe40000000013 */
[----:B------:R-:W-:-:S02]  /*6600*/  SEL R15, R15, R0, P3 ;  /* 0x000000000f0f7207 */ /* 0x000fc40001800000 */
[----:B------:R-:W-:Y:S02]  /*6610*/  IADD3 R20, P3, R78, c[0x0][0x3a0], RZ ;  /* 0x0000e8004e147a10 */ /* 0x000fe40007f7e0ff */
[----:B------:R-:W-:Y:S02]  /*6620*/  PRMT R14, R17, 0x5410, R14 ;  /* 0x00005410110e7816 */ /* 0x000fe4000000000e */
[-C--:B------:R-:W-:Y:S02]  /*6630*/  SEL R22, R22, R0.reuse, P4 ;  /* 0x0000000016167207 */ /* 0x080fe40002000000 */
[----:B------:R-:W-:Y:S02]  /*6640*/  ISETP.LT.AND P4, PT, R16, UR11, P5 ;  /* 0x0000000b10007c0c */ /* 0x000fe4000af81270 */
[----:B------:R-:W-:Y:S02]  /*6650*/  SEL R18, R43, R0, P2 ;  /* 0x000000002b127207 */ /* 0x000fe40001000000 */
[----:B------:R-:W-:-:S02]  /*6660*/  IADD3.X R21, R79, c[0x0][0x3a4], RZ, P3, !PT ;  /* 0x0000e9004f157a10 */ /* 0x000fc40001ffe4ff */
[----:B------:R-:W-:Y:S01]  /*6670*/  PRMT R13, R13, 0x5410, R22 ;  /* 0x000054100d0d7816 */ /* 0x000fe20000000016 */
[----:B------:R-:W-:Y:S01]  /*6680*/  HSETP2.GEU.AND P2, P3, R23, R0.H0_H0, PT ;  /* 0x2000000017007234 */ /* 0x000fe20003b4e000 */
[----:B------:R-:W-:Y:S02]  /*6690*/  PRMT R15, R18, 0x5410, R15 ;  /* 0x00005410120f7816 */ /* 0x000fe4000000000f */
[----:B------:R-:W-:Y:S02]  /*66a0*/  SHF.R.U32.HI R19, RZ, 0x10, R32 ;  /* 0x00000010ff137819 */ /* 0x000fe40000011620 */
[----:B------:R-:W-:Y:S02]  /*66b0*/  SHF.R.U32.HI R23, RZ, 0x10, R34 ;  /* 0x00000010ff177819 */ /* 0x000fe40000011622 */
[----:B------:R-:W-:Y:S02]  /*66c0*/  SHF.R.U32.HI R22, RZ, 0x10, R33 ;  /* 0x00000010ff167819 */ /* 0x000fe40000011621 */
[----:B------:R0:W-:Y:S01]  /*66d0*/  @P4 STG.E.128.SYS [R20], R12 ;  /* 0x0000000c14004386 */ /* 0x0001e2000010ed00 */
[----:B------:R-:W-:-:S02]  /*66e0*/  SEL R32, R32, R0, P2 ;  /* 0x0000000020207207 */ /* 0x000fc40001000000 */
[----:B------:R-:W-:Y:S02]  /*66f0*/  SEL R18, R33, R0, P3 ;  /* 0x0000000021127207 */ /* 0x000fe40001800000 */
[----:B------:R-:W-:Y:S01]  /*6700*/  HSETP2.GEU.AND P3, PT, R23.H0_H0, R0.H0_H0, PT ;  /* 0x2000000017007234 */ /* 0x000fe20003f6e800 */
[----:B0-----:R-:W-:Y:S02]  /*6710*/  PRMT R13, R19, 0x5410, R34 ;  /* 0x00005410130d7816 */ /* 0x001fe40000000022 */
[----:B------:R-:W-:-:S05]  /*6720*/  SHF.R.U32.HI R15, RZ, 0x10, R35 ;  /* 0x00000010ff0f7819 */ /* 0x000fca0000011623 */
[----:B------:R-:W-:Y:S01]  /*6730*/  SEL R14, R23, R0, P3 ;  /* 0x00000000170e7207 */ /* 0x000fe20001800000 */
[--C-:B------:R-:W-:Y:S01]  /*6740*/  HSETP2.GEU.AND P4, P2, R13, R0.reuse.H0_H0, PT ;  /* 0x200000000d007234 */ /* 0x100fe20003a8e000 */
[----:B------:R-:W-:Y:S01]  /*6750*/  PRMT R13, R22, 0x5410, R35 ;  /* 0x00005410160d7816 */ /* 0x000fe20000000023 */
[----:B------:R-:W-:-:S06]  /*6760*/  HSETP2.GEU.AND P3, PT, R15.H0_H0, R0.H0_H0, PT ;  /* 0x200000000f007234 */ /* 0x000fcc0003f6e800 */
[-C--:B------:R-:W-:Y:S02]  /*6770*/  SEL R19, R19, R0.reuse, P4 ;  /* 0x0000000013137207 */ /* 0x080fe40002000000 */
[-C--:B------:R-:W-:Y:S02]  /*6780*/  SEL R17, R34, R0.reuse, P2 ;  /* 0x0000000022117207 */ /* 0x080fe40001000000 */
[----:B------:R-:W-:Y:S01]  /*6790*/  HSETP2.GEU.AND P4, P2, R13, R0.H0_H0, PT ;  /* 0x200000000d007234 */ /* 0x000fe20003a8e000 */
[----:B------:R-:W-:Y:S02]  /*67a0*/  SEL R15, R15, R0, P3 ;  /* 0x000000000f0f7207 */ /* 0x000fe40001800000 */
[----:B------:R-:W-:Y:S02]  /*67b0*/  ISETP.LT.AND P3, PT, R24, UR11, P1 ;  /* 0x0000000b18007c0c */ /* 0x000fe40008f61270 */
[----:B------:R-:W-:Y:S02]  /*67c0*/  PRMT R12, R32, 0x5410, R19 ;  /* 0x00005410200c7816 */ /* 0x000fe40000000013 */
[----:B------:R-:W-:-:S02]  /*67d0*/  PRMT R14, R17, 0x5410, R14 ;  /* 0x00005410110e7816 */ /* 0x000fc4000000000e */
[-C--:B------:R-:W-:Y:S02]  /*67e0*/  SEL R13, R22, R0.reuse, P4 ;  /* 0x00000000160d7207 */ /* 0x080fe40002000000 */
[----:B------:R-:W-:Y:S02]  /*67f0*/  ISETP.LT.AND P4, PT, R16, UR11, P6 ;  /* 0x0000000b10007c0c */ /* 0x000fe4000b781270 */
[----:B------:R-:W-:Y:S02]  /*6800*/  SEL R16, R35, R0, P2 ;  /* 0x0000000023107207 */ /* 0x000fe40001000000 */
[----:B------:R-:W-:Y:S02]  /*6810*/  IADD3 R22, P2, R76, UR6, RZ ;  /* 0x000000064c167c10 */ /* 0x000fe4000ff5e0ff */
[----:B------:R-:W-:Y:S02]  /*6820*/  PRMT R13, R18, 0x5410, R13 ;  /* 0x00005410120d7816 */ /* 0x000fe4000000000d */
[----:B------:R-:W-:-:S02]  /*6830*/  PRMT R15, R16, 0x5410, R15 ;  /* 0x00005410100f7816 */ /* 0x000fc4000000000f */
[----:B------:R-:W-:-:S06]  /*6840*/  IADD3.X R23, R77, UR7, RZ, P2, !PT ;  /* 0x000000074d177c10 */ /* 0x000fcc00097fe4ff */
[----:B------:R-:W-:Y:S04]  /*6850*/  @P4 STG.E.128.SYS [R20+0x100], R12 ;  /* 0x0001000c14004386 */ /* 0x000fe8000010ed00 */
[----:B------:R-:W2:Y:S01]  /*6860*/  @P3 LDG.E.LTC128B.128.SYS R8, [R22] ;  /* 0x0000000016083381 */ /* 0x000ea200001eed20 */
[----:B------:R-:W-:-:S12]  /*6870*/  ISETP.LT.AND P2, PT, R24, UR11, P0 ;  /* 0x0000000b18007c0c */ /* 0x000fd80008741270 */
[----:B------:R-:W3:Y:S01]  /*6880*/  @P2 LDG.E.LTC128B.128.SYS R4, [R76.64+UR12] ;  /* 0x0000000c4c042981 */ /* 0x000ee2000c1eed20 */
[----:B------:R-:W-:-:S03]  /*6890*/  UIADD3 UR4, UP0, UR4, 0x100, URZ ;  /* 0x0000010004047890 */ /* 0x000fc6000ff1e03f */
[----:B------:R-:W-:Y:S01]  /*68a0*/  BAR.SYNC.DEFER_BLOCKING 0x0 ;  /* 0x0000000000007b1d */ /* 0x000fe20000010000 */
[----:B------:R-:W-:-:S04]  /*68b0*/  UIADD3.X UR5, URZ, UR5, URZ, UP0, !UPT ;  /* 0x000000053f057290 */ /* 0x000fc800087fe43f */
        /* <DEDUP_REMOVED lines=11> */
[----:B--2---:R-:W-:-:S02]  /*6970*/  HFMA2 R16, R114.H0_H0, R16, R8 ;  /* 0x0000001072107231 */ /* 0x004fc40000000808 */
[C---:B------:R-:W-:Y:S02]  /*6980*/  HFMA2 R17, R114.reuse.H0_H0, R17, R9 ;  /* 0x0000001172117231 */ /* 0x040fe40000000809 */
[C---:B------:R-:W-:Y:S02]  /*6990*/  HFMA2 R18, R114.reuse.H0_H0, R18, R10 ;  /* 0x0000001272127231 */ /* 0x040fe4000000080a */
[C---:B------:R-:W-:Y:S02]  /*69a0*/  HFMA2 R19, R114.reuse.H0_H0, R19, R11 ;  /* 0x0000001372137231 */ /* 0x040fe4000000080b */
[----:B------:R-:W-:Y:S02]  /*69b0*/  SHF.R.U32.HI R33, RZ, 0x10, R16 ;  /* 0x00000010ff217819 */ /* 0x000fe40000011610 */
[--C-:B------:R-:W-:Y:S02]  /*69c0*/  PRMT R25, R16, 0x5410, R17.reuse ;  /* 0x0000541010197816 */ /* 0x100fe40000000011 */
[--C-:B------:R-:W-:Y:S01]  /*69d0*/  SHF.R.U32.HI R27, RZ, 0x10, R18.reuse ;  /* 0x00000010ff1b7819 */ /* 0x100fe20000011612 */
[C---:B---3--:R-:W-:Y:S01]  /*69e0*/  HFMA2 R12, R114.reuse.H0_H0, R12, R4 ;  /* 0x0000000c720c7231 */ /* 0x048fe20000000804 */
[----:B------:R-:W-:Y:S01]  /*69f0*/  SHF.R.U32.HI R28, RZ, 0x10, R17 ;  /* 0x00000010ff1c7819 */ /* 0x000fe20000011611 */
[--C-:B------:R-:W-:Y:S01]  /*6a00*/  IMAD.MOV.U32 R35, RZ, RZ, R19.reuse ;  /* 0x000000ffff237224 */ /* 0x100fe200078e0013 */
[----:B------:R-:W-:Y:S01]  /*6a10*/  HSETP2.GEU.AND P2, P4, R25, R0.H0_H0, PT ;  /* 0x2000000019007234 */ /* 0x000fe20003c4e000 */
[----:B------:R-:W-:Y:S01]  /*6a20*/  PRMT R25, R33, 0x5410, R18 ;  /* 0x0000541021197816 */ /* 0x000fe20000000012 */
[C---:B------:R-:W-:Y:S01]  /*6a30*/  HFMA2 R13, R114.reuse.H0_H0, R13, R5 ;  /* 0x0000000d720d7231 */ /* 0x040fe20000000805 */
[----:B------:R-:W-:Y:S01]  /*6a40*/  PRMT R41, R28, 0x5410, R19 ;  /* 0x000054101c297816 */ /* 0x000fe20000000013 */
[C---:B------:R-:W-:Y:S01]  /*6a50*/  HFMA2 R14, R114.reuse.H0_H0, R14, R6 ;  /* 0x0000000e720e7231 */ /* 0x040fe20000000806 */
[----:B------:R-:W-:Y:S01]  /*6a60*/  SHF.R.U32.HI R19, RZ, 0x10, R35 ;  /* 0x00000010ff137819 */ /* 0x000fe20000011623 */
[----:B------:R-:W-:-:S02]  /*6a70*/  HFMA2 R15, R114.H0_H0, R15, R7 ;  /* 0x0000000f720f7231 */ /* 0x000fc40000000807 */
[-C--:B------:R-:W-:Y:S02]  /*6a80*/  SEL R16, R16, R0.reuse, P2 ;  /* 0x0000000010107207 */ /* 0x080fe40001000000 */
[--C-:B------:R-:W-:Y:S01]  /*6a90*/  HSETP2.GEU.AND P3, P2, R25, R0.reuse.H0_H0, PT ;  /* 0x2000000019007234 */ /* 0x100fe20003a6e000 */
[----:B------:R-:W-:Y:S02]  /*6aa0*/  SEL R17, R17, R0, P4 ;  /* 0x0000000011117207 */ /* 0x000fe40002000000 */
[----:B------:R-:W-:-:S05]  /*6ab0*/  HSETP2.GEU.AND P4, PT, R27.H0_H0, R0.H0_H0, PT ;  /* 0x200000001b007234 */ /* 0x000fca0003f8e800 */
        /* <DEDUP_REMOVED lines=8> */
[----:B------:R-:W-:Y:S02]  /*6b40*/  IADD3 R26, P2, R20, c[0x0][0x3a0], RZ ;  /* 0x0000e800141a7a10 */ /* 0x000fe40007f5e0ff */
[-C--:B------:R-:W-:Y:S02]  /*6b50*/  SEL R19, R19, R0.reuse, P4 ;  /* 0x0000000013137207 */ /* 0x080fe40002000000 */
[----:B------:R-:W-:Y:S02]  /*6b60*/  ISETP.LT.AND P4, PT, R24, UR11, P5 ;  /* 0x0000000b18007c0c */ /* 0x000fe4000af81270 */
[----:B------:R-:W-:Y:S02]  /*6b70*/  SEL R2, R35, R0, P3 ;  /* 0x0000000023027207 */ /* 0x000fe40001800000 */
[----:B------:R-:W-:-:S02]  /*6b80*/  IADD3.X R27, R21, c[0x0][0x3a4], RZ, P2, !PT ;  /* 0x0000e900151b7a10 */ /* 0x000fc400017fe4ff */
[----:B------:R-:W-:Y:S02]  /*6b90*/  PRMT R18, R25, 0x5410, R18 ;  /* 0x0000541019127816 */ /* 0x000fe40000000012 */
[----:B------:R-:W-:Y:S01]  /*6ba0*/  PRMT R17, R17, 0x5410, R28 ;  /* 0x0000541011117816 */ /* 0x000fe2000000001c */
[----:B------:R-:W-:Y:S01]  /*6bb0*/  HSETP2.GEU.AND P3, P2, R41, R0.H0_H0, PT ;  /* 0x2000000029007234 */ /* 0x000fe20003a6e000 */
[----:B------:R-:W-:Y:S02]  /*6bc0*/  PRMT R19, R2, 0x5410, R19 ;  /* 0x0000541002137816 */ /* 0x000fe40000000013 */
[----:B------:R-:W-:Y:S02]  /*6bd0*/  SHF.R.U32.HI R25, RZ, 0x10, R12 ;  /* 0x00000010ff197819 */ /* 0x000fe4000001160c */
[----:B------:R-:W-:Y:S02]  /*6be0*/  SHF.R.U32.HI R33, RZ, 0x10, R14 ;  /* 0x00000010ff217819 */ /* 0x000fe4000001160e */
[----:B------:R-:W-:-:S02]  /*6bf0*/  SHF.R.U32.HI R2, RZ, 0x10, R13 ;  /* 0x00000010ff027819 */ /* 0x000fc4000001160d */
[----:B------:R0:W-:Y:S01]  /*6c00*/  @P4 STG.E.128.SYS [R26], R16 ;  /* 0x000000101a004386 */ /* 0x0001e2000010ed00 */
[-C--:B------:R-:W-:Y:S02]  /*6c10*/  SEL R12, R12, R0.reuse, P3 ;  /* 0x000000000c0c7207 */ /* 0x080fe40001800000 */
[----:B------:R-:W-:Y:S02]  /*6c20*/  SEL R13, R13, R0, P2 ;  /* 0x000000000d0d7207 */ /* 0x000fe40001000000 */
[----:B------:R-:W-:Y:S01]  /*6c30*/  HSETP2.GEU.AND P2, PT, R33.H0_H0, R0.H0_H0, PT ;  /* 0x2000000021007234 */ /* 0x000fe20003f4e800 */
[--C-:B------:R-:W-:Y:S02]  /*6c40*/  PRMT R35, R2, 0x5410, R15.reuse ;  /* 0x0000541002237816 */ /* 0x100fe4000000000f */
[----:B------:R-:W-:Y:S02]  /*6c50*/  IADD3 R28, R75, 0x18, RZ ;  /* 0x000000184b1c7810 */ /* 0x000fe40007ffe0ff */
        /* <DEDUP_REMOVED lines=20> */
[----:B------:R-:W-:Y:S04]  /*6da0*/  @P4 STG.E.128.SYS [R20.64+UR4], R12 ;  /* 0x0000000c14004986 */ /* 0x000fe8000c10ed04 */
[----:B------:R-:W2:Y:S01]  /*6db0*/  @P3 LDG.E.LTC128B.128.SYS R8, [R24] ;  /* 0x0000000018083381 */ /* 0x000ea200001eed20 */
[----:B------:R-:W-:-:S12]  /*6dc0*/  ISETP.LT.AND P2, PT, R28, UR11, P0 ;  /* 0x0000000b1c007c0c */ /* 0x000fd80008741270 */
[----:B------:R0:W3:Y:S04]  /*6dd0*/  @P2 LDG.E.LTC128B.128.SYS R4, [R22.64+UR12] ;  /* 0x0000000c16042981 */ /* 0x0000e8000c1eed20 */
        /* <DEDUP_REMOVED lines=16> */
[----:B0-----:R-:W-:Y:S02]  /*6ee0*/  SHF.R.U32.HI R23, RZ, 0x10, R16 ;  /* 0x00000010ff177819 */ /* 0x001fe40000011610 */
[--C-:B------:R-:W-:Y:S02]  /*6ef0*/  PRMT R3, R16, 0x5410, R17.reuse ;  /* 0x0000541010037816 */ /* 0x100fe40000000011 */
[--C-:B------:R-:W-:Y:S01]  /*6f00*/  PRMT R21, R23, 0x5410, R18.reuse ;  /* 0x0000541017157816 */ /* 0x100fe20000000012 */
[C---:B---3--:R-:W-:Y:S01]  /*6f10*/  HFMA2 R12, R114.reuse.H0_H0, R12, R4 ;  /* 0x0000000c720c7231 */ /* 0x048fe20000000804 */
[----:B------:R-:W-:Y:S01]  /*6f20*/  SHF.R.U32.HI R22, RZ, 0x10, R17 ;  /* 0x00000010ff167819 */ /* 0x000fe20000011611 */
[--C-:B------:R-:W-:Y:S01]  /*6f30*/  IMAD.MOV.U32 R29, RZ, RZ, R19.reuse ;  /* 0x000000ffff1d7224 */ /* 0x100fe200078e0013 */
[----:B------:R-:W-:Y:S01]  /*6f40*/  HSETP2.GEU.AND P2, P4, R3, R0.H0_H0, PT ;  /* 0x2000000003007234 */ /* 0x000fe20003c4e000 */
[----:B------:R-:W-:Y:S01]  /*6f50*/  SHF.R.U32.HI R3, RZ, 0x10, R18 ;  /* 0x00000010ff037819 */ /* 0x000fe20000011612 */
        /* <DEDUP_REMOVED lines=20> */
[----:B------:R-:W-:Y:S01]  /*70a0*/  SEL R20, R29, R0, P3 ;  /* 0x000000001d147207 */ /* 0x000fe20001800000 */
[----:B------:R-:W-:Y:S01]  /*70b0*/  IMAD.MOV.U32 R29, RZ, RZ, R15 ;  /* 0x000000ffff1d7224 */ /* 0x000fe200078e000f */
        /* <DEDUP_REMOVED lines=12> */
[----:B------:R-:W-:Y:S02]  /*7180*/  PRMT R31, R22, 0x5410, R15 ;  /* 0x00005410161f7816 */ /* 0x000fe4000000000f */
[----:B------:R-:W-:Y:S02]  /*7190*/  SHF.R.U32.HI R15, RZ, 0x10, R29 ;  /* 0x00000010ff0f7819 */ /* 0x000fe4000001161d */
[----:B------:R-:W-:-:S02]  /*71a0*/  IADD3 R20, R75, 0x20, RZ ;  /* 0x000000204b147810 */ /* 0x000fc40007ffe0ff */
[----:B0-----:R-:W-:-:S06]  /*71b0*/  PRMT R17, R21, 0x5410, R14 ;  /* 0x0000541015117816 */ /* 0x001fcc000000000e */
[----:B------:R-:W-:-:S08]  /*71c0*/  HSETP2.GEU.AND P4, P3, R17, R0.H0_H0, PT ;  /* 0x2000000011007234 */ /* 0x000fd00003b8e000 */
        /* <DEDUP_REMOVED lines=38> */
[--C-:B0-----:R-:W-:Y:S01]  /*7430*/  SHF.R.U32.HI R25, RZ, 0x10, R18.reuse ;  /* 0x00000010ff197819 */ /* 0x101fe20000011612 */
        /* <DEDUP_REMOVED lines=82> */
[--C-:B0-----:R-:W-:Y:S01]  /*7960*/  PRMT R23, R27, 0x5410, R18.reuse ;  /* 0x000054101b177816 */ /* 0x101fe20000000012 */
        /* <DEDUP_REMOVED lines=41> */
[----:B0-----:R-:W-:-:S06]  /*7c00*/  PRMT R17, R23, 0x5410, R14 ;  /* 0x0000541017117816 */ /* 0x001fcc000000000e */
[----:B------:R-:W-:-:S08]  /*7c10*/  HSETP2.GEU.AND P4, P3, R17, R0.H0_H0, PT ;  /* 0x2000000011007234 */ /* 0x000fd00003b8e000 */
[-C--:B------:R-:W-:Y:S02]  /*7c20*/  SEL R19, R23, R0.reuse, P4 ;  /* 0x0000000017137207 */ /* 0x080fe40002000000 */
[-C--:B------:R-:W-:Y:S02]  /*7c30*/  SEL R17, R14, R0.reuse, P3 ;  /* 0x000000000e117207 */ /* 0x080fe40001800000 */
[--C-:B------:R-:W-:Y:S01]  /*7c40*/  HSETP2.GEU.AND P4, P3, R31, R0.reuse.H0_H0, PT ;  /* 0x200000001f007234 */ /* 0x100fe20003b8e000 */
[----:B------:R-:W-:Y:S02]  /*7c50*/  SEL R14, R27, R0, P2 ;  /* 0x000000001b0e7207 */ /* 0x000fe40001000000 */
[----:B------:R-:W-:Y:S01]  /*7c60*/  HSETP2.GEU.AND P2, PT, R15.H0_H0, R0.H0_H0, PT ;  /* 0x200000000f007234 */ /* 0x000fe20003f4e800 */
[----:B------:R-:W-:Y:S02]  /*7c70*/  IADD3 R27, R75, 0x30, RZ ;  /* 0x000000304b1b7810 */ /* 0x000fe40007ffe0ff */
        /* <DEDUP_REMOVED lines=9> */
[----:B------:R-:W-:Y:S02]  /*7d10*/  PRMT R15, R16, 0x5410, R15 ;  /* 0x00005410100f7816 */ /* 0x000fe4000000000f */
[----:B------:R-:W-:-:S06]  /*7d20*/  IADD3.X R23, R21, UR7, RZ, P2, !PT ;  /* 0x0000000715177c10 */ /* 0x000fcc00097fe4ff */
[----:B------:R-:W-:Y:S04]  /*7d30*/  @P4 STG.E.128.SYS [R24.64+UR4], R12 ;  /* 0x0000000c18004986 */ /* 0x000fe8000c10ed04 */
[----:B------:R-:W2:Y:S01]  /*7d40*/  @P3 LDG.E.LTC128B.128.SYS R8, [R22] ;  /* 0x0000000016083381 */ /* 0x000ea200001eed20 */
[----:B------:R-:W-:-:S12]  /*7d50*/  ISETP.LT.AND P2, PT, R27, UR11, P0 ;  /* 0x0000000b1b007c0c */ /* 0x000fd80008741270 */
[----:B------:R0:W3:Y:S01]  /*7d60*/  @P2 LDG.E.LTC128B.128.SYS R4, [R20.64+UR12] ;  /* 0x0000000c14042981 */ /* 0x0000e2000c1eed20 */
[----:B------:R-:W-:-:S03]  /*7d70*/  IADD3 R75, R75, 0x38, RZ ;  /* 0x000000384b4b7810 */ /* 0x000fc60007ffe0ff */
[----:B------:R-:W-:Y:S01]  /*7d80*/  BAR.SYNC.DEFER_BLOCKING 0x0 ;  /* 0x0000000000007b1d */ /* 0x000fe20000010000 */
[----:B------:R-:W-:-:S04]  /*7d90*/  ISETP.LT.AND P1, PT, R75, UR11, P1 ;  /* 0x0000000b4b007c0c */ /* 0x000fc80008f21270 */
        /* <DEDUP_REMOVED lines=11> */
[----:B------:R-:W-:Y:S01]  /*7e50*/  ISETP.LT.AND P0, PT, R75, UR11, P0 ;  /* 0x0000000b4b007c0c */ /* 0x000fe20008701270 */
[----:B--2---:R-:W-:-:S02]  /*7e60*/  HFMA2 R16, R114.H0_H0, R16, R8 ;  /* 0x0000001072107231 */ /* 0x004fc40000000808 */
[C---:B------:R-:W-:Y:S02]  /*7e70*/  HFMA2 R17, R114.reuse.H0_H0, R17, R9 ;  /* 0x0000001172117231 */ /* 0x040fe40000000809 */
[C---:B------:R-:W-:Y:S02]  /*7e80*/  HFMA2 R18, R114.reuse.H0_H0, R18, R10 ;  /* 0x0000001272127231 */ /* 0x040fe4000000080a */
[C---:B------:R-:W-:Y:S02]  /*7e90*/  HFMA2 R19, R114.reuse.H0_H0, R19, R11 ;  /* 0x0000001372137231 */ /* 0x040fe4000000080b */
[----:B------:R-:W-:Y:S02]  /*7ea0*/  SHF.R.U32.HI R25, RZ, 0x10, R16 ;  /* 0x00000010ff197819 */ /* 0x000fe40000011610 */
[--C-:B0-----:R-:W-:Y:S02]  /*7eb0*/  PRMT R21, R16, 0x5410, R17.reuse ;  /* 0x0000541010157816 */ /* 0x101fe40000000011 */
[----:B------:R-:W-:Y:S01]  /*7ec0*/  SHF.R.U32.HI R24, RZ, 0x10, R17 ;  /* 0x00000010ff187819 */ /* 0x000fe20000011611 */
[C---:B---3--:R-:W-:Y:S01]  /*7ed0*/  HFMA2 R12, R114.reuse.H0_H0, R12, R4 ;  /* 0x0000000c720c7231 */ /* 0x048fe20000000804 */
[--C-:B------:R-:W-:Y:S01]  /*7ee0*/  SHF.R.U32.HI R31, RZ, 0x10, R19.reuse ;  /* 0x00000010ff1f7819 */ /* 0x100fe20000011613 */
[C---:B------:R-:W-:Y:S01]  /*7ef0*/  HFMA2 R13, R114.reuse.H0_H0, R13, R5 ;  /* 0x0000000d720d7231 */ /* 0x040fe20000000805 */
[----:B------:R-:W-:Y:S01]  /*7f00*/  PRMT R33, R24, 0x5410, R19 ;  /* 0x0000541018217816 */ /* 0x000fe20000000013 */
[----:B------:R-:W-:Y:S01]  /*7f10*/  HSETP2.GEU.AND P2, P3, R21, R0.H0_H0, PT ;  /* 0x2000000015007234 */ /* 0x000fe20003b4e000 */
[----:B------:R-:W-:Y:S01]  /*7f20*/  PRMT R21, R25, 0x5410, R18 ;  /* 0x0000541019157816 */ /* 0x000fe20000000012 */
[----:B------:R-:W-:-:S02]  /*7f30*/  HFMA2 R14, R114.H0_H0, R14, R6 ;  /* 0x0000000e720e7231 */ /* 0x000fc40000000806 */
[----:B------:R-:W-:-:S04]  /*7f40*/  HFMA2 R15, R114.H0_H0, R15, R7 ;  /* 0x0000000f720f7231 */ /* 0x000fc80000000807 */
[-C--:B------:R-:W-:Y:S02]  /*7f50*/  SEL R16, R16, R0.reuse, P2 ;  /* 0x0000000010107207 */ /* 0x080fe40001000000 */
[--C-:B------:R-:W-:Y:S01]  /*7f60*/  HSETP2.GEU.AND P2, P4, R21, R0.reuse.H0_H0, PT ;  /* 0x2000000015007234 */ /* 0x100fe20003c4e000 */
[----:B------:R-:W-:Y:S02]  /*7f70*/  SHF.R.U32.HI R21, RZ, 0x10, R18 ;  /* 0x00000010ff157819 */ /* 0x000fe40000011612 */
[-C--:B------:R-:W-:Y:S02]  /*7f80*/  SEL R17, R17, R0.reuse, P3 ;  /* 0x0000000011117207 */ /* 0x080fe40001800000 */
[----:B------:R-:W-:Y:S02]  /*7f90*/  SHF.R.U32.HI R35, RZ, 0x10, R14 ;  /* 0x00000010ff237819 */ /* 0x000fe4000001160e */
[----:B------:R-:W-:Y:S01]  /*7fa0*/  HSETP2.GEU.AND P3, PT, R21.H0_H0, R0.H0_H0, PT ;  /* 0x2000000015007234 */ /* 0x000fe20003f6e800 */
[----:B------:R-:W-:-:S02]  /*7fb0*/  SEL R25, R25, R0, P2 ;  /* 0x0000000019197207 */ /* 0x000fc40001000000 */
[--C-:B------:R-:W-:Y:S01]  /*7fc0*/  HSETP2.GEU.AND P2, PT, R31.H0_H0, R0.reuse.H0_H0, PT ;  /* 0x200000001f007234 */ /* 0x100fe20003f4e800 */
[-C--:B------:R-:W-:Y:S02]  /*7fd0*/  SEL R29, R18, R0.reuse, P4 ;  /* 0x00000000121d7207 */ /* 0x080fe40002000000 */
[----:B------:R-:W-:Y:S02]  /*7fe0*/  SHF.R.U32.HI R37, RZ, 0x10, R15 ;  /* 0x00000010ff257819 */ /* 0x000fe4000001160f */
[-C--:B------:R-:W-:Y:S02]  /*7ff0*/  SEL R26, R21, R0.reuse, P3 ;  /* 0x00000000151a7207 */ /* 0x080fe40001800000 */
[----:B------:R-:W-:Y:S01]  /*8000*/  HSETP2.GEU.AND P4, P3, R33, R0.H0_H0, PT ;  /* 0x2000000021007234 */ /* 0x000fe20003b8e000 */
[----:B------:R-:W-:Y:S02]  /*8010*/  SEL R18, R31, R0, P2 ;  /* 0x000000001f127207 */ /* 0x000fe40001000000 */
[----:B------:R-:W-:-:S02]  /*8020*/  IADD3 R20, P2, R2, c[0x0][0x3a0], RZ ;  /* 0x0000e80002147a10 */ /* 0x000fc40007f5e0ff */
[----:B------:R-:W-:Y:S02]  /*8030*/  PRMT R31, R12, 0x5410, R13 ;  /* 0x000054100c1f7816 */ /* 0x000fe4000000000d */
[----:B------:R-:W-:Y:S02]  /*8040*/  IADD3.X R21, R3, c[0x0][0x3a4], RZ, P2, !PT ;  /* 0x0000e90003157a10 */ /* 0x000fe400017fe4ff */
[-C--:B------:R-:W-:Y:S02]  /*8050*/  SEL R24, R24, R0.reuse, P4 ;  /* 0x0000000018187207 */ /* 0x080fe40002000000 */
[----:B------:R-:W-:Y:S02]  /*8060*/  SHF.R.U32.HI R33, RZ, 0x10, R12 ;  /* 0x00000010ff217819 */ /* 0x000fe4000001160c */
[----:B------:R-:W-:Y:S02]  /*8070*/  SEL R19, R19, R0, P3 ;  /* 0x0000000013137207 */ /* 0x000fe40001800000 */
[----:B------:R-:W-:Y:S01]  /*8080*/  HSETP2.GEU.AND P2, P4, R31, R0.H0_H0, PT ;  /* 0x200000001f007234 */ /* 0x000fe20003c4e000 */
[----:B------:R-:W-:-:S07]  /*8090*/  PRMT R31, R33, 0x5410, R14 ;  /* 0x00005410211f7816 */ /* 0x000fce000000000e */
[-C--:B------:R-:W-:Y:S02]  /*80a0*/  SEL R28, R12, R0.reuse, P2 ;  /* 0x000000000c1c7207 */ /* 0x080fe40001000000 */
[----:B------:R-:W-:Y:S01]  /*80b0*/  SHF.R.U32.HI R12, RZ, 0x10, R13 ;  /* 0x00000010ff0c7819 */ /* 0x000fe2000001160d */
[--C-:B------:R-:W-:Y:S01]  /*80c0*/  HSETP2.GEU.AND P3, P2, R31, R0.reuse.H0_H0, PT ;  /* 0x200000001f007234 */ /* 0x100fe20003a6e000 */
[----:B------:R-:W-:Y:S02]  /*80d0*/  SEL R30, R13, R0, P4 ;  /* 0x000000000d1e7207 */ /* 0x000fe40002000000 */
[----:B------:R-:W-:Y:S01]  /*80e0*/  PRMT R13, R12, 0x5410, R15 ;  /* 0x000054100c0d7816 */ /* 0x000fe2000000000f */
[----:B------:R-:W-:-:S04]  /*80f0*/  HSETP2.GEU.AND P4, PT, R35.H0_H0, R0.H0_H0, PT ;  /* 0x2000000023007234 */ /* 0x000fc80003f8e800 */
        /* <DEDUP_REMOVED lines=8> */
[----:B------:R-:W-:Y:S01]  /*8180*/  HSETP2.GEU.AND P2, PT, R37.H0_H0, R0.H0_H0, PT ;  /* 0x2000000025007234 */ /* 0x000fe20003f4e800 */
[-C--:B------:R-:W-:Y:S02]  /*8190*/  SEL R32, R15, R0.reuse, P3 ;  /* 0x000000000f207207 */ /* 0x080fe40001800000 */
[----:B------:R-:W-:Y:S02]  /*81a0*/  PRMT R12, R16, 0x5410, R25 ;  /* 0x00005410100c7816 */ /* 0x000fe40000000019 */
[----:B------:R-:W-:Y:S02]  /*81b0*/  PRMT R15, R19, 0x5410, R18 ;  /* 0x00005410130f7816 */ /* 0x000fe40000000012 */
[----:B------:R-:W-:Y:S02]  /*81c0*/  ISETP.LT.AND P3, PT, R27, UR11, P6 ;  /* 0x0000000b1b007c0c */ /* 0x000fe4000b761270 */
[----:B------:R-:W-:-:S04]  /*81d0*/  SEL R37, R37, R0, P2 ;  /* 0x0000000025257207 */ /* 0x000fc80001000000 */
[----:B------:R0:W-:Y:S02]  /*81e0*/  @P4 STG.E.128.SYS [R20], R12 ;  /* 0x0000000c14004386 */ /* 0x0001e4000010ed00 */
[----:B0-----:R-:W-:Y:S02]  /*81f0*/  PRMT R12, R28, 0x5410, R33 ;  /* 0x000054101c0c7816 */ /* 0x001fe40000000021 */
[----:B------:R-:W-:Y:S02]  /*8200*/  PRMT R14, R31, 0x5410, R34 ;  /* 0x000054101f0e7816 */ /* 0x000fe40000000022 */
[----:B------:R-:W-:Y:S02]  /*8210*/  PRMT R13, R30, 0x5410, R35 ;  /* 0x000054101e0d7816 */ /* 0x000fe40000000023 */
[----:B------:R-:W-:-:S08]  /*8220*/  PRMT R15, R32, 0x5410, R37 ;  /* 0x00005410200f7816 */ /* 0x000fd00000000025 */
[----:B------:R-:W-:Y:S04]  /*8230*/  @P3 STG.E.128.SYS [R2.64+UR4], R12 ;  /* 0x0000000c02003986 */ /* 0x000fe8000c10ed04 */
[----:B------:R-:W2:Y:S04]  /*8240*/  @P1 LDG.E.LTC128B.128.SYS R8, [R22.64+UR6] ;  /* 0x0000000616081981 */ /* 0x000ea8000c1eed20 */
[----:B------:R-:W3:Y:S04]  /*8250*/  @P0 LDG.E.LTC128B.128.SYS R4, [R22.64+UR12] ;  /* 0x0000000c16040981 */ /* 0x000ee8000c1eed20 */
[----:B------:R-:W-:Y:S01]  /*8260*/  BAR.SYNC.DEFER_BLOCKING 0x0 ;  /* 0x0000000000007b1d */ /* 0x000fe20000010000 */
[----:B------:R-:W-:-:S02]  /*8270*/  ISETP.LT.AND P5, PT, R75, UR11, P5 ;  /* 0x0000000b4b007c0c */ /* 0x000fc4000afa1270 */
[----:B------:R-:W-:Y:S02]  /*8280*/  ISETP.LT.AND P6, PT, R75, UR11, P6 ;  /* 0x0000000b4b007c0c */ /* 0x000fe4000b7c1270 */
[----:B------:R-:W-:Y:S01]  /*8290*/  ULDC.64 UR12, c[0x0][0x3a0] ;  /* 0x0000e800000c7ab9 */ /* 0x000fe20000000a00 */
        /* <DEDUP_REMOVED lines=15> */
[----:B------:R-:W-:Y:S01]  /*8390*/  IMAD.MOV.U32 R13, RZ, RZ, R8 ;  /* 0x000000ffff0d7224 */ /* 0x000fe200078e0008 */
[C---:B---3--:R-:W-:Y:S01]  /*83a0*/  HFMA2 R4, R114.reuse.H0_H0, R16, R4 ;  /* 0x0000001072047231 */ /* 0x048fe20000000804 */
[--C-:B------:R-:W-:Y:S01]  /*83b0*/  PRMT R3, R8, 0x5410, R9.reuse ;  /* 0x0000541008037816 */ /* 0x100fe20000000009 */
[----:B------:R-:W-:Y:S01]  /*83c0*/  IMAD.MOV.U32 R15, RZ, RZ, R9 ;  /* 0x000000ffff0f7224 */ /* 0x000fe200078e0009 */
[----:B------:R-:W-:-:S02]  /*83d0*/  HFMA2 R2, R114.H0_H0, R17, R5 ;  /* 0x0000001172027231 */ /* 0x000fc40000000805 */
[C---:B------:R-:W-:Y:S02]  /*83e0*/  HFMA2 R6, R114.reuse.H0_H0, R18, R6 ;  /* 0x0000001272067231 */ /* 0x040fe40000000806 */
[----:B------:R-:W-:Y:S01]  /*83f0*/  HSETP2.GEU.AND P3, P0, R3, R0.H0_H0, PT ;  /* 0x2000000003007234 */ /* 0x000fe2000386e000 */
[----:B------:R-:W-:Y:S01]  /*8400*/  SHF.R.U32.HI R3, RZ, 0x10, R13 ;  /* 0x00000010ff037819 */ /* 0x000fe2000001160d */
[----:B------:R-:W-:Y:S01]  /*8410*/  HFMA2 R7, R114.H0_H0, R19, R7 ;  /* 0x0000001372077231 */ /* 0x000fe20000000807 */
[----:B------:R-:W-:Y:S02]  /*8420*/  SHF.R.U32.HI R8, RZ, 0x10, R15 ;  /* 0x00000010ff087819 */ /* 0x000fe4000001160f */
[----:B------:R-:W-:Y:S02]  /*8430*/  PRMT R9, R3, 0x5410, R10 ;  /* 0x0000541003097816 */ /* 0x000fe4000000000a */
[----:B------:R-:W-:Y:S02]  /*8440*/  PRMT R19, R4, 0x5410, R2 ;  /* 0x0000541004137816 */ /* 0x000fe40000000002 */
[----:B------:R-:W-:-:S02]  /*8450*/  SEL R5, R15, R0, P0 ;  /* 0x000000000f057207 */ /* 0x000fc40000000000 */
[--C-:B------:R-:W-:Y:S01]  /*8460*/  HSETP2.GEU.AND P1, P2, R9, R0.reuse.H0_H0, PT ;  /* 0x2000000009007234 */ /* 0x100fe20003a2e000 */
[----:B------:R-:W-:Y:S02]  /*8470*/  SEL R9, R13, R0, P3 ;  /* 0x000000000d097207 */ /* 0x000fe40001800000 */
[--C-:B------:R-:W-:Y:S02]  /*8480*/  PRMT R13, R8, 0x5410, R11.reuse ;  /* 0x00005410080d7816 */ /* 0x100fe4000000000b */
[----:B------:R-:W-:Y:S02]  /*8490*/  SHF.R.U32.HI R15, RZ, 0x10, R11 ;  /* 0x00000010ff0f7819 */ /* 0x000fe4000001160b */
[----:B------:R-:W-:Y:S02]  /*84a0*/  SHF.R.U32.HI R17, RZ, 0x10, R4 ;  /* 0x00000010ff117819 */ /* 0x000fe40000011604 */
[----:B------:R-:W-:Y:S01]  /*84b0*/  HSETP2.GEU.AND P4, P3, R13, R0.H0_H0, PT ;  /* 0x200000000d007234 */ /* 0x000fe20003b8e000 */
[----:B------:R-:W-:-:S02]  /*84c0*/  SHF.R.U32.HI R13, RZ, 0x10, R10 ;  /* 0x00000010ff0d7819 */ /* 0x000fc4000001160a */
[-C--:B------:R-:W-:Y:S02]  /*84d0*/  SEL R12, R3, R0.reuse, P1 ;  /* 0x00000000030c7207 */ /* 0x080fe40000800000 */
[--C-:B------:R-:W-:Y:S01]  /*84e0*/  HSETP2.GEU.AND P1, PT, R15.H0_H0, R0.reuse.H0_H0, PT ;  /* 0x200000000f007234 */ /* 0x100fe20003f2e800 */
[-C--:B------:R-:W-:Y:S01]  /*84f0*/  SEL R10, R10, R0.reuse, P2 ;  /* 0x000000000a0a7207 */ /* 0x080fe20001000000 */
[----:B------:R-:W-:Y:S01]  /*8500*/  HSETP2.GEU.AND P0, PT, R13.H0_H0, R0.H0_H0, PT ;  /* 0x200000000d007234 */ /* 0x000fe20003f0e800 */
[--C-:B------:R-:W-:Y:S02]  /*8510*/  SHF.R.U32.HI R3, RZ, 0x10, R6.reuse ;  /* 0x00000010ff037819 */ /* 0x100fe40000011606 */
[----:B------:R-:W-:Y:S02]  /*8520*/  PRMT R23, R17, 0x5410, R6 ;  /* 0x0000541011177816 */ /* 0x000fe40000000006 */
[-C--:B------:R-:W-:Y:S02]  /*8530*/  SEL R8, R8, R0.reuse, P4 ;  /* 0x0000000008087207 */ /* 0x080fe40002000000 */
[----:B------:R-:W-:-:S02]  /*8540*/  SEL R15, R15, R0, P1 ;  /* 0x000000000f0f7207 */ /* 0x000fc40000800000 */
[-C--:B------:R-:W-:Y:S01]  /*8550*/  SEL R13, R13, R0.reuse, P0 ;  /* 0x000000000d0d7207 */ /* 0x080fe20000000000 */
[--C-:B------:R-:W-:Y:S01]  /*8560*/  HSETP2.GEU.AND P1, PT, R3.H0_H0, R0.reuse.H0_H0, PT ;  /* 0x2000000003007234 */ /* 0x100fe20003f2e800 */
[----:B------:R-:W-:Y:S01]  /*8570*/  SHF.R.U32.HI R25, RZ, 0x10, R7 ;  /* 0x00000010ff197819 */ /* 0x000fe20000011607 */
[----:B------:R-:W-:Y:S01]  /*8580*/  HSETP2.GEU.AND P2, P0, R19, R0.H0_H0, PT ;  /* 0x2000000013007234 */ /* 0x000fe2000384e000 */
[----:B------:R-:W-:Y:S01]  /*8590*/  IMAD.MOV.U32 R19, RZ, RZ, R2 ;  /* 0x000000ffff137224 */ /* 0x000fe200078e0002 */
[-C--:B------:R-:W-:Y:S02]  /*85a0*/  SEL R16, R11, R0.reuse, P3 ;  /* 0x000000000b107207 */ /* 0x080fe40001800000 */
[----:B------:R-:W-:Y:S02]  /*85b0*/  PRMT R5, R5, 0x5410, R8 ;  /* 0x0000541005057816 */ /* 0x000fe40000000008 */
[----:B------:R-:W-:Y:S02]  /*85c0*/  SHF.R.U32.HI R14, RZ, 0x10, R19 ;  /* 0x00000010ff0e7819 */ /* 0x000fe40000011613 */
[----:B------:R-:W-:-:S02]  /*85d0*/  SEL R2, R4, R0, P2 ;  /* 0x0000000004027207 */ /* 0x000fc40001000000 */
[--C-:B------:R-:W-:Y:S01]  /*85e0*/  HSETP2.GEU.AND P4, P2, R23, R0.reuse.H0_H0, PT ;  /* 0x2000000017007234 */ /* 0x100fe20003a8e000 */
[----:B------:R-:W-:Y:S02]  /*85f0*/  PRMT R23, R14, 0x5410, R7 ;  /* 0x000054100e177816 */ /* 0x000fe40000000007 */
[-C--:B------:R-:W-:Y:S02]  /*8600*/  SEL R19, R19, R0.reuse, P0 ;  /* 0x0000000013137207 */ /* 0x080fe40000000000 */
[-C--:B------:R-:W-:Y:S01]  /*8610*/  SEL R3, R3, R0.reuse, P1 ;  /* 0x0000000003037207 */ /* 0x080fe20000800000 */
[--C-:B------:R-:W-:Y:S01]  /*8620*/  HSETP2.GEU.AND P0, PT, R25.H0_H0, R0.reuse.H0_H0, PT ;  /* 0x2000000019007234 */ /* 0x100fe20003f0e800 */
[----:B------:R-:W-:Y:S01]  /*8630*/  PRMT R4, R9, 0x5410, R12 ;  /* 0x0000541009047816 */ /* 0x000fe2000000000c */
[----:B------:R-:W-:Y:S01]  /*8640*/  HSETP2.GEU.AND P3, P1, R23, R0.H0_H0, PT ;  /* 0x2000000017007234 */ /* 0x000fe2000396e000 */
[-C--:B------:R-:W-:Y:S02]  /*8650*/  SEL R17, R17, R0.reuse, P4 ;  /* 0x0000000011117207 */ /* 0x080fe40002000000 */
[----:B------:R-:W-:-:S02]  /*8660*/  SEL R18, R6, R0, P2 ;  /* 0x0000000006127207 */ /* 0x000fc40001000000 */
[----:B------:R-:W-:Y:S02]  /*8670*/  PRMT R6, R10, 0x5410, R13 ;  /* 0x000054100a067816 */ /* 0x000fe4000000000d */
[-C--:B------:R-:W-:Y:S02]  /*8680*/  SEL R25, R25, R0.reuse, P0 ;  /* 0x0000000019197207 */ /* 0x080fe40000000000 */
[-C--:B------:R-:W-:Y:S02]  /*8690*/  SEL R14, R14, R0.reuse, P3 ;  /* 0x000000000e0e7207 */ /* 0x080fe40001800000 */
[----:B------:R-:W-:Y:S02]  /*86a0*/  SEL R0, R7, R0, P1 ;  /* 0x0000000007007207 */ /* 0x000fe40000800000 */
[----:B------:R-:W-:-:S08]  /*86b0*/  PRMT R7, R16, 0x5410, R15 ;  /* 0x0000541010077816 */ /* 0x000fd0000000000f */
[----:B------:R0:W-:Y:S02]  /*86c0*/  @P5 STG.E.128.SYS [R20.64+UR12], R4 ;  /* 0x0000000414005986 */ /* 0x0001e4000c10ed0c */
[----:B0-----:R-:W-:Y:S01]  /*86d0*/  PRMT R7, R0, 0x5410, R25 ;  /* 0x0000541000077816 */ /* 0x001fe20000000019 */
[----:B------:R-:W-:Y:S01]  /*86e0*/  IMAD.MOV.U32 R0, RZ, RZ, c[0x0][0x400] ;  /* 0x00010000ff007624 */ /* 0x000fe200078e00ff */
[----:B------:R-:W-:Y:S02]  /*86f0*/  PRMT R4, R2, 0x5410, R17 ;  /* 0x0000541002047816 */ /* 0x000fe40000000011 */
[----:B------:R-:W-:Y:S02]  /*8700*/  PRMT R6, R18, 0x5410, R3 ;  /* 0x0000541012067816 */ /* 0x000fe40000000003 */
[----:B------:R-:W-:Y:S02]  /*8710*/  ISETP.NE.AND P0, PT, R0, 0x1, PT ;  /* 0x000000010000780c */ /* 0x000fe40003f05270 */
[----:B------:R-:W-:-:S08]  /*8720*/  PRMT R5, R19, 0x5410, R14 ;  /* 0x0000541013057816 */ /* 0x000fd0000000000e */
[----:B------:R0:W-:Y:S02]  /*8730*/  @P6 STG.E.128.SYS [R20.64+UR4], R4 ;  /* 0x0000000414006986 */ /* 0x0001e4000c10ed04 */
[----:B------:R-:W-:Y:S05]  /*8740*/  @P0 EXIT ;  /* 0x000000000000094d */ /* 0x000fea0003800000 */
[----:B------:R-:W-:-:S04]  /*8750*/  MOV R0, c[0x0][0x1f8] ;  /* 0x00007e0000007a02 */ /* 0x000fc80000000f00 */
[----:B------:R-:W-:-:S12]  /*8760*/  ISETP.GE.AND P0, PT, R0, 0x2, PT ;  /* 0x000000020000780c */ /* 0x000fd80003f06270 */
[----:B------:R-:W-:Y:S05]  /*8770*/  @!P0 EXIT ;  /* 0x000000000000894d */ /* 0x000fea0003800000 */
[----:B------:R-:W-:Y:S01]  /*8780*/  BAR.SYNC.DEFER_BLOCKING 0x0 ;  /* 0x0000000000007b1d */ /* 0x000fe20000010000 */
[----:B------:R-:W-:-:S12]  /*8790*/  ISETP.GT.AND P0, PT, R74, RZ, PT ;  /* 0x000000ff4a00720c */ /* 0x000fd80003f04270 */
[----:B------:R-:W-:Y:S05]  /*87a0*/  @P0 EXIT ;  /* 0x000000000000094d */ /* 0x000fea0003800000 */
[----:B------:R-:W-:Y:S05]  /*87b0*/  MEMBAR.ALL.GPU ;  /* 0x0000000000007992 */ /* 0x000fea000000a000 */
[----:B------:R-:W-:Y:S01]  /*87c0*/  UIADD3 UR10, UR10, 0x1, URZ ;  /* 0x000000010a0a7890 */ /* 0x000fe2000fffe03f */
[----:B------:R-:W-:-:S00]  /*87d0*/  ERRBAR ;  /* 0x00000000000079ab */ /* 0x000fc00000000000 */
[----:B------:R-:W-:Y:S02]  /*87e0*/  ULDC UR4, c[0x0][0x1f8] ;  /* 0x00007e0000047ab9 */ /* 0x000fe40000000800 */
[----:B------:R-:W-:-:S04]  /*87f0*/  UISETP.NE.AND UP0, UPT, UR10, UR4, UPT ;  /* 0x000000040a00728c */ /* 0x000fc8000bf05270 */
[----:B------:R-:W-:-:S06]  /*8800*/  USEL UR10, UR10, URZ, UP0 ;  /* 0x0000003f0a0a7287 */ /* 0x000fcc0008000000 */
[----:B------:R-:W-:-:S08]  /*8810*/  MOV R0, UR10 ;  /* 0x0000000a00007c02 */ /* 0x000fd00008000f00 */
[----:B------:R-:W-:Y:S01]  /*8820*/  STG.E.STRONG.GPU [UR8], R0 ;  /* 0x00000000ff007986 */ /* 0x000fe2000c114908 */
[----:B------:R-:W-:Y:S05]  /*8830*/  EXIT ;  /* 0x000000000000794d */ /* 0x000fea0003800000 */
.L_x_290:
[----:B------:R-:W-:-:S00]  /*8840*/  BRA `(.L_x_290) ;  /* 0xfffffff000007947 */ /* 0x000fc0000383ffff */
[----:B------:R-:W-:-:S00]  /*8850*/  NOP ;  /* 0x0000000000007918 */ /* 0x000fc00000000000 */
[----:B------:R-:W-:-:S00]  /*8860*/  NOP ;  /* 0x0000000000007918 */ /* 0x000fc00000000000 */
[----:B------:R-:W-:-:S00]  /*8870*/  NOP ;  /* 0x0000000000007918 */ /* 0x000fc00000000000 */
.L_x_332:


//--------------------- .text._ZN7cutlass6KernelINS_4conv6kernel23ImplicitGemmConvolutionINS1_11threadblock21ImplicitGemmPipelinedINS_4gemm9GemmShapeILi128ELi128ELi32EEENS4_12TileIteratorINS4_48Conv2dFpropActivationTileAccessIteratorOptimizedINS_11MatrixShapeILi128ELi32EEENS_6half_tENS_6layout10TensorNHWCENS_9transform29PitchLinearWarpRakedThreadMapINS_16PitchLinearShapeILi32ELi128EEELi128ENSI_ILi4ELi8EEELi8EEENS_12AlignedArrayISD_Li8ELi16EEEEEEENSG_11threadblock19RegularTileIteratorISC_SD_NSE_37RowMajorTensorOpMultiplicandCrosswiseILi16ELi32EEELi0ESL_Li16EEENS9_INS4_44Conv2dFpropFilterTileAccessIteratorOptimizedINSB_ILi32ELi128EEESD_SF_SL_SN_Lb0EEEEENSR_ISW_SD_NSE_40ColumnMajorTensorOpMultiplicandCrosswiseILi16ELi32EEELi1ESL_Li16EEESD_SF_NS6_11threadblock9MmaPolicyINS6_4warp11MmaTensorOpINS7_ILi64ELi64ELi32EEESD_ST_SD_S10_SD_NSE_8RowMajorENS14_17MmaTensorOpPolicyINS_4arch3MmaINS7_ILi16ELi8ELi8EEELi32ESD_S17_SD_NSE_11ColumnMajorESD_S17_NS19_13OpMultiplyAddEEENSB_ILi1ELi1EEEEELi1ELb0EbEENSB_ILi0ELi0EEES1I_Li1EEENS_21NumericArrayConverterISD_SD_Li32ELNS_15FloatRoundStyleE2ENSG_6thread14UnaryTransform8IdentityEEES1P_bEENS_8epilogue11threadblock8EpilogueIS8_S1H_Li1ENS1S_22PredicatedTileIteratorINS1S_26OutputTileOptimalThreadMapINS1S_15OutputTileShapeILi128ELi8ELi2ELi1ELi1EEENS1W_ILi1ELi8ELi1ELi1ELi8EEELi128ELi8ELi16EEESD_Lb0ENSE_9NoPermuteELb0EEENS1R_4warp24FragmentIteratorTensorOpIS16_S1B_SD_NS_5ArrayISD_Li4ELb0EEES17_EENS22_20TileIteratorTensorOpIS16_S1B_SD_S17_EENS1S_18SharedLoadIteratorINS1Z_18CompactedThreadMapESD_Li16EEENS1R_6thread21LinearCombinationReluISD_Li8ESD_SD_LNS2C_9ScaleType4KindE1ELS1L_2EEENSB_ILi0ELi16EEELi1ELi1EEENS12_30GemmIdentityThreadblockSwizzleILi1EEELNS1_8OperatorE0ENS1_17Conv2dProblemSizeELNS1_9GroupModeE0EEEEEvNT_6ParamsE --------------------------
	.section	.text._ZN7cutlass6KernelINS_4conv6kernel23ImplicitGemmConvolutionINS1_11threadblock21ImplicitGemmPipelinedINS_4gemm9GemmShapeILi128ELi128ELi32EEENS4_12TileIteratorINS4_48Conv2dFpropActivationTileAccessIteratorOptimizedINS_11MatrixShapeILi128ELi32EEENS_6half_tENS_6layout10TensorNHWCENS_9transform29PitchLinearWarpRakedThreadMapINS_16PitchLinearShapeILi32ELi128EEELi128ENSI_ILi4ELi8EEELi8EEENS_12AlignedArrayISD_Li8ELi16EEEEEEENSG_11threadblock19RegularTileIteratorISC_SD_NSE_37RowMajorTensorOpMultiplicandCrosswiseILi16ELi32EEELi0ESL_Li16EEENS9_INS4_44Conv2dFpropFilterTileAccessIteratorOptimizedINSB_ILi32ELi128EEESD_SF_SL_SN_Lb0EEEEENSR_ISW_SD_NSE_40ColumnMajorTensorOpMultiplicandCrosswiseILi16ELi32EEELi1ESL_Li16EEESD_SF_NS6_11threadblock9MmaPolicyINS6_4warp11MmaTensorOpINS7_ILi64ELi64ELi32EEESD_ST_SD_S10_SD_NSE_8RowMajorENS14_17MmaTensorOpPolicyINS_4arch3MmaINS7_ILi16ELi8ELi8EEELi32ESD_S17_SD_NSE_11ColumnMajorESD_S17_NS19_13OpMultiplyAddEEENSB_ILi1ELi1EEEEELi1ELb0EbEENSB_ILi0ELi0EEES1I_Li1EEENS_21NumericArrayConverterISD_SD_Li32ELNS_15FloatRoundStyleE2ENSG_6thread14UnaryTransform8IdentityEEES1P_bEENS_8epilogue11threadblock8EpilogueIS8_S1H_Li1ENS1S_22PredicatedTileIteratorINS1S_26OutputTileOptimalThreadMapINS1S_15OutputTileShapeILi128ELi8ELi2ELi1ELi1EEENS1W_ILi1ELi8ELi1ELi1ELi8EEELi128ELi8ELi16EEESD_Lb0ENSE_9NoPermuteELb0EEENS1R_4warp24FragmentIteratorTensorOpIS16_S1B_SD_NS_5ArrayISD_Li4ELb0EEES17_EENS22_20TileIteratorTensorOpIS16_S1B_SD_S17_EENS1S_18SharedLoadIteratorINS1Z_18CompactedThreadMapESD_Li16EEENS1R_6thread21LinearCombinationReluISD_Li8ESD_SD_LNS2C_9ScaleType4KindE1ELS1L_2EEENSB_ILi0ELi16EEELi1ELi1EEENS12_30GemmIdentityThreadblockSwizzleILi1EEELNS1_8OperatorE0ENS1_17Conv2dProblemSizeELNS1_9GroupModeE0EEEEEvNT_6ParamsE,"ax",@progbits
	.sectioninfo	@"SHI_REGISTERS=168"
	.align	128
.text._ZN7cutlass6KernelINS_4conv6kernel23ImplicitGemmConvolutionINS1_11threadblock21ImplicitGemmPipelinedINS_4gemm9GemmShapeILi128ELi128ELi32EEENS4_12TileIteratorINS4_48Conv2dFpropActivationTileAccessIteratorOptimizedINS_11MatrixShapeILi128ELi32EEENS_6half_tENS_6layout10TensorNHWCENS_9transform29PitchLinearWarpRakedThreadMapINS_16PitchLinearShapeILi32ELi128EEELi128ENSI_ILi4ELi8EEELi8EEENS_12AlignedArrayISD_Li8ELi16EEEEEEENSG_11threadblock19RegularTileIteratorISC_SD_NSE_37RowMajorTensorOpMultiplicandCrosswiseILi16ELi32EEELi0ESL_Li16EEENS9_INS4_44Conv2dFpropFilterTileAccessIteratorOptimizedINSB_ILi32ELi128EEESD_SF_SL_SN_Lb0EEEEENSR_ISW_SD_NSE_40ColumnMajorTensorOpMultiplicandCrosswiseILi16ELi32EEELi1ESL_Li16EEESD_SF_NS6_11threadblock9MmaPolicyINS6_4warp11MmaTensorOpINS7_ILi64ELi64ELi32EEESD_ST_SD_S10_SD_NSE_8RowMajorENS14_17MmaTensorOpPolicyINS_4arch3MmaINS7_ILi16ELi8ELi8EEELi32ESD_S17_SD_NSE_11ColumnMajorESD_S17_NS19_13OpMultiplyAddEEENSB_ILi1ELi1EEEEELi1ELb0EbEENSB_ILi0ELi0EEES1I_Li1EEENS_21NumericArrayConverterISD_SD_Li32ELNS_15FloatRoundStyleE2ENSG_6thread14UnaryTransform8IdentityEEES1P_bEENS_8epilogue11threadblock8EpilogueIS8_S1H_Li1ENS1S_22PredicatedTileIteratorINS1S_26OutputTileOptimalThreadMapINS1S_15OutputTileShapeILi128ELi8ELi2ELi1ELi1EEENS1W_ILi1ELi8ELi1ELi1ELi8EEELi128ELi8ELi16EEESD_Lb0ENSE_9NoPermuteELb0EEENS1R_4warp24FragmentIteratorTensorOpIS16_S1B_SD_NS_5ArrayISD_Li4ELb0EEES17_EENS22_20TileIteratorTensorOpIS16_S1B_SD_S17_EENS1S_18SharedLoadIteratorINS1Z_18CompactedThreadMapESD_Li16EEENS1R_6thread21LinearCombinationReluISD_Li8ESD_SD_LNS2C_9ScaleType4KindE1ELS1L_2EEENSB_ILi0ELi16EEELi1ELi1EEENS12_30GemmIdentityThreadblockSwizzleILi1EEELNS1_8OperatorE0ENS1_17Conv2dProblemSizeELNS1_9GroupModeE0EEEEEvNT_6ParamsE:
        .type           _ZN7cutlass6KernelINS_4conv6kernel23ImplicitGemmConvolutionINS1_11threadblock21ImplicitGemmPipelinedINS_4gemm9GemmShapeILi128ELi128ELi32EEENS4_12TileIteratorINS4_48Conv2dFpropActivationTileAccessIteratorOptimizedINS_11MatrixShapeILi128ELi32EEENS_6half_tENS_6layout10TensorNHWCENS_9transform29PitchLinearWarpRakedThreadMapINS_16PitchLinearShapeILi32ELi128EEELi128ENSI_ILi4ELi8EEELi8EEENS_12AlignedArrayISD_Li8ELi16EEEEEEENSG_11threadblock19RegularTileIteratorISC_SD_NSE_37RowMajorTensorOpMultiplicandCrosswiseILi16ELi32EEELi0ESL_Li16EEENS9_INS4_44Conv2dFpropFilterTileAccessIteratorOptimizedINSB_ILi32ELi128EEESD_SF_SL_SN_Lb0EEEEENSR_ISW_SD_NSE_40ColumnMajorTensorOpMultiplicandCrosswiseILi16ELi32EEELi1ESL_Li16EEESD_SF_NS6_11threadblock9MmaPolicyINS6_4warp11MmaTensorOpINS7_ILi64ELi64ELi32EEESD_ST_SD_S10_SD_NSE_8RowMajorENS14_17MmaTensorOpPolicyINS_4arch3MmaINS7_ILi16ELi8ELi8EEELi32ESD_S17_SD_NSE_11ColumnMajorESD_S17_NS19_13OpMultiplyAddEEENSB_ILi1ELi1EEEEELi1ELb0EbEENSB_ILi0ELi0EEES1I_Li1EEENS_21NumericArrayConverterISD_SD_Li32ELNS_15FloatRoundStyleE2ENSG_6thread14UnaryTransform8IdentityEEES1P_bEENS_8epilogue11threadblock8EpilogueIS8_S1H_Li1ENS1S_22PredicatedTileIteratorINS1S_26OutputTileOptimalThreadMapINS1S_15OutputTileShapeILi128ELi8ELi2ELi1ELi1EEENS1W_ILi1ELi8ELi1ELi1ELi8EEELi128ELi8ELi16EEESD_Lb0ENSE_9NoPermuteELb0EEENS1R_4warp24FragmentIteratorTensorOpIS16_S1B_SD_NS_5ArrayISD_Li4ELb0EEES17_EENS22_20TileIteratorTensorOpIS16_S1B_SD_S17_EENS1S_18SharedLoadIteratorINS1Z_18CompactedThreadMapESD_Li16EEENS1R_6thread21LinearCombinationReluISD_Li8ESD_SD_LNS2C_9ScaleType4KindE1ELS1L_2EEENSB_ILi0ELi16EEELi1ELi1EEENS12_30GemmIdentityThreadblockSwizzleILi1EEELNS1_8OperatorE0ENS1_17Conv2dProblemSizeELNS1_9GroupModeE0EEEEEvNT_6ParamsE,@function
        .size           _ZN7cutlass6KernelINS_4conv6kernel23ImplicitGemmConvolutionINS1_11threadblock21ImplicitGemmPipelinedINS_4gemm9GemmShapeILi128ELi128ELi32EEENS4_12TileIteratorINS4_48Conv2dFpropActivationTileAccessIteratorOptimizedINS_11MatrixShapeILi128ELi32EEENS_6half_tENS_6layout10TensorNHWCENS_9transform29PitchLinearWarpRakedThreadMapINS_16PitchLinearShapeILi32ELi128EEELi128ENSI_ILi4ELi8EEELi8EEENS_12AlignedArrayISD_Li8ELi16EEEEEEENSG_11threadblock19RegularTileIteratorISC_SD_NSE_37RowMajorTensorOpMultiplicandCrosswiseILi16ELi32EEELi0ESL_Li16EEENS9_INS4_44Conv2dFpropFilterTileAccessIteratorOptimizedINSB_ILi32ELi128EEESD_SF_SL_SN_Lb0EEEEENSR_ISW_SD_NSE_40ColumnMajorTensorOpMultiplicandCrosswiseILi16ELi32EEELi1ESL_Li16EEESD_SF_NS6_11threadblock9MmaPolicyINS6_4warp11MmaTensorOpINS7_ILi64ELi64ELi32EEESD_ST_SD_S10_SD_NSE_8RowMajorENS14_17MmaTensorOpPolicyINS_4arch3MmaINS7_ILi16ELi8ELi8EEELi32ESD_S17_SD_NSE_11ColumnMajorESD_S17_NS19_13OpMultiplyAddEEENSB_ILi1ELi1EEEEELi1ELb0EbEENSB_ILi0ELi0EEES1I_Li1EEENS_21NumericArrayConverterISD_SD_Li32ELNS_15FloatRoundStyleE2ENSG_6thread14UnaryTransform8IdentityEEES1P_bEENS_8epilogue11threadblock8EpilogueIS8_S1H_Li1ENS1S_22PredicatedTileIteratorINS1S_26OutputTileOptimalThreadMapINS1S_15OutputTileShapeILi128ELi8ELi2ELi1ELi1EEENS1W_ILi1ELi8ELi1ELi1ELi8EEELi128ELi8ELi16EEESD_Lb0ENSE_9NoPermuteELb0EEENS1R_4warp24FragmentIteratorTensorOpIS16_S1B_SD_NS_5ArrayISD_Li4ELb0EEES17_EENS22_20TileIteratorTensorOpIS16_S1B_SD_S17_EENS1S_18SharedLoadIteratorINS1Z_18CompactedThreadMapESD_Li16EEENS1R_6thread21LinearCombinationReluISD_Li8ESD_SD_LNS2C_9ScaleType4KindE1ELS1L_2EEENSB_ILi0ELi16EEELi1ELi1EEENS12_30GemmIdentityThreadblockSwizzleILi1EEELNS1_8OperatorE0ENS1_17Conv2dProblemSizeELNS1_9GroupModeE0EEEEEvNT_6ParamsE,(.L_x_333 - _ZN7cutlass6KernelINS_4conv6kernel23ImplicitGemmConvolutionINS1_11threadblock21ImplicitGemmPipelinedINS_4gemm9GemmShapeILi128ELi128ELi32EEENS4_12TileIteratorINS4_48Conv2dFpropActivationTileAccessIteratorOptimizedINS_11MatrixShapeILi128ELi32EEENS_6half_tENS_6layout10TensorNHWCENS_9transform29PitchLinearWarpRakedThreadMapINS_16PitchLinearShapeILi32ELi128EEELi128ENSI_ILi4ELi8EEELi8EEENS_12AlignedArrayISD_Li8ELi16EEEEEEENSG_11threadblock19RegularTileIteratorISC_SD_NSE_37RowMajorTensorOpMultiplicandCrosswiseILi16ELi32EEELi0ESL_Li16EEENS9_INS4_44Conv2dFpropFilterTileAccessIteratorOptimizedINSB_ILi32ELi128EEESD_SF_SL_SN_Lb0EEEEENSR_ISW_SD_NSE_40ColumnMajorTensorOpMultiplicandCrosswiseILi16ELi32EEELi1ESL_Li16EEESD_SF_NS6_11threadblock9MmaPolicyINS6_4warp11MmaTensorOpINS7_ILi64ELi64ELi32EEESD_ST_SD_S10_SD_NSE_8RowMajorENS14_17MmaTensorOpPolicyINS_4arch3MmaINS7_ILi16ELi8ELi8EEELi32ESD_S17_SD_NSE_11ColumnMajorESD_S17_NS19_13OpMultiplyAddEEENSB_ILi1ELi1EEEEELi1ELb0EbEENSB_ILi0ELi0EEES1I_Li1EEENS_21NumericArrayConverterISD_SD_Li32ELNS_15FloatRoundStyleE2ENSG_6thread14UnaryTransform8IdentityEEES1P_bEENS_8epilogue11threadblock8EpilogueIS8_S1H_Li1ENS1S_22PredicatedTileIteratorINS1S_26OutputTileOptimalThreadMapINS1S_15OutputTileShapeILi128ELi8ELi2ELi1ELi1EEENS1W_ILi1ELi8ELi1ELi1ELi8EEELi128ELi8ELi16EEESD_Lb0ENSE_9NoPermuteELb0EEENS1R_4warp24FragmentIteratorTensorOpIS16_S1B_SD_NS_5ArrayISD_Li4ELb0EEES17_EENS22_20TileIteratorTensorOpIS16_S1B_SD_S17_EENS1S_18SharedLoadIteratorINS1Z_18CompactedThreadMapESD_Li16EEENS1R_6thread21LinearCombinationReluISD_Li8ESD_SD_LNS2C_9ScaleType4KindE1ELS1L_2EEENSB_ILi0ELi16EEELi1ELi1EEENS12_30GemmIdentityThreadblockSwizzleILi1EEELNS1_8OperatorE0ENS1_17Conv2dProblemSizeELNS1_9GroupModeE0EEEEEvNT_6ParamsE)
        .other          _ZN7cutlass6KernelINS_4conv6kernel23ImplicitGemmConvolutionINS1_11threadblock21ImplicitGemmPipelinedINS_4gemm9GemmShapeILi128ELi128ELi32EEENS4_12TileIteratorINS4_48Conv2dFpropActivationTileAccessIteratorOptimizedINS_11MatrixShapeILi128ELi32EEENS_6half_tENS_6layout10TensorNHWCENS_9transform29PitchLinearWarpRakedThreadMapINS_16PitchLinearShapeILi32ELi128EEELi128ENSI_ILi4ELi8EEELi8EEENS_12AlignedArrayISD_Li8ELi16EEEEEEENSG_11threadblock19RegularTileIteratorISC_SD_NSE_37RowMajorTensorOpMultiplicandCrosswiseILi16ELi32EEELi0ESL_Li16EEENS9_INS4_44Conv2dFpropFilterTileAccessIteratorOptimizedINSB_ILi32ELi128EEESD_SF_SL_SN_Lb0EEEEENSR_ISW_SD_NSE_40ColumnMajorTensorOpMultiplicandCrosswiseILi16ELi32EEELi1ESL_Li16EEESD_SF_NS6_11threadblock9MmaPolicyINS6_4warp11MmaTensorOpINS7_ILi64ELi64ELi32EEESD_ST_SD_S10_SD_NSE_8RowMajorENS14_17MmaTensorOpPolicyINS_4arch3MmaINS7_ILi16ELi8ELi8EEELi32ESD_S17_SD_NSE_11ColumnMajorESD_S17_NS19_13OpMultiplyAddEEENSB_ILi1ELi1EEEEELi1ELb0EbEENSB_ILi0ELi0EEES1I_Li1EEENS_21NumericArrayConverterISD_SD_Li32ELNS_15FloatRoundStyleE2ENSG_6thread14UnaryTransform8IdentityEEES1P_bEENS_8epilogue11threadblock8EpilogueIS8_S1H_Li1ENS1S_22PredicatedTileIteratorINS1S_26OutputTileOptimalThreadMapINS1S_15OutputTileShapeILi128ELi8ELi2ELi1ELi1EEENS1W_ILi1ELi8ELi1ELi1ELi8EEELi128ELi8ELi16EEESD_Lb0ENSE_9NoPermuteELb0EEENS1R_4warp24FragmentIteratorTensorOpIS16_S1B_SD_NS_5ArrayISD_Li4ELb0EEES17_EENS22_20TileIteratorTensorOpIS16_S1B_SD_S17_EENS1S_18SharedLoadIteratorINS1Z_18CompactedThreadMapESD_Li16EEENS1R_6thread21LinearCombinationReluISD_Li8ESD_SD_LNS2C_9ScaleType4KindE1ELS1L_2EEENSB_ILi0ELi16EEELi1ELi1EEENS12_30GemmIdentityThreadblockSwizzleILi1EEELNS1_8OperatorE0ENS1_17Conv2dProblemSizeELNS1_9GroupModeE0EEEEEvNT_6ParamsE,@"STO_CUDA_ENTRY STV_DEFAULT"
_ZN7cutlass6KernelINS_4conv6kernel23ImplicitGemmConvolutionINS1_11threadblock21ImplicitGemmPipelinedINS_4gemm9GemmShapeILi128ELi128ELi32EEENS4_12TileIteratorINS4_48Conv2dFpropActivationTileAccessIteratorOptimizedINS_11MatrixShapeILi128ELi32EEENS_6half_tENS_6layout10TensorNHWCENS_9transform29PitchLinearWarpRakedThreadMapINS_16PitchLinearShapeILi32ELi128EEELi128ENSI_ILi4ELi8EEELi8EEENS_12AlignedArrayISD_Li8ELi16EEEEEEENSG_11threadblock19RegularTileIteratorISC_SD_NSE_37RowMajorTensorOpMultiplicandCrosswiseILi16ELi32EEELi0ESL_Li16EEENS9_INS4_44Conv2dFpropFilterTileAccessIteratorOptimizedINSB_ILi32ELi128EEESD_SF_SL_SN_Lb0EEEEENSR_ISW_SD_NSE_40ColumnMajorTensorOpMultiplicandCrosswiseILi16ELi32EEELi1ESL_Li16EEESD_SF_NS6_11threadblock9MmaPolicyINS6_4warp11MmaTensorOpINS7_ILi64ELi64ELi32EEESD_ST_SD_S10_SD_NSE_8RowMajorENS14_17MmaTensorOpPolicyINS_4arch3MmaINS7_ILi16ELi8ELi8EEELi32ESD_S17_SD_NSE_11ColumnMajorESD_S17_NS19_13OpMultiplyAddEEENSB_ILi1ELi1EEEEELi1ELb0EbEENSB_ILi0ELi0EEES1I_Li1EEENS_21NumericArrayConverterISD_SD_Li32ELNS_15FloatRoundStyleE2ENSG_6thread14UnaryTransform8IdentityEEES1P_bEENS_8epilogue11threadblock8EpilogueIS8_S1H_Li1ENS1S_22PredicatedTileIteratorINS1S_26OutputTileOptimalThreadMapINS1S_15OutputTileShapeILi128ELi8ELi2ELi1ELi1EEENS1W_ILi1ELi8ELi1ELi1ELi8EEELi128ELi8ELi16EEESD_Lb0ENSE_9NoPermuteELb0EEENS1R_4warp24FragmentIteratorTensorOpIS16_S1B_SD_NS_5ArrayISD_Li4ELb0EEES17_EENS22_20TileIteratorTensorOpIS16_S1B_SD_S17_EENS1S_18SharedLoadIteratorINS1Z_18CompactedThreadMapESD_Li16EEENS1R_6thread21LinearCombinationReluISD_Li8ESD_SD_LNS2C_9ScaleType4KindE1ELS1L_2EEENSB_ILi0ELi16EEELi1ELi1EEENS12_30GemmIdentityThreadblockSwizzleILi1EEELNS1_8OperatorE0ENS1_17Conv2dProblemSizeELNS1_9GroupModeE0EEEEEvNT_6ParamsE:
        /* <DEDUP_REMOVED lines=17> */
[----:B------:R-:W-:Y:S01]  /*0110*/  UMOV UR13, 0x1 ;  /* 0x00000001000d7882 */ /* 0x000fe20000000000 */
[----:B------:R-:W-:Y:S01]  /*0120*/  IMAD.U32 R6, RZ, RZ, UR29 ;  /* 0x0000001dff067e24 */ /* 0x000fe2000f8e00ff */
[----:B------:R-:W1:Y:S01]  /*0130*/  S2R R144, SR_CTAID.Z ;  /* 0x0000000000907919 */ /* 0x000e620000002700 */
[----:B------:R-:W-:Y:S01]  /*0140*/  ULDC UR4, c[0x0][0x17c] ;  /* 0x00005f0000047ab9 */ /* 0x000fe20000000800 */
[----:B------:R-:W-:Y:S01]  /*0150*/  ISETP.NE.AND P1, PT, R0, 0x1, PT ;  /* 0x000000010000780c */ /* 0x000fe20003f25270 */
[----:B------:R-:W-:Y:S01]  /*0160*/  UISETP.LE.AND UP0, UPT, UR13, UR4, UPT ;  /* 0x000000040d00728c */ /* 0x000fe2000bf03270 */
[----:B------:R-:W-:Y:S01]  /*0170*/  MOV R0, c[0x0][0x20c] ;  /* 0x0000830000007a02 */ /* 0x000fe20000000f00 */
[----:B------:R-:W-:Y:S01]  /*0180*/  IMAD.MOV.U32 R153, RZ, RZ, RZ ;  /* 0x000000ffff997224 */ /* 0x000fe200078e00ff */
[----:B------:R-:W-:Y:S01]  /*0190*/  MOV R154, RZ ;  /* 0x000000ff009a7202 */ /* 0x000fe20000000f00 */
[----:B------:R-:W-:Y:S01]  /*01a0*/  IMAD.MOV.U32 R151, RZ, RZ, RZ ;  /* 0x000000ffff977224 */ /* 0x000fe200078e00ff */
[----:B------:R-:W-:Y:S01]  /*01b0*/  ISETP.NE.AND P0, PT, R0, 0x1, PT ;  /* 0x000000010000780c */ /* 0x000fe20003f05270 */
[----:B------:R-:W-:Y:S01]  /*01c0*/  IMAD.MOV.U32 R147, RZ, RZ, RZ ;  /* 0x000000ffff937224 */ /* 0x000fe200078e00ff */
[----:B------:R-:W-:-:S02]  /*01d0*/  MOV R149, RZ ;  /* 0x000000ff00957202 */ /* 0x000fc40000000f00 */
[----:B0-----:R-:W-:-:S04]  /*01e0*/  SHF.R.S32.HI R158, RZ, 0x1f, R145 ;  /* 0x0000001fff9e7819 */ /* 0x001fc80000011491 */
[----:B------:R-:W-:-:S04]  /*01f0*/  LEA.HI R157, R158, R145, RZ, 0x5 ;  /* 0x000000919e9d7211 */ /* 0x000fc800078f28ff */
[----:B------:R-:W-:-:S05]  /*0200*/  LOP3.LUT R2, R157, 0xffffffe0, RZ, 0xc0, !PT ;  /* 0xffffffe09d027812 */ /* 0x000fca00078ec0ff */
[----:B------:R-:W-:-:S05]  /*0210*/  IMAD.IADD R156, R145, 0x1, -R2 ;  /* 0x00000001919c7824 */ /* 0x000fca00078e0a02 */
[----:B------:R-:W-:-:S04]  /*0220*/  SHF.R.S32.HI R155, RZ, 0x1f, R156 ;  /* 0x0000001fff9b7819 */ /* 0x000fc8000001149c */
[----:B------:R-:W-:-:S04]  /*0230*/  LEA.HI R45, R155, R156, RZ, 0x2 ;  /* 0x0000009c9b2d7211 */ /* 0x000fc800078f10ff */
[C---:B------:R-:W-:Y:S02]  /*0240*/  LEA.HI.SX32 R49, R45.reuse, R2, 0x1e ;  /* 0x000000022d317211 */ /* 0x040fe400078ff2ff */
[----:B------:R-:W-:-:S03]  /*0250*/  LOP3.LUT R45, R45, 0xfffffffc, RZ, 0xc0, !PT ;  /* 0xfffffffc2d2d7812 */ /* 0x000fc600078ec0ff */
[----:B------:R-:W-:Y:S02]  /*0260*/  IMAD R6, R6, 0x80, R49 ;  /* 0x0000008006067824 */ /* 0x000fe400078e0231 */
[----:B------:R-:W-:Y:S02]  /*0270*/  IMAD.IADD R45, R156, 0x1, -R45 ;  /* 0x000000019c2d7824 */ /* 0x000fe400078e0a2d */
[----:B------:R-:W-:Y:S01]  /*0280*/  IMAD.MOV.U32 R15, RZ, RZ, R6 ;  /* 0x000000ffff0f7224 */ /* 0x000fe200078e0006 */
[C---:B------:R-:W-:Y:S01]  /*0290*/  IADD3 R2, R6.reuse, 0x8, RZ ;  /* 0x0000000806027810 */ /* 0x040fe20007ffe0ff */
[C---:B------:R-:W-:Y:S01]  /*02a0*/  @P1 IMAD.HI.U32 R5, R6.reuse, c[0x0][0x204], RZ ;  /* 0x0000810006051a27 */ /* 0x040fe200078e00ff */
[C---:B------:R-:W-:Y:S02]  /*02b0*/  IADD3 R0, R6.reuse, 0x10, RZ ;  /* 0x0000001006007810 */ /* 0x040fe40007ffe0ff */
[----:B------:R-:W-:Y:S01]  /*02c0*/  IADD3 R14, R6, 0x18, RZ ;  /* 0x00000018060e7810 */ /* 0x000fe20007ffe0ff */
[----:B------:R-:W-:Y:S01]  /*02d0*/  IMAD.MOV.U32 R13, RZ, RZ, R2 ;  /* 0x000000ffff0d7224 */ /* 0x000fe200078e0002 */
[----:B------:R-:W-:Y:S01]  /*02e0*/  MOV R12, R0 ;  /* 0x00000000000c7202 */ /* 0x000fe20000000f00 */
[----:B------:R-:W-:Y:S01]  /*02f0*/  @P1 IMAD.HI.U32 R4, R2, c[0x0][0x204], RZ ;  /* 0x0000810002041a27 */ /* 0x000fe200078e00ff */
[----:B------:R-:W-:-:S03]  /*0300*/  @P1 SHF.R.U32.HI R15, RZ, c[0x0][0x208], R5 ;  /* 0x00008200ff0f1a19 */ /* 0x000fc60000011605 */
[----:B------:R-:W-:Y:S01]  /*0310*/  @P1 IMAD.HI.U32 R3, R0, c[0x0][0x204], RZ ;  /* 0x0000810000031a27 */ /* 0x000fe200078e00ff */
[----:B------:R-:W-:-:S03]  /*0320*/  @P1 SHF.R.U32.HI R13, RZ, c[0x0][0x208], R4 ;  /* 0x00008200ff0d1a19 */ /* 0x000fc60000011604 */
[----:B------:R-:W-:Y:S01]  /*0330*/  IMAD.MOV.U32 R11, RZ, RZ, R14 ;  /* 0x000000ffff0b7224 */ /* 0x000fe200078e000e */
[----:B------:R-:W-:Y:S01]  /*0340*/  @P1 SHF.R.U32.HI R12, RZ, c[0x0][0x208], R3 ;  /* 0x00008200ff0c1a19 */ /* 0x000fe20000011603 */
[----:B------:R-:W-:Y:S01]  /*0350*/  @P1 IMAD.HI.U32 R4, R14, c[0x0][0x204], RZ ;  /* 0x000081000e041a27 */ /* 0x000fe200078e00ff */
[----:B------:R-:W-:-:S03]  /*0360*/  IADD3 R9, RZ, -R13, RZ ;  /* 0x8000000dff097210 */ /* 0x000fc60007ffe0ff */
[----:B------:R-:W-:Y:S01]  /*0370*/  IMAD.MOV R5, RZ, RZ, -R15 ;  /* 0x000000ffff057224 */ /* 0x000fe200078e0a0f */
[----:B------:R-:W-:Y:S01]  /*0380*/  @P1 SHF.R.U32.HI R11, RZ, c[0x0][0x208], R4 ;  /* 0x00008200ff0b1a19 */ /* 0x000fe20000011604 */
[----:B------:R-:W-:Y:S02]  /*0390*/  IMAD.MOV R3, RZ, RZ, -R12 ;  /* 0x000000ffff037224 */ /* 0x000fe400078e0a0c */
[----:B------:R-:W-:Y:S02]  /*03a0*/  IMAD R5, R5, c[0x0][0x200], R6 ;  /* 0x0000800005057a24 */ /* 0x000fe400078e0206 */
[----:B------:R-:W-:Y:S02]  /*03b0*/  IMAD R3, R3, c[0x0][0x200], R0 ;  /* 0x0000800003037a24 */ /* 0x000fe400078e0200 */
[----:B------:R-:W-:Y:S01]  /*03c0*/  IMAD R9, R9, c[0x0][0x200], R2 ;  /* 0x0000800009097a24 */ /* 0x000fe200078e0202 */
[----:B------:R-:W-:Y:S01]  /*03d0*/  MOV R10, R5 ;  /* 0x00000005000a7202 */ /* 0x000fe20000000f00 */
[----:B------:R-:W-:-:S02]  /*03e0*/  IMAD.MOV R17, RZ, RZ, -R11 ;  /* 0x000000ffff117224 */ /* 0x000fc400078e0a0b */
[----:B------:R-:W-:-:S04]  /*03f0*/  @P0 IMAD.HI.U32 R6, R5, c[0x0][0x210], RZ ;  /* 0x0000840005060a27 */ /* 0x000fc800078e00ff */
[----:B------:R-:W-:Y:S01]  /*0400*/  @P0 IMAD.HI.U32 R0, R3, c[0x0][0x210], RZ ;  /* 0x0000840003000a27 */ /* 0x000fe200078e00ff */
[----:B------:R-:W-:-:S03]  /*0410*/  @P0 SHF.R.U32.HI R10, RZ, c[0x0][0x214], R6 ;  /* 0x00008500ff0a0a19 */ /* 0x000fc60000011606 */
[----:B------:R-:W-:Y:S02]  /*0420*/  IMAD.MOV.U32 R8, RZ, RZ, R3 ;  /* 0x000000ffff087224 */ /* 0x000fe400078e0003 */
[----:B------:R-:W-:Y:S02]  /*0430*/  IMAD.MOV.U32 R2, RZ, RZ, R9 ;  /* 0x000000ffff027224 */ /* 0x000fe400078e0009 */
[----:B------:R-:W-:Y:S01]  /*0440*/  @P0 IMAD.HI.U32 R4, R9, c[0x0][0x210], RZ ;  /* 0x0000840009040a27 */ /* 0x000fe200078e00ff */
[----:B------:R-:W-:-:S03]  /*0450*/  @P0 SHF.R.U32.HI R8, RZ, c[0x0][0x214], R0 ;  /* 0x00008500ff080a19 */ /* 0x000fc60000011600 */
[----:B------:R-:W-:Y:S01]  /*0460*/  IMAD R17, R17, c[0x0][0x200], R14 ;  /* 0x0000800011117a24 */ /* 0x000fe200078e020e */
[----:B------:R-:W-:Y:S01]  /*0470*/  @P0 SHF.R.U32.HI R2, RZ, c[0x0][0x214], R4 ;  /* 0x00008500ff020a19 */ /* 0x000fe20000011604 */
[----:B------:R-:W-:Y:S01]  /*0480*/  IMAD.MOV R6, RZ, RZ, -R10 ;  /* 0x000000ffff067224 */ /* 0x000fe200078e0a0a */
[----:B------:R-:W-:Y:S01]  /*0490*/  MOV R4, c[0x0][0x19c] ;  /* 0x0000670000047a02 */ /* 0x000fe20000000f00 */
[----:B------:R-:W-:Y:S01]  /*04a0*/  @P0 IMAD.HI.U32 R7, R17, c[0x0][0x210], RZ ;  /* 0x0000840011070a27 */ /* 0x000fe200078e00ff */
[----:B------:R-:W-:Y:S02]  /*04b0*/  IADD3 R14, RZ, -R2, RZ ;  /* 0x80000002ff0e7210 */ /* 0x000fe40007ffe0ff */
[----:B------:R-:W-:Y:S01]  /*04c0*/  ISETP.NE.AND P4, PT, R4, 0x1, PT ;  /* 0x000000010400780c */ /* 0x000fe20003f85270 */
[----:B------:R-:W-:Y:S02]  /*04d0*/  IMAD.MOV.U32 R0, RZ, RZ, R17 ;  /* 0x000000ffff007224 */ /* 0x000fe400078e0011 */
[----:B------:R-:W-:-:S02]  /*04e0*/  IMAD R5, R6, c[0x0][0x20c], R5 ;  /* 0x0000830006057a24 */ /* 0x000fc400078e0205 */
[----:B------:R-:W-:Y:S01]  /*04f0*/  IMAD.MOV.U32 R6, RZ, RZ, 0x1 ;  /* 0x00000001ff067424 */ /* 0x000fe200078e00ff */
[----:B------:R-:W-:Y:S01]  /*0500*/  @P0 SHF.R.U32.HI R0, RZ, c[0x0][0x214], R7 ;  /* 0x00008500ff000a19 */ /* 0x000fe20000011607 */
[----:B------:R-:W-:Y:S01]  /*0510*/  IMAD.MOV R4, RZ, RZ, -R8 ;  /* 0x000000ffff047224 */ /* 0x000fe200078e0a08 */
[----:B------:R-:W-:Y:S01]  /*0520*/  MOV R7, c[0x0][0x18c] ;  /* 0x0000630000077a02 */ /* 0x000fe20000000f00 */
[----:B------:R-:W-:Y:S01]  /*0530*/  IMAD R19, R14, c[0x0][0x20c], R9 ;  /* 0x000083000e137a24 */ /* 0x000fe200078e0209 */
[----:B------:R-:W-:Y:S01]  /*0540*/  IADD3 R14, -R6, c[0x0][0x17c], RZ ;  /* 0x00005f00060e7a10 */ /* 0x000fe20007ffe1ff */
[----:B------:R-:W-:Y:S01]  /*0550*/  IMAD R3, R4, c[0x0][0x20c], R3 ;  /* 0x0000830004037a24 */ /* 0x000fe200078e0203 */
[----:B------:R-:W-:Y:S01]  /*0560*/  IADD3 R6, -R6, c[0x0][0x180], RZ ;  /* 0x0000600006067a10 */ /* 0x000fe20007ffe1ff */
[-C--:B------:R-:W-:Y:S01]  /*0570*/  IMAD R10, R10, R7.reuse, -c[0x0][0x184] ;  /* 0x800061000a0a7624 */ /* 0x080fe200078e0207 */
[----:B------:R-:W-:Y:S01]  /*0580*/  SEL R24, R14, RZ, !P4 ;  /* 0x000000ff0e187207 */ /* 0x000fe20006000000 */
[-C--:B------:R-:W-:Y:S01]  /*0590*/  IMAD R9, R2, R7.reuse, -c[0x0][0x184] ;  /* 0x8000610002097624 */ /* 0x080fe200078e0207 */
[----:B------:R-:W-:Y:S01]  /*05a0*/  SEL R22, R6, RZ, !P4 ;  /* 0x000000ff06167207 */ /* 0x000fe20006000000 */
[----:B------:R-:W-:-:S02]  /*05b0*/  IMAD R8, R8, R7, -c[0x0][0x184] ;  /* 0x8000610008087624 */ /* 0x000fc400078e0207 */
[----:B------:R-:W-:Y:S02]  /*05c0*/  IMAD R7, R0, R7, -c[0x0][0x184] ;  /* 0x8000610000077624 */ /* 0x000fe400078e0207 */
[----:B------:R-:W-:Y:S01]  /*05d0*/  IMAD.MOV R2, RZ, RZ, -R0 ;  /* 0x000000ffff027224 */ /* 0x000fe200078e0a00 */
[----:B------:R-:W-:Y:S01]  /*05e0*/  MOV R0, c[0x0][0x190] ;  /* 0x0000640000007a02 */ /* 0x000fe20000000f00 */
[----:B------:R-:W-:Y:S02]  /*05f0*/  IMAD R30, R24, c[0x0][0x194], R10 ;  /* 0x00006500181e7a24 */ /* 0x000fe400078e020a */
[----:B-1----:R-:W-:Y:S02]  /*0600*/  IMAD R65, R144, 0x4, R45 ;  /* 0x0000000490417824 */ /* 0x002fe400078e022d */
[----:B------:R-:W-:Y:S02]  /*0610*/  IMAD R5, R5, R0, -c[0x0][0x188] ;  /* 0x8000620005057624 */ /* 0x000fe400078e0200 */
[----:B------:R-:W-:-:S02]  /*0620*/  IMAD R17, R2, c[0x0][0x20c], R17 ;  /* 0x0000830002117a24 */ /* 0x000fc400078e0211 */
[----:B------:R-:W-:Y:S02]  /*0630*/  IMAD R16, R22, c[0x0][0x198], R5 ;  /* 0x0000660016107a24 */ /* 0x000fe400078e0205 */
[-C--:B------:R-:W-:Y:S02]  /*0640*/  IMAD R3, R3, R0.reuse, -c[0x0][0x188] ;  /* 0x8000620003037624 */ /* 0x080fe400078e0200 */
[----:B------:R-:W-:Y:S02]  /*0650*/  IMAD R30, R30, c[0x0][0x1d4], RZ ;  /* 0x000075001e1e7a24 */ /* 0x000fe400078e02ff */
[----:B------:R-:W-:Y:S02]  /*0660*/  IMAD R4, R19, R0, -c[0x0][0x188] ;  /* 0x8000620013047624 */ /* 0x000fe400078e0200 */
[----:B------:R-:W-:Y:S02]  /*0670*/  IMAD.SHL.U32 R65, R65, 0x8, RZ ;  /* 0x0000000841417824 */ /* 0x000fe400078e00ff */
[----:B------:R-:W-:-:S02]  /*0680*/  IMAD R16, R16, c[0x0][0x1d0], RZ ;  /* 0x0000740010107a24 */ /* 0x000fc400078e02ff */
[C---:B------:R-:W-:Y:S01]  /*0690*/  IMAD R26, R24.reuse, c[0x0][0x194], R8 ;  /* 0x00006500181a7a24 */ /* 0x040fe200078e0208 */
[----:B------:R-:W-:Y:S01]  /*06a0*/  SHF.R.S32.HI R2, RZ, 0x1f, R65 ;  /* 0x0000001fff027819 */ /* 0x000fe20000011441 */
[----:B------:R-:W-:Y:S01]  /*06b0*/  IMAD R0, R17, R0, -c[0x0][0x188] ;  /* 0x8000620011007624 */ /* 0x000fe200078e0200 */
[----:B------:R-:W-:Y:S01]  /*06c0*/  SHF.R.S32.HI R17, RZ, 0x1f, R30 ;  /* 0x0000001fff117819 */ /* 0x000fe2000001141e */
[----:B------:R-:W-:Y:S01]  /*06d0*/  IMAD R28, R24, c[0x0][0x194], R9 ;  /* 0x00006500181c7a24 */ /* 0x000fe200078e0209 */
[----:B------:R-:W-:Y:S01]  /*06e0*/  IADD3 R30, P1, P0, R30, R16, R65 ;  /* 0x000000101e1e7210 */ /* 0x000fe2000783e041 */
[C---:B------:R-:W-:Y:S01]  /*06f0*/  IMAD R20, R22.reuse, c[0x0][0x198], R3 ;  /* 0x0000660016147a24 */ /* 0x040fe200078e0203 */
[----:B------:R-:W-:Y:S01]  /*0700*/  SHF.R.S32.HI R16, RZ, 0x1f, R16 ;  /* 0x0000001fff107819 */ /* 0x000fe20000011410 */
[----:B------:R-:W-:Y:S02]  /*0710*/  IMAD R18, R22, c[0x0][0x198], R4 ;  /* 0x0000660016127a24 */ /* 0x000fe400078e0204 */
[----:B------:R-:W-:Y:S01]  /*0720*/  IMAD R26, R26, c[0x0][0x1d4], RZ ;  /* 0x000075001a1a7a24 */ /* 0x000fe200078e02ff */
[----:B------:R-:W-:Y:S01]  /*0730*/  IADD3.X R16, R17, R16, R2, P1, P0 ;  /* 0x0000001011107210 */ /* 0x000fe20000fe0402 */
[----:B------:R-:W-:-:S02]  /*0740*/  IMAD R28, R28, c[0x0][0x1d4], RZ ;  /* 0x000075001c1c7a24 */ /* 0x000fc400078e02ff */
[----:B------:R-:W-:Y:S01]  /*0750*/  IMAD R20, R20, c[0x0][0x1d0], RZ ;  /* 0x0000740014147a24 */ /* 0x000fe200078e02ff */
[----:B------:R-:W-:Y:S01]  /*0760*/  SHF.R.S32.HI R17, RZ, 0x1f, R26 ;  /* 0x0000001fff117819 */ /* 0x000fe2000001141a */
[----:B------:R-:W-:Y:S01]  /*0770*/  IMAD R18, R18, c[0x0][0x1d0], RZ ;  /* 0x0000740012127a24 */ /* 0x000fe200078e02ff */
[----:B------:R-:W-:Y:S01]  /*0780*/  SHF.R.S32.HI R19, RZ, 0x1f, R28 ;  /* 0x0000001fff137819 */ /* 0x000fe2000001141c */
[----:B------:R-:W-:Y:S01]  /*0790*/  IMAD R24, R24, c[0x0][0x194], R7 ;  /* 0x0000650018187a24 */ /* 0x000fe200078e0207 */
[--C-:B------:R-:W-:Y:S01]  /*07a0*/  IADD3 R26, P1, P0, R26, R20, R65.reuse ;  /* 0x000000141a1a7210 */ /* 0x100fe2000783e041 */
[----:B------:R-:W-:Y:S01]  /*07b0*/  IMAD R22, R22, c[0x0][0x198], R0 ;  /* 0x0000660016167a24 */ /* 0x000fe200078e0200 */
[--C-:B------:R-:W-:Y:S01]  /*07c0*/  IADD3 R28, P3, P2, R28, R18, R65.reuse ;  /* 0x000000121c1c7210 */ /* 0x100fe20007a7e041 */
[----:B------:R-:W-:Y:S01]  /*07d0*/  IMAD R24, R24, c[0x0][0x1d4], RZ ;  /* 0x0000750018187a24 */ /* 0x000fe200078e02ff */
[----:B------:R-:W-:Y:S01]  /*07e0*/  SHF.R.S32.HI R20, RZ, 0x1f, R20 ;  /* 0x0000001fff147819 */ /* 0x000fe20000011414 */
[----:B------:R-:W-:Y:S01]  /*07f0*/  IMAD R22, R22, c[0x0][0x1d0], RZ ;  /* 0x0000740016167a24 */ /* 0x000fe200078e02ff */
[----:B------:R-:W-:Y:S01]  /*0800*/  SHF.R.S32.HI R18, RZ, 0x1f, R18 ;  /* 0x0000001fff127819 */ /* 0x000fe20000011412 */
[----:B------:R-:W-:Y:S01]  /*0810*/  IMAD R21, R15, c[0x0][0x1d8], RZ ;  /* 0x000076000f157a24 */ /* 0x000fe200078e02ff */
[----:B------:R-:W-:Y:S01]  /*0820*/  IADD3.X R20, R17, R20, R2, P1, P0 ;  /* 0x0000001411147210 */ /* 0x000fe20000fe0402 */
[----:B------:R-:W-:Y:S01]  /*0830*/  IMAD R23, R13, c[0x0][0x1d8], RZ ;  /* 0x000076000d177a24 */ /* 0x000fe200078e02ff */
[----:B------:R-:W-:Y:S01]  /*0840*/  SHF.R.S32.HI R29, RZ, 0x1f, R24 ;  /* 0x0000001fff1d7819 */ /* 0x000fe20000011418 */
[----:B------:R-:W-:Y:S01]  /*0850*/  IMAD R27, R12, c[0x0][0x1d8], RZ ;  /* 0x000076000c1b7a24 */ /* 0x000fe200078e02ff */
[----:B------:R-:W-:Y:S01]  /*0860*/  IADD3.X R18, R19, R18, R2, P3, P2 ;  /* 0x0000001213127210 */ /* 0x000fe20001fe4402 */
[----:B------:R-:W-:Y:S01]  /*0870*/  IMAD R25, R11, c[0x0][0x1d8], RZ ;  /* 0x000076000b197a24 */ /* 0x000fe200078e02ff */
[----:B------:R-:W-:-:S02]  /*0880*/  IADD3 R24, P1, P0, R24, R22, R65 ;  /* 0x0000001618187210 */ /* 0x000fc4000783e041 */
[----:B------:R-:W-:Y:S02]  /*0890*/  SHF.R.S32.HI R22, RZ, 0x1f, R22 ;  /* 0x0000001fff167819 */ /* 0x000fe40000011416 */
[----:B------:R-:W-:Y:S02]  /*08a0*/  IADD3 R17, P3, R21, R30, RZ ;  /* 0x0000001e15117210 */ /* 0x000fe40007f7e0ff */
[----:B------:R-:W-:Y:S02]  /*08b0*/  IADD3 R19, P2, R23, R28, RZ ;  /* 0x0000001c17137210 */ /* 0x000fe40007f5e0ff */
[----:B------:R-:W-:Y:S02]  /*08c0*/  IADD3.X R22, R29, R22, R2, P1, P0 ;  /* 0x000000161d167210 */ /* 0x000fe40000fe0402 */
[----:B------:R-:W-:Y:S02]  /*08d0*/  LEA.HI.X.SX32 R16, R21, R16, 0x1, P3 ;  /* 0x0000001015107211 */ /* 0x000fe400018f0eff */
[----:B------:R-:W-:-:S02]  /*08e0*/  IADD3 R21, P0, R27, R26, RZ ;  /* 0x0000001a1b157210 */ /* 0x000fc40007f1e0ff */
[----:B------:R-:W-:Y:S02]  /*08f0*/  LEA.HI.X.SX32 R18, R23, R18, 0x1, P2 ;  /* 0x0000001217127211 */ /* 0x000fe400010f0eff */
[----:B------:R-:W-:Y:S02]  /*0900*/  IADD3 R23, P1, R25, R24, RZ ;  /* 0x0000001819177210 */ /* 0x000fe40007f3e0ff */
[----:B------:R-:W-:Y:S02]  /*0910*/  LEA.HI.X.SX32 R20, R27, R20, 0x1, P0 ;  /* 0x000000141b147211 */ /* 0x000fe400000f0eff */
[----:B------:R-:W-:Y:S02]  /*0920*/  LEA.HI.X.SX32 R22, R25, R22, 0x1, P1 ;  /* 0x0000001619167211 */ /* 0x000fe400008f0eff */
[----:B------:R-:W-:Y:S02]  /*0930*/  LEA R40, P0, R23, c[0x0][0x218], 0x1 ;  /* 0x0000860017287a11 */ /* 0x000fe400078008ff */
[----:B------:R-:W-:-:S02]  /*0940*/  LEA R36, P3, R17, c[0x0][0x218], 0x1 ;  /* 0x0000860011247a11 */ /* 0x000fc400078608ff */
[----:B------:R-:W-:Y:S02]  /*0950*/  LEA.HI.X R41, R23, c[0x0][0x21c], R22, 0x1, P0 ;  /* 0x0000870017297a11 */ /* 0x000fe400000f0c16 */
[----:B------:R-:W-:Y:S02]  /*0960*/  PLOP3.LUT P0, PT, PT, PT, UP0, 0x80, 0x0 ;  /* 0x000000000000781c */ /* 0x000fe40003f0f008 */
[----:B------:R-:W-:Y:S02]  /*0970*/  LEA R38, P2, R19, c[0x0][0x218], 0x1 ;  /* 0x0000860013267a11 */ /* 0x000fe400078408ff */
[----:B------:R-:W-:Y:S02]  /*0980*/  LEA R42, P1, R21, c[0x0][0x218], 0x1 ;  /* 0x00008600152a7a11 */ /* 0x000fe400078208ff */
[----:B------:R-:W-:Y:S02]  /*0990*/  LEA.HI.X R37, R17, c[0x0][0x21c], R16, 0x1, P3 ;  /* 0x0000870011257a11 */ /* 0x000fe400018f0c10 */
[----:B------:R-:W-:-:S02]  /*09a0*/  LEA.HI.X R39, R19, c[0x0][0x21c], R18, 0x1, P2 ;  /* 0x0000870013277a11 */ /* 0x000fc400010f0c12 */
[----:B------:R-:W-:Y:S02]  /*09b0*/  LEA.HI.X R43, R21, c[0x0][0x21c], R20, 0x1, P1 ;  /* 0x00008700152b7a11 */ /* 0x000fe400008f0c14 */
[----:B------:R-:W-:Y:S05]  /*09c0*/  @!P0 BRA `(.L_x_291) ;  /* 0x0000026000008947 */ /* 0x000fea0003800000 */
[----:B------:R-:W-:Y:S01]  /*09d0*/  ISETP.GE.AND P0, PT, R11, c[0x0][0x160], PT ;  /* 0x000058000b007a0c */ /* 0x000fe20003f06270 */
[----:B------:R-:W-:Y:S01]  /*09e0*/  IMAD.MOV.U32 R153, RZ, RZ, RZ ;  /* 0x000000ffff997224 */ /* 0x000fe200078e00ff */
[----:B------:R-:W-:Y:S01]  /*09f0*/  ISETP.GE.AND P3, PT, R15, c[0x0][0x160], PT ;  /* 0x000058000f007a0c */ /* 0x000fe20003f66270 */
[----:B------:R-:W-:Y:S01]  /*0a00*/  IMAD.MOV.U32 R151, RZ, RZ, RZ ;  /* 0x000000ffff977224 */ /* 0x000fe200078e00ff */
[----:B------:R-:W-:Y:S01]  /*0a10*/  ISETP.GE.AND P2, PT, R13, c[0x0][0x160], PT ;  /* 0x000058000d007a0c */ /* 0x000fe20003f46270 */
[----:B------:R-:W-:Y:S01]  /*0a20*/  IMAD.MOV.U32 R147, RZ, RZ, RZ ;  /* 0x000000ffff937224 */ /* 0x000fe200078e00ff */
[----:B------:R-:W-:Y:S02]  /*0a30*/  ISETP.GE.AND P1, PT, R12, c[0x0][0x160], PT ;  /* 0x000058000c007a0c */ /* 0x000fe40003f26270 */
[----:B------:R-:W-:-:S02]  /*0a40*/  MOV R149, RZ ;  /* 0x000000ff00957202 */ /* 0x000fc40000000f00 */
[----:B------:R-:W-:-:S05]  /*0a50*/  MOV R11, RZ ;  /* 0x000000ff000b7202 */ /* 0x000fca0000000f00 */
.L_x_292:
[----:B------:R-:W-:-:S05]  /*0a60*/  IMAD.IADD R16, R14, 0x1, -R11 ;  /* 0x000000010e107824 */ /* 0x000fca00078e0a0b */
[----:B------:R-:W-:-:S05]  /*0a70*/  SEL R16, R16, R11, !P4 ;  /* 0x0000000b10107207 */ /* 0x000fca0006000000 */
[C---:B------:R-:W-:Y:S02]  /*0a80*/  IMAD R12, R16.reuse, c[0x0][0x194], R9 ;  /* 0x00006500100c7a24 */ /* 0x040fe400078e0209 */
[C---:B------:R-:W-:Y:S02]  /*0a90*/  IMAD R15, R16.reuse, c[0x0][0x194], R10 ;  /* 0x00006500100f7a24 */ /* 0x040fe400078e020a */
[----:B------:R-:W-:Y:S01]  /*0aa0*/  IMAD R13, R16, c[0x0][0x194], R8 ;  /* 0x00006500100d7a24 */ /* 0x000fe200078e0208 */
[C---:B------:R-:W-:Y:S02]  /*0ab0*/  ISETP.GT.AND P5, PT, R12.reuse, -0x1, !P2 ;  /* 0xffffffff0c00780c */ /* 0x040fe400057a4270 */
[C---:B------:R-:W-:Y:S02]  /*0ac0*/  ISETP.GT.AND P6, PT, R15.reuse, -0x1, !P3 ;  /* 0xffffffff0f00780c */ /* 0x040fe40005fc4270 */
[----:B------:R-:W-:Y:S01]  /*0ad0*/  ISETP.LT.AND P5, PT, R12, c[0x0][0x164], P5 ;  /* 0x000059000c007a0c */ /* 0x000fe20002fa1270 */
[----:B------:R-:W-:Y:S01]  /*0ae0*/  IMAD R12, R16, c[0x0][0x194], R7 ;  /* 0x00006500100c7a24 */ /* 0x000fe200078e0207 */
[----:B------:R-:W-:-:S02]  /*0af0*/  ISETP.LT.AND P6, PT, R15, c[0x0][0x164], P6 ;  /* 0x000059000f007a0c */ /* 0x000fc400037c1270 */
[----:B------:R-:W-:Y:S02]  /*0b00*/  SEL R18, RZ, 0x1, !P5 ;  /* 0x00000001ff127807 */ /* 0x000fe40006800000 */
[----:B------:R-:W-:Y:S02]  /*0b10*/  SEL R20, RZ, 0x1, !P6 ;  /* 0x00000001ff147807 */ /* 0x000fe40007000000 */
[C---:B------:R-:W-:Y:S02]  /*0b20*/  ISETP.GT.AND P6, PT, R13.reuse, -0x1, !P1 ;  /* 0xffffffff0d00780c */ /* 0x040fe40004fc4270 */
[C---:B------:R-:W-:Y:S02]  /*0b30*/  ISETP.GT.AND P5, PT, R12.reuse, -0x1, !P0 ;  /* 0xffffffff0c00780c */ /* 0x040fe400047a4270 */
[----:B------:R-:W-:Y:S02]  /*0b40*/  ISETP.LT.AND P6, PT, R13, c[0x0][0x164], P6 ;  /* 0x000059000d007a0c */ /* 0x000fe400037c1270 */
[----:B------:R-:W-:-:S02]  /*0b50*/  ISETP.LT.AND P5, PT, R12, c[0x0][0x164], P5 ;  /* 0x000059000c007a0c */ /* 0x000fc40002fa1270 */
[----:B------:R-:W-:Y:S02]  /*0b60*/  SEL R16, RZ, 0x1, !P6 ;  /* 0x00000001ff107807 */ /* 0x000fe40007000000 */
[----:B------:R-:W-:Y:S02]  /*0b70*/  SEL R12, RZ, 0x1, !P5 ;  /* 0x00000001ff0c7807 */ /* 0x000fe40006800000 */
[-C--:B------:R-:W-:Y:S02]  /*0b80*/  SHF.L.U32 R20, R20, R11.reuse, RZ ;  /* 0x0000000b14147219 */ /* 0x080fe400000006ff */
[-C--:B------:R-:W-:Y:S02]  /*0b90*/  SHF.L.U32 R18, R18, R11.reuse, RZ ;  /* 0x0000000b12127219 */ /* 0x080fe400000006ff */
[-C--:B------:R-:W-:Y:S02]  /*0ba0*/  SHF.L.U32 R16, R16, R11.reuse, RZ ;  /* 0x0000000b10107219 */ /* 0x080fe400000006ff */
[----:B------:R-:W-:-:S02]  /*0bb0*/  SHF.L.U32 R12, R12, R11, RZ ;  /* 0x0000000b0c0c7219 */ /* 0x000fc400000006ff */
[----:B------:R-:W-:Y:S02]  /*0bc0*/  IADD3 R11, R11, 0x1, RZ ;  /* 0x000000010b0b7810 */ /* 0x000fe40007ffe0ff */
[----:B------:R-:W-:Y:S02]  /*0bd0*/  LOP3.LUT R147, R20, R147, RZ, 0xfc, !PT ;  /* 0x0000009314937212 */ /* 0x000fe400078efcff */
[----:B------:R-:W-:Y:S02]  /*0be0*/  ISETP.GE.AND P5, PT, R11, c[0x0][0x17c], PT ;  /* 0x00005f000b007a0c */ /* 0x000fe40003fa6270 */
[----:B------:R-:W-:Y:S02]  /*0bf0*/  LOP3.LUT R149, R18, R149, RZ, 0xfc, !PT ;  /* 0x0000009512957212 */ /* 0x000fe400078efcff */
[----:B------:R-:W-:Y:S02]  /*0c00*/  LOP3.LUT R151, R16, R151, RZ, 0xfc, !PT ;  /* 0x0000009710977212 */ /* 0x000fe400078efcff */
[----:B------:R-:W-:-:S06]  /*0c10*/  LOP3.LUT R153, R12, R153, RZ, 0xfc, !PT ;  /* 0x000000990c997212 */ /* 0x000fcc00078efcff */
[----:B------:R-:W-:Y:S05]  /*0c20*/  @!P5 BRA `(.L_x_292) ;  /* 0xfffffe300000d947 */ /* 0x000fea000383ffff */
.L_x_291:
[----:B------:R-:W-:Y:S01]  /*0c30*/  ULDC UR4, c[0x0][0x180] ;  /* 0x0000600000047ab9 */ /* 0x000fe20000000800 */
[----:B------:R-:W-:Y:S01]  /*0c40*/  IMAD.MOV.U32 R152, RZ, RZ, RZ ;  /* 0x000000ffff987224 */ /* 0x000fe200078e00ff */
[----:B------:R-:W-:Y:S01]  /*0c50*/  UISETP.LE.AND UP0, UPT, UR13, UR4, UPT ;  /* 0x000000040d00728c */ /* 0x000fe2000bf03270 */
[----:B------:R-:W-:Y:S01]  /*0c60*/  MOV R150, RZ ;  /* 0x000000ff00967202 */ /* 0x000fe20000000f00 */
[----:B------:R-:W-:-:S04]  /*0c70*/  IMAD.MOV.U32 R148, RZ, RZ, RZ ;  /* 0x000000ffff947224 */ /* 0x000fc800078e00ff */
[----:B------:R-:W-:-:S12]  /*0c80*/  PLOP3.LUT P0, PT, PT, PT, UP0, 0x80, 0x0 ;  /* 0x000000000000781c */ /* 0x000fd80003f0f008 */
[----:B------:R-:W-:Y:S05]  /*0c90*/  @!P0 BRA `(.L_x_293) ;  /* 0x0000022000008947 */ /* 0x000fea0003800000 */
[----:B------:R-:W-:Y:S01]  /*0ca0*/  MOV R154, RZ ;  /* 0x000000ff009a7202 */ /* 0x000fe20000000f00 */
[----:B------:R-:W-:Y:S01]  /*0cb0*/  IMAD.MOV.U32 R150, RZ, RZ, RZ ;  /* 0x000000ffff967224 */ /* 0x000fe200078e00ff */
[----:B------:R-:W-:Y:S01]  /*0cc0*/  MOV R152, RZ ;  /* 0x000000ff00987202 */ /* 0x000fe20000000f00 */
[----:B------:R-:W-:Y:S01]  /*0cd0*/  IMAD.MOV.U32 R15, RZ, RZ, RZ ;  /* 0x000000ffff0f7224 */ /* 0x000fe200078e00ff */
[----:B------:R-:W-:-:S04]  /*0ce0*/  MOV R148, RZ ;  /* 0x000000ff00947202 */ /* 0x000fc80000000f00 */
.L_x_294:
[C---:B------:R-:W-:Y:S02]  /*0cf0*/  SEL R7, R6.reuse, R15, !P4 ;  /* 0x0000000f06077207 */ /* 0x040fe40006000000 */
[----:B------:R-:W-:-:S03]  /*0d00*/  IADD3 R6, R6, -0x1, RZ ;  /* 0xffffffff06067810 */ /* 0x000fc60007ffe0ff */
[C---:B------:R-:W-:Y:S02]  /*0d10*/  IMAD R10, R7.reuse, c[0x0][0x198], R5 ;  /* 0x00006600070a7a24 */ /* 0x040fe400078e0205 */
[C---:B------:R-:W-:Y:S02]  /*0d20*/  IMAD R9, R7.reuse, c[0x0][0x198], R4 ;  /* 0x0000660007097a24 */ /* 0x040fe400078e0204 */
[C---:B------:R-:W-:Y:S01]  /*0d30*/  IMAD R8, R7.reuse, c[0x0][0x198], R3 ;  /* 0x0000660007087a24 */ /* 0x040fe200078e0203 */
[----:B------:R-:W-:Y:S01]  /*0d40*/  ISETP.GE.AND P3, PT, R10, c[0x0][0x168], PT ;  /* 0x00005a000a007a0c */ /* 0x000fe20003f66270 */
[----:B------:R-:W-:Y:S01]  /*0d50*/  IMAD R7, R7, c[0x0][0x198], R0 ;  /* 0x0000660007077a24 */ /* 0x000fe200078e0200 */
[----:B------:R-:W-:Y:S02]  /*0d60*/  ISETP.GE.AND P2, PT, R9, c[0x0][0x168], PT ;  /* 0x00005a0009007a0c */ /* 0x000fe40003f46270 */
[----:B------:R-:W-:Y:S02]  /*0d70*/  ISETP.GE.AND P1, PT, R8, c[0x0][0x168], PT ;  /* 0x00005a0008007a0c */ /* 0x000fe40003f26270 */
[----:B------:R-:W-:-:S02]  /*0d80*/  ISETP.GE.AND P0, PT, R7, c[0x0][0x168], PT ;  /* 0x00005a0007007a0c */ /* 0x000fc40003f06270 */
[----:B------:R-:W-:Y:S02]  /*0d90*/  ISETP.GT.AND P3, PT, R10, -0x1, !P3 ;  /* 0xffffffff0a00780c */ /* 0x000fe40005f64270 */
[----:B------:R-:W-:Y:S02]  /*0da0*/  ISETP.GT.AND P2, PT, R9, -0x1, !P2 ;  /* 0xffffffff0900780c */ /* 0x000fe40005744270 */
[----:B------:R-:W-:Y:S02]  /*0db0*/  ISETP.GT.AND P1, PT, R8, -0x1, !P1 ;  /* 0xffffffff0800780c */ /* 0x000fe40004f24270 */
[----:B------:R-:W-:Y:S02]  /*0dc0*/  ISETP.GT.AND P0, PT, R7, -0x1, !P0 ;  /* 0xffffffff0700780c */ /* 0x000fe40004704270 */
[----:B------:R-:W-:Y:S02]  /*0dd0*/  SEL R14, RZ, 0x1, !P3 ;  /* 0x00000001ff0e7807 */ /* 0x000fe40005800000 */
[----:B------:R-:W-:-:S02]  /*0de0*/  SEL R12, RZ, 0x1, !P2 ;  /* 0x00000001ff0c7807 */ /* 0x000fc40005000000 */
        /* <DEDUP_REMOVED lines=13> */
.L_x_293:
[----:B------:R-:W-:Y:S01]  /*0ec0*/  IABS R0, c[0x0][0x1a4] ;  /* 0x0000690000007a13 */ /* 0x000fe20000000000 */
[----:B------:R-:W-:Y:S01]  /*0ed0*/  ULDC UR5, c[0x0][0x16c] ;  /* 0x00005b0000057ab9 */ /* 0x000fe20000000800 */
[----:B------:R-:W-:Y:S01]  /*0ee0*/  IABS R4, c[0x0][0x16c] ;  /* 0x00005b0000047a13 */ /* 0x000fe20000000000 */
        /* <DEDUP_REMOVED lines=11> */
[----:B------:R-:W-:Y:S01]  /*0fa0*/  CS2R R32, SRZ ;  /* 0x0000000000207805 */ /* 0x000fe2000001ff00 */
[----:B------:R-:W-:Y:S01]  /*0fb0*/  CS2R R34, SRZ ;  /* 0x0000000000227805 */ /* 0x000fe2000001ff00 */
[----:B0-----:R-:W0:Y:S02]  /*0fc0*/  MUFU.RCP R6, R5 ;  /* 0x0000000500067308 */ /* 0x001e240000001000 */
[----:B0-----:R-:W-:-:S06]  /*0fd0*/  IADD3 R6, R6, 0xffffffe, RZ ;  /* 0x0ffffffe06067810 */ /* 0x001fcc0007ffe0ff */
[----:B------:R0:W1:Y:S02]  /*0fe0*/  F2I.FTZ.U32.TRUNC.NTZ R7, R6 ;  /* 0x0000000600077305 */ /* 0x000064000021f000 */
[----:B0-----:R-:W-:Y:S02]  /*0ff0*/  IMAD.MOV.U32 R6, RZ, RZ, RZ ;  /* 0x000000ffff067224 */ /* 0x001fe400078e00ff */
[----:B-1----:R-:W-:-:S04]  /*1000*/  IMAD.MOV R3, RZ, RZ, -R7 ;  /* 0x000000ffff037224 */ /* 0x002fc800078e0a07 */
[----:B------:R-:W-:-:S04]  /*1010*/  IMAD R3, R3, R0, RZ ;  /* 0x0000000003037224 */ /* 0x000fc800078e02ff */
[----:B------:R-:W-:-:S04]  /*1020*/  IMAD.HI.U32 R3, R7, R3, R6 ;  /* 0x0000000307037227 */ /* 0x000fc800078e0006 */
[----:B------:R-:W-:Y:S02]  /*1030*/  IMAD.U32 R6, RZ, RZ, UR28 ;  /* 0x0000001cff067e24 */ /* 0x000fe4000f8e00ff */
[----:B------:R-:W-:-:S04]  /*1040*/  IMAD.HI.U32 R102, R3, R4, RZ ;  /* 0x0000000403667227 */ /* 0x000fc800078e00ff */
[----:B------:R-:W-:Y:S02]  /*1050*/  IMAD.MOV R3, RZ, RZ, -R102 ;  /* 0x000000ffff037224 */ /* 0x000fe400078e0a66 */
[----:B------:R-:W-:Y:S02]  /*1060*/  IMAD R6, R6, 0x80, R49 ;  /* 0x0000008006067824 */ /* 0x000fe400078e0231 */
[----:B------:R-:W-:-:S03]  /*1070*/  IMAD R3, R0, R3, R4 ;  /* 0x0000000300037224 */ /* 0x000fc600078e0204 */
[----:B------:R-:W-:Y:S02]  /*1080*/  IADD3 R4, R6, 0x10, RZ ;  /* 0x0000001006047810 */ /* 0x000fe40007ffe0ff */
[----:B------:R-:W-:-:S12]  /*1090*/  ISETP.GT.U32.AND P2, PT, R0, R3, PT ;  /* 0x000000030000720c */ /* 0x000fd80003f44070 */
[----:B------:R-:W-:Y:S01]  /*10a0*/  @!P2 IMAD.IADD R3, R3, 0x1, -R0 ;  /* 0x000000010303a824 */ /* 0x000fe200078e0a00 */
[----:B------:R-:W-:Y:S02]  /*10b0*/  @!P2 IADD3 R102, R102, 0x1, RZ ;  /* 0x000000016666a810 */ /* 0x000fe40007ffe0ff */
[C---:B------:R-:W-:Y:S02]  /*10c0*/  ISETP.GE.AND P2, PT, R6.reuse, c[0x0][0x178], PT ;  /* 0x00005e0006007a0c */ /* 0x040fe40003f46270 */
[----:B------:R-:W-:Y:S02]  /*10d0*/  ISETP.GE.U32.AND P4, PT, R3, R0, PT ;  /* 0x000000000300720c */ /* 0x000fe40003f86070 */
[C---:B------:R-:W-:Y:S02]  /*10e0*/  IADD3 R0, R6.reuse, 0x8, RZ ;  /* 0x0000000806007810 */ /* 0x040fe40007ffe0ff */
[C---:B------:R-:W-:Y:S01]  /*10f0*/  IADD3 R3, R6.reuse, 0x18, RZ ;  /* 0x0000001806037810 */ /* 0x040fe20007ffe0ff */
[----:B------:R-:W-:Y:S01]  /*1100*/  IMAD R6, R6, c[0x0][0x228], RZ ;  /* 0x00008a0006067a24 */ /* 0x000fe200078e02ff */
[----:B------:R-:W-:-:S02]  /*1110*/  ISETP.GE.AND P1, PT, R0, c[0x0][0x178], PT ;  /* 0x00005e0000007a0c */ /* 0x000fc40003f26270 */
[----:B------:R-:W-:Y:S02]  /*1120*/  SEL R5, RZ, 0x1, P2 ;  /* 0x00000001ff057807 */ /* 0x000fe40001000000 */
[----:B------:R-:W-:Y:S02]  /*1130*/  SEL R0, RZ, 0xffffffff, P1 ;  /* 0xffffffffff007807 */ /* 0x000fe40000800000 */
[----:B------:R-:W-:Y:S02]  /*1140*/  @P4 IADD3 R102, R102, 0x1, RZ ;  /* 0x0000000166664810 */ /* 0x000fe40007ffe0ff */
[----:B------:R-:W-:Y:S01]  /*1150*/  ISETP.GE.AND P2, PT, R4, c[0x0][0x178], PT ;  /* 0x00005e0004007a0c */ /* 0x000fe20003f46270 */
[----:B------:R-:W-:Y:S01]  /*1160*/  IMAD.SHL.U32 R0, R0, 0x2, RZ ;  /* 0x0000000200007824 */ /* 0x000fe200078e00ff */
[----:B------:R-:W-:Y:S01]  /*1170*/  ISETP.GE.AND P1, PT, R3, c[0x0][0x178], PT ;  /* 0x00005e0003007a0c */ /* 0x000fe20003f26270 */
[----:B------:R-:W-:Y:S01]  /*1180*/  @!P0 IMAD.MOV R102, RZ, RZ, -R102 ;  /* 0x000000ffff668224 */ /* 0x000fe200078e0a66 */
[----:B------:R-:W-:-:S02]  /*1190*/  SEL R3, RZ, 0x4, P2 ;  /* 0x00000004ff037807 */ /* 0x000fc40001000000 */
[----:B------:R-:W-:Y:S02]  /*11a0*/  LOP3.LUT R5, R0, 0x2, R5, 0xe2, !PT ;  /* 0x0000000200057812 */ /* 0x000fe400078ee205 */
[----:B------:R-:W-:Y:S02]  /*11b0*/  @!P3 LOP3.LUT R102, RZ, c[0x0][0x1a4], RZ, 0x33, !PT ;  /* 0x00006900ff66ba12 */ /* 0x000fe400078e33ff */
[----:B------:R-:W-:Y:S02]  /*11c0*/  ISETP.GE.U32.AND P3, PT, R65, c[0x0][0x16c], PT ;  /* 0x00005b0041007a0c */ /* 0x000fe40003f66070 */
[----:B------:R-:W-:Y:S02]  /*11d0*/  SEL R0, RZ, 0x8, P1 ;  /* 0x00000008ff007807 */ /* 0x000fe40000800000 */
[----:B------:R-:W-:Y:S02]  /*11e0*/  SEL R152, R152, RZ, !P3 ;  /* 0x000000ff98987207 */ /* 0x000fe40005800000 */
[----:B------:R-:W-:-:S02]  /*11f0*/  SEL R151, R151, RZ, !P3 ;  /* 0x000000ff97977207 */ /* 0x000fc40005800000 */
[----:B------:R-:W-:Y:S02]  /*1200*/  LOP3.LUT R0, R0, R3, R5, 0xfe, !PT ;  /* 0x0000000300007212 */ /* 0x000fe400078efe05 */
[C---:B------:R-:W-:Y:S02]  /*1210*/  ISETP.GE.U32.AND P0, PT, R65.reuse, R102, PT ;  /* 0x000000664100720c */ /* 0x040fe40003f06070 */
[----:B------:R-:W-:Y:S02]  /*1220*/  LOP3.LUT P4, RZ, R152, 0x1, R151, 0x80, !PT ;  /* 0x0000000198ff7812 */ /* 0x000fe40007888097 */
[----:B------:R-:W-:Y:S02]  /*1230*/  SEL R0, R0, RZ, !P0 ;  /* 0x000000ff00007207 */ /* 0x000fe40004000000 */
[----:B------:R-:W-:Y:S02]  /*1240*/  IADD3 R3, P0, R65, R6, RZ ;  /* 0x0000000641037210 */ /* 0x000fe40007f1e0ff */
[----:B------:R-:W-:-:S02]  /*1250*/  LOP3.LUT R5, R0, 0x2, RZ, 0xc0, !PT ;  /* 0x0000000200057812 */ /* 0x000fc400078ec0ff */
[----:B------:R-:W-:Y:S02]  /*1260*/  LOP3.LUT R4, R0, 0x4, RZ, 0xc0, !PT ;  /* 0x0000000400047812 */ /* 0x000fe400078ec0ff */
[----:B------:R-:W-:Y:S02]  /*1270*/  SEL R150, R150, RZ, !P3 ;  /* 0x000000ff96967207 */ /* 0x000fe40005800000 */
[----:B------:R-:W-:Y:S01]  /*1280*/  SEL R149, R149, RZ, !P3 ;  /* 0x000000ff95957207 */ /* 0x000fe20005800000 */
[----:B------:R0:W4:Y:S01]  /*1290*/  @P4 LDG.E.LTC128B.128.SYS R24, [R42] ;  /* 0x000000002a184381 */ /* 0x00012200001eed20 */
[----:B------:R-:W-:Y:S02]  /*12a0*/  LEA.HI.X.SX32 R2, R6, R2, 0x1, P0 ;  /* 0x0000000206027211 */ /* 0x000fe400000f0eff */
[----:B------:R-:W-:Y:S02]  /*12b0*/  SHF.R.U32.HI R5, RZ, 0x1, R5 ;  /* 0x00000001ff057819 */ /* 0x000fe40000011605 */
[----:B------:R-:W-:-:S02]  /*12c0*/  SHF.R.U32.HI R4, RZ, 0x2, R4 ;  /* 0x00000002ff047819 */ /* 0x000fc40000011604 */
[----:B------:R-:W-:Y:S02]  /*12d0*/  LEA R54, P0, R3, c[0x0][0x250], 0x1 ;  /* 0x0000940003367a11 */ /* 0x000fe400078008ff */
[----:B------:R-:W-:Y:S02]  /*12e0*/  LOP3.LUT P5, RZ, R150, 0x1, R149, 0x80, !PT ;  /* 0x0000000196ff7812 */ /* 0x000fe400078a8095 */
[----:B------:R-:W-:Y:S01]  /*12f0*/  LOP3.LUT P4, RZ, R0, 0x1, RZ, 0xc0, !PT ;  /* 0x0000000100ff7812 */ /* 0x000fe2000788c0ff */
[----:B------:R-:W-:Y:S01]  /*1300*/  CS2R R6, SRZ ;  /* 0x0000000000067805 */ /* 0x000fe2000001ff00 */
[----:B------:R-:W-:Y:S02]  /*1310*/  ISETP.NE.U32.AND P2, PT, R5, RZ, PT ;  /* 0x000000ff0500720c */ /* 0x000fe40003f45070 */
[----:B------:R-:W-:Y:S02]  /*1320*/  ISETP.NE.U32.AND P1, PT, R4, RZ, PT ;  /* 0x000000ff0400720c */ /* 0x000fe40003f25070 */
[----:B------:R-:W-:Y:S01]  /*1330*/  LEA.HI.X R55, R3, c[0x0][0x254], R2, 0x1, P0 ;  /* 0x0000950003377a11 */ /* 0x000fe200000f0c02 */
[----:B------:R-:W-:Y:S01]  /*1340*/  CS2R R4, SRZ ;  /* 0x0000000000047805 */ /* 0x000fe2000001ff00 */
[----:B------:R-:W-:-:S02]  /*1350*/  SEL R154, R154, RZ, !P3 ;  /* 0x000000ff9a9a7207 */ /* 0x000fc40005800000 */
[----:B------:R0:W4:Y:S01]  /*1360*/  @P5 LDG.E.LTC128B.128.SYS R28, [R38] ;  /* 0x00000000261c5381 */ /* 0x00012200001eed20 */
[----:B------:R-:W-:Y:S02]  /*1370*/  SEL R153, R153, RZ, !P3 ;  /* 0x000000ff99997207 */ /* 0x000fe40005800000 */
[----:B------:R-:W-:Y:S02]  /*1380*/  SEL R148, R148, RZ, !P3 ;  /* 0x000000ff94947207 */ /* 0x000fe40005800000 */
[----:B------:R0:W4:Y:S01]  /*1390*/  @P4 LDG.E.LTC128B.128.SYS R4, [R54] ;  /* 0x0000000036044381 */ /* 0x00012200001eed20 */
[----:B------:R-:W-:Y:S02]  /*13a0*/  SEL R147, R147, RZ, !P3 ;  /* 0x000000ff93937207 */ /* 0x000fe40005800000 */
[----:B------:R-:W-:Y:S02]  /*13b0*/  LOP3.LUT P3, RZ, R154, 0x1, R153, 0x80, !PT ;  /* 0x000000019aff7812 */ /* 0x000fe40007868099 */
[----:B------:R-:W-:-:S02]  /*13c0*/  SHF.R.U32.HI R44, RZ, 0x5, R145 ;  /* 0x00000005ff2c7819 */ /* 0x000fc40000011691 */
[----:B------:R-:W-:Y:S02]  /*13d0*/  LOP3.LUT P0, RZ, R148, 0x1, R147, 0x80, !PT ;  /* 0x0000000194ff7812 */ /* 0x000fe40007808093 */
[----:B------:R-:W-:-:S04]  /*13e0*/  LOP3.LUT R2, R0, 0x8, RZ, 0xc0, !PT ;  /* 0x0000000800027812 */ /* 0x000fc800078ec0ff */
[----:B------:R-:W1:Y:S01]  /*13f0*/  SHFL.IDX PT, R44, R44, RZ, 0x1f ;  /* 0x00001fff2c2c7589 */ /* 0x000e6200000e0000 */
[----:B------:R-:W-:-:S03]  /*1400*/  SHF.R.U32.HI R2, RZ, 0x3, R2 ;  /* 0x00000003ff027819 */ /* 0x000fc60000011602 */
[----:B------:R0:W4:Y:S01]  /*1410*/  @P3 LDG.E.LTC128B.128.SYS R8, [R40] ;  /* 0x0000000028083381 */ /* 0x00012200001eed20 */
[----:B------:R-:W-:Y:S02]  /*1420*/  IADD3 R52, P3, R54, c[0x0][0x238], RZ ;  /* 0x00008e0036347a10 */ /* 0x000fe40007f7e0ff */
[----:B------:R-:W-:Y:S01]  /*1430*/  IADD3 R47, R49, 0x8, RZ ;  /* 0x00000008312f7810 */ /* 0x000fe20007ffe0ff */
[----:B------:R0:W4:Y:S01]  /*1440*/  @P0 LDG.E.LTC128B.128.SYS R32, [R36] ;  /* 0x0000000024200381 */ /* 0x00012200001eed20 */
[----:B------:R-:W-:Y:S02]  /*1450*/  IADD3.X R53, R55, c[0x0][0x23c], RZ, P3, !PT ;  /* 0x00008f0037357a10 */ /* 0x000fe40001ffe4ff */
[----:B------:R-:W-:Y:S02]  /*1460*/  ISETP.NE.U32.AND P0, PT, R2, RZ, PT ;  /* 0x000000ff0200720c */ /* 0x000fe40003f05070 */
[----:B------:R-:W-:Y:S02]  /*1470*/  IADD3 R50, P3, R52, c[0x0][0x238], RZ ;  /* 0x00008e0034327a10 */ /* 0x000fe40007f7e0ff */
[----:B------:R-:W-:Y:S01]  /*1480*/  LEA.HI R2, R49, R49, RZ, 0x1 ;  /* 0x0000003131027211 */ /* 0x000fe200078f08ff */
[----:B------:R-:W-:Y:S01]  /*1490*/  CS2R R16, SRZ ;  /* 0x0000000000107805 */ /* 0x000fe2000001ff00 */
[----:B------:R-:W-:Y:S01]  /*14a0*/  CS2R R18, SRZ ;  /* 0x0000000000127805 */ /* 0x000fe2000001ff00 */
[----:B------:R-:W-:-:S02]  /*14b0*/  IADD3.X R51, R53, c[0x0][0x23c], RZ, P3, !PT ;  /* 0x00008f0035337a10 */ /* 0x000fc40001ffe4ff */
[----:B------:R-:W-:Y:S02]  /*14c0*/  LEA.HI R3, R47, R47, RZ, 0x1 ;  /* 0x0000002f2f037211 */ /* 0x000fe400078f08ff */
[----:B------:R-:W-:Y:S02]  /*14d0*/  LOP3.LUT R48, R2, 0x3ffffffe, RZ, 0xc0, !PT ;  /* 0x3ffffffe02307812 */ /* 0x000fe400078ec0ff */
[----:B------:R-:W-:Y:S01]  /*14e0*/  LOP3.LUT R46, R3, 0x3ffffffe, RZ, 0xc0, !PT ;  /* 0x3ffffffe032e7812 */ /* 0x000fe200078ec0ff */
[----:B------:R-:W-:Y:S01]  /*14f0*/  ULDC UR4, c[0x0][0x180] ;  /* 0x0000600000047ab9 */ /* 0x000fe20000000800 */
[----:B------:R-:W-:Y:S01]  /*1500*/  IADD3 R66, P3, R50, c[0x0][0x238], RZ ;  /* 0x00008e0032427a10 */ /* 0x000fe20007f7e0ff */
[----:B------:R-:W-:Y:S01]  /*1510*/  IMAD.IADD R48, R49, 0x1, -R48 ;  /* 0x0000000131307824 */ /* 0x000fe200078e0a30 */
[----:B------:R2:W4:Y:S01]  /*1520*/  @P1 LDG.E.LTC128B.128.SYS R16, [R50] ;  /* 0x0000000032101381 */ /* 0x00052200001eed20 */
[----:B------:R-:W-:-:S03]  /*1530*/  UISETP.NE.AND UP1, UPT, UR13, UR4, UPT ;  /* 0x000000040d00728c */ /* 0x000fc6000bf25270 */
[----:B-1----:R1:W3:Y:S01]  /*1540*/  R2UR UR7, R44 ;  /* 0x000000002c0773c2 */ /* 0x0022e200000e0000 */
[----:B--2---:R-:W-:Y:S02]  /*1550*/  IMAD.IADD R50, R47, 0x1, -R46 ;  /* 0x000000012f327824 */ /* 0x004fe400078e0a2e */
[--C-:B------:R-:W-:Y:S01]  /*1560*/  IMAD R46, R48, 0x4, R45.reuse ;  /* 0x00000004302e7824 */ /* 0x100fe200078e022d */
[--C-:B------:R-:W-:Y:S02]  /*1570*/  SHF.R.S32.HI R48, RZ, 0x1, R2.reuse ;  /* 0x00000001ff307819 */ /* 0x100fe40000011402 */
[----:B------:R-:W-:Y:S02]  /*1580*/  SHF.R.S32.HI R49, RZ, 0x1f, R2 ;  /* 0x0000001fff317819 */ /* 0x000fe40000011402 */
[----:B------:R-:W-:Y:S01]  /*1590*/  SHF.R.S32.HI R47, RZ, 0x1f, R46 ;  /* 0x0000001fff2f7819 */ /* 0x000fe2000001142e */
[----:B------:R-:W-:Y:S01]  /*15a0*/  ULDC UR6, c[0x0][0x17c] ;  /* 0x00005f0000067ab9 */ /* 0x000fe20000000800 */
[----:B------:R-:W-:Y:S01]  /*15b0*/  LEA.HI R49, R49, R48, RZ, 0x2 ;  /* 0x0000003031317211 */ /* 0x000fe200078f10ff */
[----:B------:R-:W-:Y:S01]  /*15c0*/  @!UP1 UISETP.LT.AND UP2, UPT, UR13, UR6, UPT ;  /* 0x000000060d00928c */ /* 0x000fe2000bf41270 */
[----:B------:R-:W-:Y:S01]  /*15d0*/  LEA.HI R47, R47, R46, RZ, 0x2 ;  /* 0x0000002e2f2f7211 */ /* 0x000fe200078f10ff */
[----:B------:R-:W-:Y:S01]  /*15e0*/  UMOV UR5, URZ ;  /* 0x0000003f00057c82 */ /* 0x000fe20008000000 */
[----:B------:R-:W-:Y:S01]  /*15f0*/  IMAD R45, R50, 0x4, R45 ;  /* 0x00000004322d7824 */ /* 0x000fe200078e022d */
[----:B------:R-:W-:Y:S01]  /*1600*/  LOP3.LUT R49, R49, 0x1ffffffc, RZ, 0xc0, !PT ;  /* 0x1ffffffc31317812 */ /* 0x000fe200078ec0ff */
[----:B------:R-:W-:Y:S01]  /*1610*/  @!UP1 USEL UR5, UR13, 0x2, UP2 ;  /* 0x000000020d059887 */ /* 0x000fe20009000000 */
[----:B------:R-:W-:Y:S01]  /*1620*/  LOP3.LUT R47, R47, 0xfffffffc, RZ, 0xc0, !PT ;  /* 0xfffffffc2f2f7812 */ /* 0x000fe200078ec0ff */
[----:B------:R-:W-:Y:S01]  /*1630*/  CS2R R12, SRZ ;  /* 0x00000000000c7805 */ /* 0x000fe2000001ff00 */
[----:B------:R-:W-:Y:S01]  /*1640*/  CS2R R14, SRZ ;  /* 0x00000000000e7805 */ /* 0x000fe2000001ff00 */
[----:B------:R-:W-:-:S02]  /*1650*/  IADD3.X R67, R51, c[0x0][0x23c], RZ, P3, !PT ;  /* 0x00008f0033437a10 */ /* 0x000fc40001ffe4ff */
[--C-:B------:R-:W-:Y:S01]  /*1660*/  SHF.R.S32.HI R2, RZ, 0x1, R3.reuse ;  /* 0x00000001ff027819 */ /* 0x100fe20000011403 */
[----:B------:R-:W-:Y:S01]  /*1670*/  UISETP.NE.AND UP0, UPT, UR5, 0x2, UPT ;  /* 0x000000020500788c */ /* 0x000fe2000bf05270 */
[----:B------:R-:W-:Y:S01]  /*1680*/  SHF.R.S32.HI R3, RZ, 0x1f, R3 ;  /* 0x0000001fff037819 */ /* 0x000fe20000011403 */
[----:B------:R-:W-:Y:S01]  /*1690*/  UMOV UR12, 0x8 ;  /* 0x00000008000c7882 */ /* 0x000fe20000000000 */
[----:B------:R-:W-:Y:S01]  /*16a0*/  SHF.R.S32.HI R50, RZ, 0x1f, R45 ;  /* 0x0000001fff327819 */ /* 0x000fe2000001142d */
[----:B------:R-:W-:Y:S01]  /*16b0*/  ULDC UR4, c[0x2][0x0] ;  /* 0x0080000000047ab9 */ /* 0x000fe20000000800 */
[----:B------:R-:W-:Y:S02]  /*16c0*/  IMAD.IADD R49, R48, 0x1, -R49 ;  /* 0x0000000130317824 */ /* 0x000fe400078e0a31 */
[----:B------:R-:W-:Y:S01]  /*16d0*/  IMAD.IADD R46, R46, 0x1, -R47 ;  /* 0x000000012e2e7824 */ /* 0x000fe200078e0a2f */
[----:B-1----:R-:W-:Y:S01]  /*16e0*/  LEA.HI R44, R3, R2, RZ, 0x2 ;  /* 0x00000002032c7211 */ /* 0x002fe200078f10ff */
[----:B------:R-:W-:Y:S01]  /*16f0*/  UIMAD UR4, UR5, UR12, UR4 ;  /* 0x0000000c050472a4 */ /* 0x000fe2000f8e0204 */
[----:B------:R-:W-:Y:S01]  /*1700*/  LEA.HI R3, R50, R45, RZ, 0x2 ;  /* 0x0000002d32037211 */ /* 0x000fe200078f10ff */
[----:B------:R0:W4:Y:S01]  /*1710*/  @P0 LDG.E.LTC128B.128.SYS R12, [R66] ;  /* 0x00000000420c0381 */ /* 0x00012200001eed20 */
[----:B------:R-:W-:-:S02]  /*1720*/  LOP3.LUT R46, R46, R49, RZ, 0x3c, !PT ;  /* 0x000000312e2e7212 */ /* 0x000fc400078e3cff */
[----:B------:R-:W-:Y:S01]  /*1730*/  PLOP3.LUT P0, PT, PT, PT, UP0, 0x80, 0x0 ;  /* 0x000000000000781c */ /* 0x000fe20003f0f008 */
[----:B------:R-:W-:Y:S01]  /*1740*/  CS2R R20, SRZ ;  /* 0x0000000000147805 */ /* 0x000fe2000001ff00 */
[----:B------:R-:W-:Y:S01]  /*1750*/  LOP3.LUT R49, R44, 0x1ffffffc, RZ, 0xc0, !PT ;  /* 0x1ffffffc2c317812 */ /* 0x000fe200078ec0ff */
[----:B------:R-:W-:Y:S01]  /*1760*/  CS2R R22, SRZ ;  /* 0x0000000000167805 */ /* 0x000fe2000001ff00 */
[----:B------:R-:W-:Y:S01]  /*1770*/  LOP3.LUT R44, R3, 0xfffffffc, RZ, 0xc0, !PT ;  /* 0xfffffffc032c7812 */ /* 0x000fe200078ec0ff */
[----:B---3--:R-:W-:Y:S01]  /*1780*/  USHF.R.S32.HI UR25, URZ, 0x1f, UR7 ;  /* 0x0000001f3f197899 */ /* 0x008fe20008011407 */
[----:B------:R-:W-:Y:S02]  /*1790*/  IMAD.IADD R3, R47, 0x1, R46 ;  /* 0x000000012f037824 */ /* 0x000fe400078e022e */
[----:B------:R-:W-:Y:S01]  /*17a0*/  IMAD.IADD R49, R2, 0x1, -R49 ;  /* 0x0000000102317824 */ /* 0x000fe200078e0a31 */
[----:B------:R-:W-:Y:S01]  /*17b0*/  ULEA.HI UR25, UR25, UR7, URZ, 0x2 ;  /* 0x0000000719197291 */ /* 0x000fe2000f8f103f */
[----:B------:R-:W-:-:S02]  /*17c0*/  IMAD.IADD R46, R45, 0x1, -R44 ;  /* 0x000000012d2e7824 */ /* 0x000fc400078e0a2c */
[----:B------:R-:W-:Y:S01]  /*17d0*/  IMAD.MOV.U32 R146, RZ, RZ, R65 ;  /* 0x000000ffff927224 */ /* 0x000fe200078e0041 */
[----:B------:R-:W-:Y:S01]  /*17e0*/  ULDC.64 UR4, c[0x0][UR4+0x160] ;  /* 0x0000580004047abb */ /* 0x000fe20008000a00 */
[----:B------:R0:W4:Y:S01]  /*17f0*/  @P2 LDG.E.LTC128B.128.SYS R20, [R52] ;  /* 0x0000000034142381 */ /* 0x00012200001eed20 */
[----:B------:R-:W-:Y:S01]  /*1800*/  ULOP3.LUT UR6, UR25, 0xfffffffc, URZ, 0xc0, !UPT ;  /* 0xfffffffc19067892 */ /* 0x000fe2000f8ec03f */
[----:B------:R-:W-:Y:S02]  /*1810*/  IADD3 R138, P2, R40, UR4, RZ ;  /* 0x00000004288a7c10 */ /* 0x000fe4000ff5e0ff */
[----:B------:R-:W-:Y:S02]  /*1820*/  LOP3.LUT R45, R46, R49, RZ, 0x3c, !PT ;  /* 0x000000312e2d7212 */ /* 0x000fe400078e3cff */
[----:B------:R-:W-:Y:S01]  /*1830*/  @!P0 IADD3 R146, R65, c[0x0][0x1f8], RZ ;  /* 0x00007e0041928a10 */ /* 0x000fe20007ffe0ff */
[----:B------:R-:W-:Y:S01]  /*1840*/  UIADD3 UR6, UR7, -UR6, URZ ;  /* 0x8000000607067290 */ /* 0x000fe2000fffe03f */
[----:B------:R-:W-:Y:S01]  /*1850*/  IADD3.X R139, R41, UR5, RZ, P2, !PT ;  /* 0x00000005298b7c10 */ /* 0x000fe200097fe4ff */
[----:B------:R-:W-:Y:S01]  /*1860*/  IMAD.IADD R45, R44, 0x1, R45 ;  /* 0x000000012c2d7824 */ /* 0x000fe200078e022d */
[----:B------:R-:W-:Y:S01]  /*1870*/  ISETP.GE.U32.AND P2, PT, R146, c[0x0][0x16c], PT ;  /* 0x00005b0092007a0c */ /* 0x000fe20003f46070 */
[----:B------:R-:W-:Y:S01]  /*1880*/  ULEA.HI UR23, UR6, UR6, URZ, 0x1 ;  /* 0x0000000606177291 */ /* 0x000fe2000f8f083f */
[----:B------:R-:W-:-:S02]  /*1890*/  IMAD R3, R48, 0x10, R3 ;  /* 0x0000001030037824 */ /* 0x000fc400078e0203 */
[----:B------:R-:W-:Y:S01]  /*18a0*/  IMAD R2, R2, 0x10, R45 ;  /* 0x0000001002027824 */ /* 0x000fe200078e022d */
[----:B------:R-:W-:Y:S01]  /*18b0*/  IADD3 R136, P3, R42, UR4, RZ ;  /* 0x000000042a887c10 */ /* 0x000fe2000ff7e0ff */
[----:B------:R-:W-:Y:S01]  /*18c0*/  ULOP3.LUT UR24, UR23, 0xfffffffe, URZ, 0xc0, !UPT ;  /* 0xfffffffe17187892 */ /* 0x000fe2000f8ec03f */
[----:B------:R-:W-:Y:S02]  /*18d0*/  IADD3 R140, P1, R38, UR4, RZ ;  /* 0x00000004268c7c10 */ /* 0x000fe4000ff3e0ff */
[----:B------:R-:W-:Y:S01]  /*18e0*/  IADD3 R142, P0, R36, UR4, RZ ;  /* 0x00000004248e7c10 */ /* 0x000fe2000ff1e0ff */
[----:B------:R-:W-:Y:S01]  /*18f0*/  IMAD.SHL.U32 R3, R3, 0x8, RZ ;  /* 0x0000000803037824 */ /* 0x000fe200078e00ff */
[----:B------:R-:W-:Y:S01]  /*1900*/  UMOV UR27, 0x1 ;  /* 0x00000001001b7882 */ /* 0x000fe20000000000 */
[----:B------:R-:W-:Y:S01]  /*1910*/  IMAD.SHL.U32 R2, R2, 0x8, RZ ;  /* 0x0000000802027824 */ /* 0x000fe200078e00ff */
[----:B------:R-:W-:Y:S01]  /*1920*/  UMOV UR26, URZ ;  /* 0x0000003f001a7c82 */ /* 0x000fe20008000000 */
[----:B------:R-:W-:Y:S01]  /*1930*/  BMOV.32.CLEAR RZ, B0 ;  /* 0x0000000000ff7355 */ /* 0x000fe20000100000 */
[----:B------:R-:W-:Y:S01]  /*1940*/  @!UP1 USEL UR26, URZ, 0x1, !UP2 ;  /* 0x000000013f1a9887 */ /* 0x000fe2000d000000 */
[----:B------:R-:W-:Y:S01]  /*1950*/  IADD3.X R103, R43, UR5, RZ, P3, !PT ;  /* 0x000000052b677c10 */ /* 0x000fe20009ffe4ff */
[----:B------:R-:W-:Y:S01]  /*1960*/  USHF.R.S32.HI UR25, URZ, 0x2, UR25 ;  /* 0x000000023f197899 */ /* 0x000fe20008011419 */
[----:B------:R-:W-:Y:S01]  /*1970*/  IADD3.X R141, R39, UR5, RZ, P1, !PT ;  /* 0x00000005278d7c10 */ /* 0x000fe20008ffe4ff */
[----:B------:R-:W-:Y:S01]  /*1980*/  USHF.R.S32.HI UR23, URZ, 0x1, UR23 ;  /* 0x000000013f177899 */ /* 0x000fe20008011417 */
[----:B------:R-:W-:Y:S01]  /*1990*/  IADD3.X R143, R37, UR5, RZ, P0, !PT ;  /* 0x00000005258f7c10 */ /* 0x000fe200087fe4ff */
[----:B------:R-:W-:Y:S01]  /*19a0*/  UIADD3 UR24, UR6, -UR24, URZ ;  /* 0x8000001806187290 */ /* 0x000fe2000fffe03f */
[----:B------:R-:W-:Y:S01]  /*19b0*/  BSSY B0, `(.L_x_295) ;  /* 0x000000b000007945 */ /* 0x000fe20003800000 */
[----:B------:R-:W-:-:S02]  /*19c0*/  ULDC UR22, c[0x0][0x1c4] ;  /* 0x0000710000167ab9 */ /* 0x000fc40000000800 */
[----:B------:R-:W-:Y:S01]  /*19d0*/  @!UP1 UMOV UR27, URZ ;  /* 0x0000003f001b9c82 */ /* 0x000fe20008000000 */
[----:B------:R-:W-:Y:S02]  /*19e0*/  SHF.R.S32.HI R165, RZ, 0x3, R3 ;  /* 0x00000003ffa57819 */ /* 0x000fe40000011403 */
[----:B------:R-:W-:Y:S01]  /*19f0*/  SHF.R.S32.HI R164, RZ, 0x3, R2 ;  /* 0x00000003ffa47819 */ /* 0x000fe20000011402 */
[----:B------:R-:W-:Y:S05]  /*1a00*/  @!P2 BRA `(.L_x_296) ;  /* 0x000000500000a947 */ /* 0x000fea0003800000 */
[----:B0-----:R-:W-:Y:S01]  /*1a10*/  CS2R R148, SRZ ;  /* 0x0000000000947805 */ /* 0x001fe2000001ff00 */
[----:B------:R-:W-:Y:S01]  /*1a20*/  CS2R R150, SRZ ;  /* 0x0000000000967805 */ /* 0x000fe2000001ff00 */
[----:B------:R-:W-:Y:S01]  /*1a30*/  CS2R R152, SRZ ;  /* 0x0000000000987805 */ /* 0x000fe2000001ff00 */
[----:B------:R-:W-:Y:S02]  /*1a40*/  MOV R154, RZ ;  /* 0x000000ff009a7202 */ /* 0x000fe40000000f00 */
[----:B------:R-:W-:-:S03]  /*1a50*/  MOV R147, RZ ;  /* 0x000000ff00937202 */ /* 0x000fc60000000f00 */
.L_x_296:
[----:B0-----:R-:W-:Y:S05]  /*1a60*/  BSYNC B0 ;  /* 0x0000000000007941 */ /* 0x001fea0003800000 */
.L_x_295:
[----:B----4-:R0:W-:Y:S01]  /*1a70*/  STS.128 [R165.X16], R32 ;  /* 0x00000020a5007388 */ /* 0x0101e2000000cc00 */
[C---:B------:R-:W-:Y:S01]  /*1a80*/  IMAD.SHL.U32 R86, R145.reuse, 0x8, RZ ;  /* 0x0000000891567824 */ /* 0x040fe200078e00ff */
[C---:B------:R-:W-:Y:S01]  /*1a90*/  LOP3.LUT R84, R145.reuse, 0x6, RZ, 0xc0, !PT ;  /* 0x0000000691547812 */ /* 0x040fe200078ec0ff */
[----:B------:R-:W-:Y:S01]  /*1aa0*/  IMAD.SHL.U32 R85, R145, 0x4, RZ ;  /* 0x0000000491557824 */ /* 0x000fe200078e00ff */
[----:B------:R-:W-:Y:S01]  /*1ab0*/  STS.128 [R164.X16], R28 ;  /* 0x0000001ca4007388 */ /* 0x000fe2000000cc00 */
[----:B------:R-:W-:Y:S01]  /*1ac0*/  ULDC UR4, c[0x0][0x22c] ;  /* 0x00008b0000047ab9 */ /* 0x000fe20000000800 */
[----:B------:R-:W-:Y:S01]  /*1ad0*/  LOP3.LUT R86, R86, 0xf0, RZ, 0xc0, !PT ;  /* 0x000000f056567812 */ /* 0x000fe200078ec0ff */
[----:B------:R-:W-:Y:S01]  /*1ae0*/  USHF.L.U32 UR7, UR24, 0x9, URZ ;  /* 0x0000000918077899 */ /* 0x000fe2000800063f */
[----:B------:R-:W-:Y:S01]  /*1af0*/  STS.128 [R165.X16+0x800], R24 ;  /* 0x00080018a5007388 */ /* 0x000fe2000000cc00 */
[----:B------:R-:W-:Y:S01]  /*1b00*/  LOP3.LUT R85, R85, 0x4, RZ, 0xc0, !PT ;  /* 0x0000000455557812 */ /* 0x000fe200078ec0ff */
[----:B------:R-:W-:Y:S01]  /*1b10*/  USHF.L.U32 UR6, UR23, 0x9, URZ ;  /* 0x0000000917067899 */ /* 0x000fe2000800063f */
[----:B------:R-:W-:Y:S01]  /*1b20*/  SHF.R.U32.HI R84, RZ, 0x1, R84 ;  /* 0x00000001ff547819 */ /* 0x000fe20000011654 */
[----:B------:R1:W-:Y:S01]  /*1b30*/  STS.128 [R164.X16+0x800], R8 ;  /* 0x00080008a4007388 */ /* 0x0003e2000000cc00 */
[----:B------:R-:W-:Y:S01]  /*1b40*/  UISETP.NE.AND UP0, UPT, UR13, UR4, UPT ;  /* 0x000000040d00728c */ /* 0x000fe2000bf05270 */
[----:B------:R-:W-:Y:S01]  /*1b50*/  IMAD.U32 R80, RZ, RZ, UR25 ;  /* 0x00000019ff507e24 */ /* 0x000fe2000f8e00ff */
[----:B0-----:R-:W-:Y:S01]  /*1b60*/  LOP3.LUT R34, R86, R84, R85, 0xfe, !PT ;  /* 0x0000005456227212 */ /* 0x001fe200078efe55 */
[----:B------:R0:W-:Y:S01]  /*1b70*/  STS.128 [R165.X16+0x4000], R4 ;  /* 0x00400004a5007388 */ /* 0x0001e2000000cc00 */
[----:B------:R-:W-:Y:S01]  /*1b80*/  ULDC.64 UR8, c[0x0][0x248] ;  /* 0x0000920000087ab9 */ /* 0x000fe20000000a00 */
[----:B------:R-:W-:Y:S01]  /*1b90*/  CS2R R32, SRZ ;  /* 0x0000000000207805 */ /* 0x000fe2000001ff00 */
[----:B------:R-:W-:Y:S01]  /*1ba0*/  ULDC.64 UR4, c[0x0][0x240] ;  /* 0x0000900000047ab9 */ /* 0x000fe20000000a00 */
[----:B------:R-:W-:Y:S01]  /*1bb0*/  STS.128 [R164.X16+0x4000], R20 ;  /* 0x00400014a4007388 */ /* 0x000fe2000000cc00 */
[----:B------:R-:W-:Y:S01]  /*1bc0*/  USEL UR11, UR9, UR5, !UP0 ;  /* 0x00000005090b7287 */ /* 0x000fe2000c000000 */
[C---:B------:R-:W-:Y:S01]  /*1bd0*/  LOP3.LUT R35, R34.reuse, UR7, RZ, 0xfc, !PT ;  /* 0x0000000722237c12 */ /* 0x040fe2000f8efcff */
[----:B------:R-:W-:Y:S01]  /*1be0*/  ULDC UR10, c[0x0][0x230] ;  /* 0x00008c00000a7ab9 */ /* 0x000fe20000000800 */
[----:B------:R-:W-:Y:S01]  /*1bf0*/  STS.128 [R165.X16+0x4800], R16 ;  /* 0x00480010a5007388 */ /* 0x000fe2000000cc00 */
[----:B------:R-:W-:Y:S01]  /*1c00*/  LOP3.LUT R3, R34, UR6, RZ, 0xfc, !PT ;  /* 0x0000000622037c12 */ /* 0x000fe2000f8efcff */
[----:B------:R-:W-:Y:S01]  /*1c10*/  ULDC UR5, c[0x0][0x1c4] ;  /* 0x0000710000057ab9 */ /* 0x000fe20000000800 */
[C---:B------:R-:W-:Y:S01]  /*1c20*/  IMAD R35, R80.reuse, 0x8, R35 ;  /* 0x0000000850237824 */ /* 0x040fe200078e0223 */
[----:B------:R2:W-:Y:S01]  /*1c30*/  STS.128 [R164.X16+0x4800], R12 ;  /* 0x0048000ca4007388 */ /* 0x0005e2000000cc00 */
[----:B------:R-:W-:Y:S01]  /*1c40*/  USEL UR4, UR8, UR4, !UP0 ;  /* 0x0000000408047287 */ /* 0x000fe2000c000000 */
[----:B------:R-:W-:Y:S01]  /*1c50*/  IMAD R80, R80, 0x8, R3 ;  /* 0x0000000850507824 */ /* 0x000fe200078e0203 */
[----:B------:R-:W-:Y:S01]  /*1c60*/  ULEA UR7, UR25, UR7, 0x3 ;  /* 0x0000000719077291 */ /* 0x000fe2000f8e183f */
[----:B------:R-:W-:Y:S01]  /*1c70*/  IMAD.SHL.U32 R76, R35, 0x10, RZ ;  /* 0x00000010234c7824 */ /* 0x000fe200078e00ff */
[----:B------:R-:W-:Y:S01]  /*1c80*/  BAR.SYNC.DEFER_BLOCKING 0x0 ;  /* 0x0000000000007b1d */ /* 0x000fe20000010000 */
[----:B------:R-:W-:Y:S01]  /*1c90*/  ULEA UR6, UR25, UR6, 0x3 ;  /* 0x0000000619067291 */ /* 0x000fe2000f8e183f */
[----:B------:R-:W-:Y:S01]  /*1ca0*/  IMAD.SHL.U32 R80, R80, 0x10, RZ ;  /* 0x0000001050507824 */ /* 0x000fe200078e00ff */
[----:B------:R-:W-:Y:S01]  /*1cb0*/  USEL UR10, URZ, UR10, UP0 ;  /* 0x0000000a3f0a7287 */ /* 0x000fe20008000000 */
[----:B------:R-:W-:Y:S01]  /*1cc0*/  IADD3 R160, P1, R66, UR4, RZ ;  /* 0x0000000442a07c10 */ /* 0x000fe2000ff3e0ff */
[----:B------:R-:W-:Y:S01]  /*1cd0*/  UISETP.LE.AND UP0, UPT, UR13, UR5, UPT ;  /* 0x000000050d00728c */ /* 0x000fe2000bf03270 */
[----:B-1----:R-:W-:Y:S01]  /*1ce0*/  CS2R R8, SRZ ;  /* 0x0000000000087805 */ /* 0x002fe2000001ff00 */
[----:B------:R-:W-:Y:S01]  /*1cf0*/  USHF.L.U32 UR7, UR7, 0x4, URZ ;  /* 0x0000000407077899 */ /* 0x000fe2000800063f */
[----:B------:R-:W-:Y:S01]  /*1d00*/  IADD3.X R159, R67, UR11, RZ, P1, !PT ;  /* 0x0000000b439f7c10 */ /* 0x000fe20008ffe4ff */
[----:B------:R-:W-:Y:S01]  /*1d10*/  ULEA UR6, UR6, 0x4000, 0x4 ;  /* 0x0000400006067891 */ /* 0x000fe2000f8e203f */
[----:B------:R-:W-:Y:S01]  /*1d20*/  IADD3 R163, R65, UR10, RZ ;  /* 0x0000000a41a37c10 */ /* 0x000fe2000fffe0ff */
[----:B0-----:R-:W-:Y:S01]  /*1d30*/  CS2R R6, SRZ ;  /* 0x0000000000067805 */ /* 0x001fe2000001ff00 */
[----:B------:R-:W-:Y:S01]  /*1d40*/  PLOP3.LUT P0, PT, PT, PT, UP0, 0x80, 0x0 ;  /* 0x000000000000781c */ /* 0x000fe20003f0f008 */
[----:B------:R-:W-:Y:S01]  /*1d50*/  CS2R R4, SRZ ;  /* 0x0000000000047805 */ /* 0x000fe2000001ff00 */
[C---:B------:R-:W-:Y:S01]  /*1d60*/  LEA R68, R34.reuse, UR7, 0x4 ;  /* 0x0000000722447c11 */ /* 0x040fe2000f8e20ff */
[----:B------:R-:W-:Y:S01]  /*1d70*/  CS2R R2, SRZ ;  /* 0x0000000000027805 */ /* 0x000fe2000001ff00 */
[----:B------:R-:W-:Y:S01]  /*1d80*/  LEA R72, R34, UR6, 0x4 ;  /* 0x0000000622487c11 */ /* 0x000fe2000f8e20ff */
[----:B------:R-:W-:Y:S01]  /*1d90*/  CS2R R10, SRZ ;  /* 0x00000000000a7805 */ /* 0x000fe2000001ff00 */
[----:B------:R-:W-:Y:S01]  /*1da0*/  ISETP.GE.U32.AND P2, PT, R163, R102, PT ;  /* 0x00000066a300720c */ /* 0x000fe20003f46070 */
[----:B--2---:R-:W-:Y:S01]  /*1db0*/  CS2R R12, SRZ ;  /* 0x00000000000c7805 */ /* 0x004fe2000001ff00 */
[----:B------:R-:W-:Y:S01]  /*1dc0*/  CS2R R14, SRZ ;  /* 0x00000000000e7805 */ /* 0x000fe2000001ff00 */
[----:B------:R-:W-:Y:S01]  /*1dd0*/  CS2R R16, SRZ ;  /* 0x0000000000107805 */ /* 0x000fe2000001ff00 */
[----:B------:R-:W-:Y:S01]  /*1de0*/  CS2R R24, SRZ ;  /* 0x0000000000187805 */ /* 0x000fe2000001ff00 */
[----:B------:R-:W-:Y:S01]  /*1df0*/  CS2R R22, SRZ ;  /* 0x0000000000167805 */ /* 0x000fe2000001ff00 */
[----:B------:R-:W0:Y:S01]  /*1e00*/  LDSM.16.M88.4 R68, [R68] ;  /* 0x000000004444783b */ /* 0x000e220000000200 */
[----:B------:R-:W-:Y:S01]  /*1e10*/  CS2R R20, SRZ ;  /* 0x0000000000147805 */ /* 0x000fe2000001ff00 */
[----:B------:R-:W-:Y:S01]  /*1e20*/  CS2R R18, SRZ ;  /* 0x0000000000127805 */ /* 0x000fe2000001ff00 */
[----:B------:R-:W-:Y:S01]  /*1e30*/  CS2R R26, SRZ ;  /* 0x00000000001a7805 */ /* 0x000fe2000001ff00 */
[----:B------:R-:W-:Y:S01]  /*1e40*/  CS2R R28, SRZ ;  /* 0x00000000001c7805 */ /* 0x000fe2000001ff00 */
[----:B------:R-:W-:Y:S01]  /*1e50*/  CS2R R30, SRZ ;  /* 0x00000000001e7805 */ /* 0x000fe2000001ff00 */
[----:B------:R-:W-:Y:S01]  /*1e60*/  CS2R R40, SRZ ;  /* 0x0000000000287805 */ /* 0x000fe2000001ff00 */
[----:B------:R-:W-:Y:S01]  /*1e70*/  CS2R R38, SRZ ;  /* 0x0000000000267805 */ /* 0x000fe2000001ff00 */
[----:B------:R-:W1:Y:S01]  /*1e80*/  LDSM.16.M88.4 R72, [R72] ;  /* 0x000000004848783b */ /* 0x000e620000000200 */
[----:B------:R-:W-:Y:S01]  /*1e90*/  CS2R R36, SRZ ;  /* 0x0000000000247805 */ /* 0x000fe2000001ff00 */
[----:B------:R-:W-:Y:S01]  /*1ea0*/  CS2R R34, SRZ ;  /* 0x0000000000227805 */ /* 0x000fe2000001ff00 */
[----:B------:R-:W-:Y:S01]  /*1eb0*/  CS2R R42, SRZ ;  /* 0x00000000002a7805 */ /* 0x000fe2000001ff00 */
[----:B------:R-:W-:Y:S01]  /*1ec0*/  CS2R R44, SRZ ;  /* 0x00000000002c7805 */ /* 0x000fe2000001ff00 */
[----:B------:R-:W-:Y:S01]  /*1ed0*/  CS2R R46, SRZ ;  /* 0x00000000002e7805 */ /* 0x000fe2000001ff00 */
[----:B------:R-:W-:Y:S01]  /*1ee0*/  CS2R R48, SRZ ;  /* 0x0000000000307805 */ /* 0x000fe2000001ff00 */
[----:B------:R-:W-:Y:S01]  /*1ef0*/  CS2R R56, SRZ ;  /* 0x0000000000387805 */ /* 0x000fe2000001ff00 */
[----:B------:R-:W2:Y:S01]  /*1f00*/  LDSM.16.M88.4 R76, [R76+0x1000] ;  /* 0x001000004c4c783b */ /* 0x000ea20000000200 */
[----:B------:R-:W-:Y:S01]  /*1f10*/  CS2R R54, SRZ ;  /* 0x0000000000367805 */ /* 0x000fe2000001ff00 */
[----:B------:R-:W-:Y:S01]  /*1f20*/  CS2R R52, SRZ ;  /* 0x0000000000347805 */ /* 0x000fe2000001ff00 */
[----:B------:R-:W-:Y:S01]  /*1f30*/  CS2R R50, SRZ ;  /* 0x0000000000327805 */ /* 0x000fe2000001ff00 */
[----:B------:R-:W-:Y:S01]  /*1f40*/  CS2R R58, SRZ ;  /* 0x00000000003a7805 */ /* 0x000fe2000001ff00 */
[----:B------:R-:W-:Y:S01]  /*1f50*/  CS2R R60, SRZ ;  /* 0x00000000003c7805 */ /* 0x000fe2000001ff00 */
[----:B------:R-:W-:Y:S01]  /*1f60*/  CS2R R62, SRZ ;  /* 0x00000000003e7805 */ /* 0x000fe2000001ff00 */
[----:B------:R-:W-:Y:S01]  /*1f70*/  CS2R R64, SRZ ;  /* 0x0000000000407805 */ /* 0x000fe2000001ff00 */
[----:B------:R-:W3:Y:S01]  /*1f80*/  LDSM.16.M88.4 R80, [R80+0x5000] ;  /* 0x005000005050783b */ /* 0x000ee20000000200 */
[----:B------:R-:W-:Y:S01]  /*1f90*/  SEL R162, R0, RZ, !P2 ;  /* 0x000000ff00a27207 */ /* 0x000fe20005000000 */
[----:B------:R-:W-:Y:S06]  /*1fa0*/  @!P0 BRA `(.L_x_297) ;  /* 0x0000140000008947 */ /* 0x000fec0003800000 */
[----:B------:R-:W-:Y:S01]  /*1fb0*/  LOP3.LUT R67, R86, R85, R84, 0xfe, !PT ;  /* 0x0000005556437212 */ /* 0x000fe200078efe54 */
[----:B------:R-:W-:Y:S01]  /*1fc0*/  UMOV UR4, UR6 ;  /* 0x0000000600047c82 */ /* 0x000fe20008000000 */
[----:B------:R-:W-:Y:S01]  /*1fd0*/  IMAD.SHL.U32 R165, R165, 0x10, RZ ;  /* 0x00000010a5a57824 */ /* 0x000fe200078e00ff */
[----:B------:R-:W-:Y:S01]  /*1fe0*/  ULDC UR6, c[0x0][0x22c] ;  /* 0x00008b0000067ab9 */ /* 0x000fe20000000800 */
[----:B------:R-:W-:Y:S01]  /*1ff0*/  SHF.L.U32 R164, R164, 0x4, RZ ;  /* 0x00000004a4a47819 */ /* 0x000fe200000006ff */
[----:B------:R-:W-:Y:S01]  /*2000*/  IMAD.SHL.U32 R66, R67, 0x10, RZ ;  /* 0x0000001043427824 */ /* 0x000fe200078e00ff */
[----:B------:R-:W-:Y:S01]  /*2010*/  UISETP.NE.AND UP0, UPT, UR13, UR6, UPT ;  /* 0x000000060d00728c */ /* 0x000fe2000bf05270 */
        /* <DEDUP_REMOVED lines=32> */
[----:B------:R-:W-:Y:S01]  /*2220*/  LOP3.LUT R0, R66, 0x10, RZ, 0x3c, !PT ;  /* 0x0000001042007812 */ /* 0x000fe200078e3cff */
[----:B------:R-:W-:-:S02]  /*2230*/  UMOV UR5, UR7 ;  /* 0x0000000700057c82 */ /* 0x000fc40008000000 */
[----:B------:R-:W-:Y:S02]  /*2240*/  UMOV UR21, 0x80 ;  /* 0x0000008000157882 */ /* 0x000fe40000000000 */
[----:B------:R-:W-:Y:S02]  /*2250*/  USEL UR16, URZ, 0x1, !UP0 ;  /* 0x000000013f107887 */ /* 0x000fe4000c000000 */
[----:B------:R-:W-:Y:S02]  /*2260*/  UMOV UR20, 0x80 ;  /* 0x0000008000147882 */ /* 0x000fe40000000000 */
[----:B------:R-:W-:Y:S02]  /*2270*/  UMOV UR19, 0x1 ;  /* 0x0000000100137882 */ /* 0x000fe40000000000 */
.L_x_298:
[-C--:B01---5:R-:W5:Y:S01]  /*2280*/  HMMA.1688.F16 R64, R68, R72.reuse, R64 ;  /* 0x000000484440723c */ /* 0x0a3f620000000040 */
[----:B------:R-:W-:Y:S01]  /*2290*/  LDSM.16.M88.4 R84, [R0+UR5] ;  /* 0x000000050054783b */ /* 0x000fe20008000200 */
[----:B------:R-:W-:Y:S01]  /*22a0*/  CS2R R116, SRZ ;  /* 0x0000000000747805 */ /* 0x000fe2000001ff00 */
[----:B------:R-:W-:Y:S01]  /*22b0*/  LOP3.LUT P0, RZ, R162, 0x1, RZ, 0xc0, !PT ;  /* 0x00000001a2ff7812 */ /* 0x000fe2000780c0ff */
[----:B------:R-:W-:Y:S01]  /*22c0*/  CS2R R118, SRZ ;  /* 0x0000000000767805 */ /* 0x000fe2000001ff00 */
[----:B------:R-:W-:Y:S01]  /*22d0*/  USHF.L.U32 UR7, UR13, UR26, URZ ;  /* 0x0000001a0d077299 */ /* 0x000fe2000800063f */
[----:B------:R-:W-:Y:S01]  /*22e0*/  CS2R R120, SRZ ;  /* 0x0000000000787805 */ /* 0x000fe2000001ff00 */
[----:B------:R-:W-:Y:S01]  /*22f0*/  UIADD3 UR16, UR16, 0x1, URZ ;  /* 0x0000000110107890 */ /* 0x000fe2000fffe03f */
[-C--:B------:R-:W5:Y:S01]  /*2300*/  HMMA.1688.F16 R62, R70, R72.reuse, R62 ;  /* 0x00000048463e723c */ /* 0x080f62000000003e */
[----:B------:R-:W-:Y:S01]  /*2310*/  CS2R R122, SRZ ;  /* 0x00000000007a7805 */ /* 0x000fe2000001ff00 */
[----:B------:R-:W-:Y:S01]  /*2320*/  CS2R R108, SRZ ;  /* 0x00000000006c7805 */ /* 0x000fe2000001ff00 */
[----:B------:R-:W-:Y:S01]  /*2330*/  LOP3.LUT P3, RZ, R149, UR7, RZ, 0xc0, !PT ;  /* 0x0000000795ff7c12 */ /* 0x000fe2000f86c0ff */
[----:B------:R-:W-:Y:S01]  /*2340*/  LDSM.16.M88.4 R92, [R0+UR5+0x1000] ;  /* 0x00100005005c783b */ /* 0x000fe20008000200 */
[----:B------:R-:W-:Y:S01]  /*2350*/  LOP3.LUT P1, RZ, R151, UR7, RZ, 0xc0, !PT ;  /* 0x0000000797ff7c12 */ /* 0x000fe2000f82c0ff */
[----:B------:R-:W-:Y:S01]  /*2360*/  CS2R R110, SRZ ;  /* 0x00000000006e7805 */ /* 0x000fe2000001ff00 */
[----:B------:R-:W-:Y:S01]  /*2370*/  USHF.L.U32 UR6, UR13, UR27, URZ ;  /* 0x0000001b0d067299 */ /* 0x000fe2000800063f */
[-C--:B--2---:R-:W5:Y:S01]  /*2380*/  HMMA.1688.F16 R60, R76, R72.reuse, R60 ;  /* 0x000000484c3c723c */ /* 0x084f62000000003c */
[----:B------:R-:W-:Y:S01]  /*2390*/  CS2R R112, SRZ ;  /* 0x0000000000707805 */ /* 0x000fe2000001ff00 */
[----:B------:R-:W-:Y:S01]  /*23a0*/  @P0 IMAD.MOV.U32 R161, RZ, RZ, R159 ;  /* 0x000000ffffa10224 */ /* 0x000fe200078e009f */
[----:B------:R-:W-:Y:S01]  /*23b0*/  CS2R R114, SRZ ;  /* 0x0000000000727805 */ /* 0x000fe2000001ff00 */
[----:B------:R-:W-:Y:S01]  /*23c0*/  CS2R R132, SRZ ;  /* 0x0000000000847805 */ /* 0x000fe2000001ff00 */
[----:B------:R-:W-:Y:S01]  /*23d0*/  CS2R R134, SRZ ;  /* 0x0000000000867805 */ /* 0x000fe2000001ff00 */
[----:B------:R-:W-:Y:S01]  /*23e0*/  CS2R R128, SRZ ;  /* 0x0000000000807805 */ /* 0x000fe2000001ff00 */
[----:B------:R-:W-:Y:S01]  /*23f0*/  LDSM.16.M88.4 R96, [R0+UR4+0x1000] ;  /* 0x001000040060783b */ /* 0x000fe20008000200 */
[----:B------:R-:W5:Y:S01]  /*2400*/  HMMA.1688.F16 R58, R78, R72, R58 ;  /* 0x000000484e3a723c */ /* 0x000f62000000003a */
[----:B------:R-:W-:Y:S01]  /*2410*/  CS2R R130, SRZ ;  /* 0x0000000000827805 */ /* 0x000fe2000001ff00 */
[----:B------:R-:W-:Y:S01]  /*2420*/  CS2R R124, SRZ ;  /* 0x00000000007c7805 */ /* 0x000fe2000001ff00 */
[----:B------:R-:W-:Y:S01]  /*2430*/  CS2R R126, SRZ ;  /* 0x00000000007e7805 */ /* 0x000fe2000001ff00 */
[----:B------:R-:W-:Y:S01]  /*2440*/  CS2R R106, SRZ ;  /* 0x00000000006a7805 */ /* 0x000fe2000001ff00 */
[----:B------:R-:W-:Y:S01]  /*2450*/  LOP3.LUT P6, RZ, R148, UR6, RZ, 0xc0, !PT ;  /* 0x0000000694ff7c12 */ /* 0x000fe2000f8cc0ff */
[----:B------:R-:W-:Y:S01]  /*2460*/  UMOV UR14, UR5 ;  /* 0x00000005000e7c82 */ /* 0x000fe20008000000 */
[----:B------:R-:W-:Y:S01]  /*2470*/  LOP3.LUT P5, RZ, R150, UR6, RZ, 0xc0, !PT ;  /* 0x0000000696ff7c12 */ /* 0x000fe2000f8ac0ff */
[-C--:B------:R-:W5:Y:S01]  /*2480*/  HMMA.1688.F16 R56, R78, R73.reuse, R56 ;  /* 0x000000494e38723c */ /* 0x080f620000000038 */
[----:B------:R-:W-:Y:S01]  /*2490*/  LOP3.LUT P4, RZ, R152, UR6, RZ, 0xc0, !PT ;  /* 0x0000000698ff7c12 */ /* 0x000fe2000f88c0ff */
[----:B------:R0:W2:Y:S01]  /*24a0*/  @P0 LDG.E.LTC128B.128.SYS R116, [R160] ;  /* 0x00000000a0740381 */ /* 0x0000a200001eed20 */
[----:B------:R-:W-:Y:S01]  /*24b0*/  LOP3.LUT P0, RZ, R147, UR7, RZ, 0xc0, !PT ;  /* 0x0000000793ff7c12 */ /* 0x000fe2000f80c0ff */
[----:B------:R-:W-:Y:S01]  /*24c0*/  UMOV UR15, UR4 ;  /* 0x00000004000f7c82 */ /* 0x000fe20008000000 */
[----:B------:R-:W-:Y:S01]  /*24d0*/  PLOP3.LUT P5, PT, P5, P3, PT, 0x80, 0x0 ;  /* 0x000000000000781c */ /* 0x000fe20002fa7070 */
[----:B------:R-:W-:Y:S01]  /*24e0*/  UIADD3 UR27, UR27, 0x1, URZ ;  /* 0x000000011b1b7890 */ /* 0x000fe2000fffe03f */
[----:B------:R-:W-:Y:S01]  /*24f0*/  PLOP3.LUT P6, PT, P6, P0, PT, 0x80, 0x0 ;  /* 0x000000000000781c */ /* 0x000fe200037c1070 */
[-C--:B------:R-:W5:Y:S01]  /*2500*/  HMMA.1688.F16 R54, R76, R73.reuse, R54 ;  /* 0x000000494c36723c */ /* 0x080f620000000036 */
[----:B------:R-:W-:Y:S01]  /*2510*/  PLOP3.LUT P4, PT, P4, P1, PT, 0x80, 0x0 ;  /* 0x000000000000781c */ /* 0x000fe20002783070 */
[----:B------:R-:W-:Y:S01]  /*2520*/  UMOV UR18, URZ ;  /* 0x0000003f00127c82 */ /* 0x000fe20008000000 */
[----:B------:R-:W-:Y:S01]  /*2530*/  LOP3.LUT P0, RZ, R153, UR7, RZ, 0xc0, !PT ;  /* 0x0000000799ff7c12 */ /* 0x000fe2000f80c0ff */
[----:B------:R-:W-:Y:S01]  /*2540*/  UMOV UR10, UR20 ;  /* 0x00000014000a7c82 */ /* 0x000fe20008000000 */
[----:B------:R-:W-:Y:S01]  /*2550*/  LOP3.LUT P3, RZ, R154, UR6, RZ, 0xc0, !PT ;  /* 0x000000069aff7c12 */ /* 0x000fe2000f86c0ff */
[----:B------:R-:W-:Y:S02]  /*2560*/  ULDC UR6, c[0x0][0x180] ;  /* 0x0000600000067ab9 */ /* 0x000fe40000000800 */
[-C--:B------:R-:W5:Y:S01]  /*2570*/  HMMA.1688.F16 R52, R70, R73.reuse, R52 ;  /* 0x000000494634723c */ /* 0x080f620000000034 */
[----:B0-----:R0:W2:Y:S01]  /*2580*/  @P5 LDG.E.LTC128B.128.SYS R128, [R140] ;  /* 0x000000008c805381 */ /* 0x0010a200001eed20 */
[----:B------:R-:W-:Y:S01]  /*2590*/  PLOP3.LUT P3, PT, P3, P0, PT, 0x80, 0x0 ;  /* 0x000000000000781c */ /* 0x000fe20001f61070 */
[----:B------:R-:W-:Y:S01]  /*25a0*/  UISETP.NE.AND UP3, UPT, UR27, UR6, UPT ;  /* 0x000000061b00728c */ /* 0x000fe2000bf65270 */
[C---:B------:R-:W-:Y:S01]  /*25b0*/  LOP3.LUT R105, R162.reuse, 0x4, RZ, 0xc0, !PT ;  /* 0x00000004a2697812 */ /* 0x040fe200078ec0ff */
[----:B------:R-:W-:Y:S01]  /*25c0*/  @P4 IMAD.MOV.U32 R137, RZ, RZ, R103 ;  /* 0x000000ffff894224 */ /* 0x000fe200078e0067 */
[----:B------:R-:W-:Y:S02]  /*25d0*/  ULDC UR6, c[0x0][0x17c] ;  /* 0x00005f0000067ab9 */ /* 0x000fe40000000800 */
[----:B------:R-:W5:Y:S01]  /*25e0*/  HMMA.1688.F16 R50, R68, R73, R50 ;  /* 0x000000494432723c */ /* 0x000f620000000032 */
[----:B------:R-:W-:Y:S01]  /*25f0*/  UMOV UR11, UR21 ;  /* 0x00000015000b7c82 */ /* 0x000fe20008000000 */
[----:B------:R-:W-:Y:S01]  /*2600*/  SHF.R.U32.HI R105, RZ, 0x2, R105 ;  /* 0x00000002ff697819 */ /* 0x000fe20000011669 */
[----:B------:R-:W-:Y:S01]  /*2610*/  ULDC UR30, c[0x2][0x0] ;  /* 0x00800000001e7ab9 */ /* 0x000fe20000000800 */
[----:B0-----:R0:W2:Y:S01]  /*2620*/  @P6 LDG.E.LTC128B.128.SYS R132, [R142] ;  /* 0x000000008e846381 */ /* 0x0010a200001eed20 */
[----:B------:R-:W-:Y:S01]  /*2630*/  LOP3.LUT R104, R162, 0x2, RZ, 0xc0, !PT ;  /* 0x00000002a2687812 */ /* 0x000fe200078ec0ff */
[----:B------:R-:W-:Y:S01]  /*2640*/  @!UP3 UIADD3 UR17, UR26, 0x1, URZ ;  /* 0x000000011a11b890 */ /* 0x000fe2000fffe03f */
[----:B------:R-:W-:Y:S01]  /*2650*/  ISETP.NE.U32.AND P1, PT, R105, RZ, PT ;  /* 0x000000ff6900720c */ /* 0x000fe20003f25070 */
[-C--:B------:R-:W5:Y:S01]  /*2660*/  HMMA.1688.F16 R48, R68, R74.reuse, R48 ;  /* 0x0000004a4430723c */ /* 0x080f620000000030 */
[----:B------:R-:W-:Y:S01]  /*2670*/  @!UP3 UMOV UR27, URZ ;  /* 0x0000003f001bbc82 */ /* 0x000fe20008000000 */
[----:B------:R-:W-:Y:S01]  /*2680*/  SHF.R.U32.HI R104, RZ, 0x1, R104 ;  /* 0x00000001ff687819 */ /* 0x000fe20000011668 */
[----:B------:R-:W-:Y:S03]  /*2690*/  @!UP3 UISETP.GE.AND UP2, UPT, UR17, UR6, UPT ;  /* 0x000000061100b28c */ /* 0x000fe6000bf46270 */
[----:B------:R-:W-:Y:S01]  /*26a0*/  ISETP.NE.U32.AND P2, PT, R104, RZ, PT ;  /* 0x000000ff6800720c */ /* 0x000fe20003f45070 */
[----:B0-----:R0:W2:Y:S01]  /*26b0*/  @P3 LDG.E.LTC128B.128.SYS R120, [R138] ;  /* 0x000000008a783381 */ /* 0x0010a200001eed20 */
[-C--:B------:R-:W5:Y:S01]  /*26c0*/  HMMA.1688.F16 R46, R70, R74.reuse, R46 ;  /* 0x0000004a462e723c */ /* 0x080f62000000002e */
[----:B------:R-:W-:Y:S01]  /*26d0*/  ULDC UR6, c[0x0][0x22c] ;  /* 0x00008b0000067ab9 */ /* 0x000fe20000000800 */
[----:B------:R-:W-:Y:S01]  /*26e0*/  IADD3 R100, P3, R160, c[0x0][0x238], RZ ;  /* 0x00008e00a0647a10 */ /* 0x000fe20007f7e0ff */
[----:B------:R-:W-:Y:S01]  /*26f0*/  UISETP.NE.AND UP0, UPT, UR16, UR6, UPT ;  /* 0x000000061000728c */ /* 0x000fe2000bf05270 */
[----:B------:R-:W-:Y:S01]  /*2700*/  LOP3.LUT R104, R162, 0x8, RZ, 0xc0, !PT ;  /* 0x00000008a2687812 */ /* 0x000fe200078ec0ff */
[----:B------:R-:W-:Y:S01]  /*2710*/  @!UP3 USEL UR18, UR13, 0x2, !UP2 ;  /* 0x000000020d12b887 */ /* 0x000fe2000d000000 */
[----:B------:R-:W-:Y:S01]  /*2720*/  IADD3.X R101, R159, c[0x0][0x23c], RZ, P3, !PT ;  /* 0x00008f009f657a10 */ /* 0x000fe20001ffe4ff */
[----:B------:R-:W-:Y:S01]  /*2730*/  ULDC.64 UR6, c[0x0][0x240] ;  /* 0x0000900000067ab9 */ /* 0x000fe20000000a00 */
[-C--:B------:R-:W5:Y:S02]  /*2740*/  HMMA.1688.F16 R44, R76, R74.reuse, R44 ;  /* 0x0000004a4c2c723c */ /* 0x080f64000000002c */
[----:B0-----:R0:W2:Y:S01]  /*2750*/  @P4 LDG.E.LTC128B.128.SYS R124, [R136] ;  /* 0x00000000887c4381 */ /* 0x0010a200001eed20 */
[----:B------:R-:W-:Y:S02]  /*2760*/  IADD3 R90, P3, R100, c[0x0][0x238], RZ ;  /* 0x00008e00645a7a10 */ /* 0x000fe40007f7e0ff */
[----:B------:R-:W-:Y:S03]  /*2770*/  SHF.R.U32.HI R104, RZ, 0x3, R104 ;  /* 0x00000003ff687819 */ /* 0x000fe60000011668 */
[----:B------:R-:W5:Y:S01]  /*2780*/  HMMA.1688.F16 R42, R78, R74, R42 ;  /* 0x0000004a4e2a723c */ /* 0x000f62000000002a */
[----:B------:R-:W-:Y:S01]  /*2790*/  USEL UR31, UR9, UR7, !UP0 ;  /* 0x00000007091f7287 */ /* 0x000fe2000c000000 */
[----:B------:R-:W-:Y:S01]  /*27a0*/  IADD3.X R91, R101, c[0x0][0x23c], RZ, P3, !PT ;  /* 0x00008f00655b7a10 */ /* 0x000fe20001ffe4ff */
[----:B------:R-:W-:Y:S01]  /*27b0*/  USEL UR6, UR8, UR6, !UP0 ;  /* 0x0000000608067287 */ /* 0x000fe2000c000000 */
[----:B------:R-:W-:Y:S01]  /*27c0*/  IADD3 R160, P3, R90, c[0x0][0x238], RZ ;  /* 0x00008e005aa07a10 */ /* 0x000fe20007f7e0ff */
[----:B0-----:R0:W2:Y:S01]  /*27d0*/  @P2 LDG.E.LTC128B.128.SYS R112, [R100] ;  /* 0x0000000064702381 */ /* 0x0010a200001eed20 */
[----:B------:R-:W-:Y:S01]  /*27e0*/  ISETP.NE.U32.AND P0, PT, R104, RZ, PT ;  /* 0x000000ff6800720c */ /* 0x000fe20003f05070 */
[----:B------:R-:W-:Y:S01]  /*27f0*/  USEL UR16, UR16, URZ, UP0 ;  /* 0x0000003f10107287 */ /* 0x000fe20008000000 */
[-C--:B------:R-:W5:Y:S01]  /*2800*/  HMMA.1688.F16 R40, R78, R75.reuse, R40 ;  /* 0x0000004b4e28723c */ /* 0x080f620000000028 */
[----:B------:R-:W-:Y:S01]  /*2810*/  IADD3.X R161, R91, c[0x0][0x23c], RZ, P3, !PT ;  /* 0x00008f005ba17a10 */ /* 0x000fe20001ffe4ff */
[----:B------:R-:W-:Y:S01]  /*2820*/  CS2R R104, SRZ ;  /* 0x0000000000687805 */ /* 0x000fe2000001ff00 */
[----:B------:R-:W-:Y:S02]  /*2830*/  ULDC UR7, c[0x0][0x230] ;  /* 0x00008c0000077ab9 */ /* 0x000fe40000000800 */
[----:B------:R-:W-:Y:S01]  /*2840*/  USEL UR7, URZ, UR7, UP0 ;  /* 0x000000073f077287 */ /* 0x000fe20008000000 */
[C---:B0-----:R-:W-:Y:S01]  /*2850*/  LOP3.LUT R101, R66.reuse, 0x20, RZ, 0x3c, !PT ;  /* 0x0000002042657812 */ /* 0x041fe200078e3cff */
[----:B------:R-:W-:Y:S01]  /*2860*/  UISETP.NE.AND UP0, UPT, UR19, 0x1, UPT ;  /* 0x000000011300788c */ /* 0x000fe2000bf05270 */
[-C--:B------:R-:W5:Y:S01]  /*2870*/  HMMA.1688.F16 R38, R76, R75.reuse, R38 ;  /* 0x0000004b4c26723c */ /* 0x080f620000000026 */
[----:B------:R0:W2:Y:S01]  /*2880*/  @P1 LDG.E.LTC128B.128.SYS R108, [R90] ;  /* 0x000000005a6c1381 */ /* 0x0000a200001eed20 */
[----:B------:R-:W-:Y:S01]  /*2890*/  LOP3.LUT R100, R66, 0x30, RZ, 0x3c, !PT ;  /* 0x0000003042647812 */ /* 0x000fe200078e3cff */
[----:B------:R-:W-:Y:S01]  /*28a0*/  UISETP.NE.AND UP1, UPT, UR18, 0x2, UPT ;  /* 0x000000021200788c */ /* 0x000fe2000bf25270 */
[----:B------:R-:W-:Y:S01]  /*28b0*/  IADD3 R163, R163, UR7, RZ ;  /* 0x00000007a3a37c10 */ /* 0x000fe2000fffe0ff */
[----:B------:R-:W-:Y:S02]  /*28c0*/  UIMAD UR30, UR18, UR12, UR30 ;  /* 0x0000000c121e72a4 */ /* 0x000fe4000f8e021e */
[----:B------:R-:W-:Y:S01]  /*28d0*/  @!UP3 USEL UR26, UR17, URZ, !UP2 ;  /* 0x0000003f111ab287 */ /* 0x000fe2000d000000 */
[-C--:B------:R-:W5:Y:S01]  /*28e0*/  HMMA.1688.F16 R36, R70, R75.reuse, R36 ;  /* 0x0000004b4624723c */ /* 0x080f620000000024 */
[----:B------:R-:W-:Y:S01]  /*28f0*/  ULOP3.LUT UR19, UR19, 0x1, URZ, 0x3c, !UPT ;  /* 0x0000000113137892 */ /* 0x000fe2000f8e3c3f */
[----:B------:R-:W-:Y:S02]  /*2900*/  ISETP.GE.U32.AND P2, PT, R163, R102, PT ;  /* 0x00000066a300720c */ /* 0x000fe40003f46070 */
[----:B0-----:R-:W0:Y:S02]  /*2910*/  LDSM.16.M88.4 R88, [R0+UR4] ;  /* 0x000000040058783b */ /* 0x001e240008000200 */
[----:B------:R-:W-:Y:S02]  /*2920*/  SEL R162, R162, RZ, !P2 ;  /* 0x000000ffa2a27207 */ /* 0x000fe40005000000 */
[----:B------:R5:W5:Y:S07]  /*2930*/  HMMA.1688.F16 R34, R68, R75, R34 ;  /* 0x0000004b4422723c */ /* 0x000b6e0000000022 */
[----:B------:R1:W2:Y:S01]  /*2940*/  @P0 LDG.E.LTC128B.128.SYS R104, [R160] ;  /* 0x00000000a0680381 */ /* 0x0002a200001eed20 */
[-C--:B---3--:R-:W5:Y:S01]  /*2950*/  HMMA.1688.F16 R32, R68, R80.reuse, R32 ;  /* 0x000000504420723c */ /* 0x088f620000000020 */
[----:B------:R-:W-:Y:S07]  /*2960*/  PLOP3.LUT P0, PT, PT, PT, UP1, 0x80, 0x0 ;  /* 0x000000000000781c */ /* 0x000fee0003f0f018 */
[-C--:B------:R-:W5:Y:S02]  /*2970*/  HMMA.1688.F16 R30, R70, R80.reuse, R30 ;  /* 0x00000050461e723c */ /* 0x080f64000000001e */
[----:B-----5:R-:W-:Y:S01]  /*2980*/  LDSM.16.M88.4 R72, [R101+UR4] ;  /* 0x000000046548783b */ /* 0x020fe20008000200 */
[----:B-1----:R-:W-:Y:S02]  /*2990*/  IADD3 R160, P1, R160, UR6, RZ ;  /* 0x00000006a0a07c10 */ /* 0x002fe4000ff3e0ff */
[----:B------:R-:W-:Y:S03]  /*29a0*/  @!P0 IADD3 R146, R146, c[0x0][0x1f8], RZ ;  /* 0x00007e0092928a10 */ /* 0x000fe60007ffe0ff */
[-C--:B------:R-:W5:Y:S02]  /*29b0*/  HMMA.1688.F16 R28, R76, R80.reuse, R28 ;  /* 0x000000504c1c723c */ /* 0x080f64000000001c */
[----:B------:R-:W-:Y:S02]  /*29c0*/  ISETP.GE.U32.AND P0, PT, R146, c[0x0][0x16c], PT ;  /* 0x00005b0092007a0c */ /* 0x000fe40003f06070 */
[----:B------:R-:W-:Y:S01]  /*29d0*/  IADD3.X R159, R161, UR31, RZ, P1, !PT ;  /* 0x0000001fa19f7c10 */ /* 0x000fe20008ffe4ff */
[----:B------:R-:W-:Y:S03]  /*29e0*/  ULDC.64 UR30, c[0x0][UR30+0x160] ;  /* 0x000058001e1e7abb */ /* 0x000fe60008000a00 */
[----:B------:R-:W5:Y:S02]  /*29f0*/  HMMA.1688.F16 R26, R78, R80, R26 ;  /* 0x000000504e1a723c */ /* 0x000f64000000001a */
[----:B------:R-:W-:Y:S02]  /*2a00*/  IADD3 R136, P4, R136, UR30, RZ ;  /* 0x0000001e88887c10 */ /* 0x000fe4000ff9e0ff */
[----:B------:R-:W-:Y:S02]  /*2a10*/  IADD3 R138, P3, R138, UR30, RZ ;  /* 0x0000001e8a8a7c10 */ /* 0x000fe4000ff7e0ff */
[----:B------:R-:W-:Y:S02]  /*2a20*/  @P0 CS2R R148, SRZ ;  /* 0x0000000000940805 */ /* 0x000fe4000001ff00 */
[-C--:B------:R-:W5:Y:S01]  /*2a30*/  HMMA.1688.F16 R24, R78, R81.reuse, R24 ;  /* 0x000000514e18723c */ /* 0x080f620000000018 */
[----:B------:R-:W-:Y:S01]  /*2a40*/  @P0 CS2R R150, SRZ ;  /* 0x0000000000960805 */ /* 0x000fe2000001ff00 */
[----:B------:R-:W-:Y:S01]  /*2a50*/  @P0 CS2R R152, SRZ ;  /* 0x0000000000980805 */ /* 0x000fe2000001ff00 */
[----:B------:R-:W-:Y:S01]  /*2a60*/  @P0 IMAD.MOV.U32 R154, RZ, RZ, RZ ;  /* 0x000000ffff9a0224 */ /* 0x000fe200078e00ff */
[----:B------:R-:W-:Y:S01]  /*2a70*/  IADD3 R140, P2, R140, UR30, RZ ;  /* 0x0000001e8c8c7c10 */ /* 0x000fe2000ff5e0ff */
[----:B------:R-:W-:Y:S01]  /*2a80*/  @P0 IMAD.MOV.U32 R147, RZ, RZ, RZ ;  /* 0x000000ffff930224 */ /* 0x000fe200078e00ff */
[----:B------:R-:W-:Y:S02]  /*2a90*/  IADD3 R142, P1, R142, UR30, RZ ;  /* 0x0000001e8e8e7c10 */ /* 0x000fe4000ff3e0ff */
[-C--:B------:R-:W5:Y:S02]  /*2aa0*/  HMMA.1688.F16 R22, R76, R81.reuse, R22 ;  /* 0x000000514c16723c */ /* 0x080f640000000016 */
[----:B------:R-:W-:Y:S02]  /*2ab0*/  IADD3.X R103, R103, UR31, RZ, P4, !PT ;  /* 0x0000001f67677c10 */ /* 0x000fe4000a7fe4ff */
[----:B------:R-:W-:Y:S02]  /*2ac0*/  IADD3.X R139, R139, UR31, RZ, P3, !PT ;  /* 0x0000001f8b8b7c10 */ /* 0x000fe40009ffe4ff */
[----:B------:R-:W-:Y:S02]  /*2ad0*/  IADD3.X R141, R141, UR31, RZ, P2, !PT ;  /* 0x0000001f8d8d7c10 */ /* 0x000fe400097fe4ff */
[-C--:B------:R-:W5:Y:S02]  /*2ae0*/  HMMA.1688.F16 R20, R70, R81.reuse, R20 ;  /* 0x000000514614723c */ /* 0x080f640000000014 */
[----:B------:R-:W-:Y:S06]  /*2af0*/  IADD3.X R143, R143, UR31, RZ, P1, !PT ;  /* 0x0000001f8f8f7c10 */ /* 0x000fec0008ffe4ff */
[----:B------:R-:W5:Y:S08]  /*2b00*/  HMMA.1688.F16 R18, R68, R81, R18 ;  /* 0x000000514412723c */ /* 0x000f700000000012 */
[-C--:B------:R-:W5:Y:S08]  /*2b10*/  HMMA.1688.F16 R16, R68, R82.reuse, R16 ;  /* 0x000000524410723c */ /* 0x080f700000000010 */
[-C--:B------:R-:W5:Y:S08]  /*2b20*/  HMMA.1688.F16 R14, R70, R82.reuse, R14 ;  /* 0x00000052460e723c */ /* 0x080f70000000000e */
[-C--:B------:R-:W5:Y:S08]  /*2b30*/  HMMA.1688.F16 R12, R76, R82.reuse, R12 ;  /* 0x000000524c0c723c */ /* 0x080f70000000000c */
[----:B------:R-:W5:Y:S08]  /*2b40*/  HMMA.1688.F16 R10, R78, R82, R10 ;  /* 0x000000524e0a723c */ /* 0x000f70000000000a */
[-C--:B------:R-:W5:Y:S08]  /*2b50*/  HMMA.1688.F16 R8, R78, R83.reuse, R8 ;  /* 0x000000534e08723c */ /* 0x080f700000000008 */
[-C--:B------:R5:W5:Y:S06]  /*2b60*/  HMMA.1688.F16 R6, R76, R83.reuse, R6 ;  /* 0x000000534c06723c */ /* 0x080b6c0000000006 */
[----:B-----5:R-:W-:Y:S02]  /*2b70*/  LDSM.16.M88.4 R76, [R101+UR5+0x1000] ;  /* 0x00100005654c783b */ /* 0x020fe40008000200 */
[-C--:B------:R-:W5:Y:S08]  /*2b80*/  HMMA.1688.F16 R4, R70, R83.reuse, R4 ;  /* 0x000000534604723c */ /* 0x080f700000000004 */
[----:B------:R5:W5:Y:S06]  /*2b90*/  HMMA.1688.F16 R2, R68, R83, R2 ;  /* 0x000000534402723c */ /* 0x000b6c0000000002 */
[----:B-----5:R-:W1:Y:S02]  /*2ba0*/  LDSM.16.M88.4 R68, [R101+UR5] ;  /* 0x000000056544783b */ /* 0x020e640008000200 */
[-C--:B0-----:R-:W5:Y:S08]  /*2bb0*/  HMMA.1688.F16 R64, R84, R88.reuse, R64 ;  /* 0x000000585440723c */ /* 0x081f700000000040 */
[-C--:B------:R-:W5:Y:S01]  /*2bc0*/  HMMA.1688.F16 R62, R86, R88.reuse, R62 ;  /* 0x00000058563e723c */ /* 0x080f62000000003e */
[----:B------:R-:W2:Y:S07]  /*2bd0*/  LDSM.16.M88.4 R80, [R101+UR4+0x1000] ;  /* 0x001000046550783b */ /* 0x000eae0008000200 */
[-C--:B------:R-:W5:Y:S08]  /*2be0*/  HMMA.1688.F16 R60, R92, R88.reuse, R60 ;  /* 0x000000585c3c723c */ /* 0x080f70000000003c */
[----:B------:R-:W5:Y:S08]  /*2bf0*/  HMMA.1688.F16 R58, R94, R88, R58 ;  /* 0x000000585e3a723c */ /* 0x000f70000000003a */
[-C--:B------:R-:W5:Y:S08]  /*2c00*/  HMMA.1688.F16 R56, R94, R89.reuse, R56 ;  /* 0x000000595e38723c */ /* 0x080f700000000038 */
[-C--:B------:R-:W5:Y:S08]  /*2c10*/  HMMA.1688.F16 R54, R92, R89.reuse, R54 ;  /* 0x000000595c36723c */ /* 0x080f700000000036 */
        /* <DEDUP_REMOVED lines=9> */
[----:B------:R5:W5:Y:S06]  /*2cb0*/  HMMA.1688.F16 R34, R84, R91, R34 ;  /* 0x0000005b5422723c */ /* 0x000b6c0000000022 */
[----:B-----5:R-:W-:Y:S02]  /*2cc0*/  LDSM.16.M88.4 R88, [R100+UR4] ;  /* 0x000000046458783b */ /* 0x020fe40008000200 */
        /* <DEDUP_REMOVED lines=17> */
[----:B-----5:R-:W0:Y:S01]  /*2de0*/  LDSM.16.M88.4 R84, [R100+UR5] ;  /* 0x000000056454783b */ /* 0x020e220008000200 */
[----:B------:R-:W-:Y:S01]  /*2df0*/  @UP0 UIADD3 UR5, UR5, -0x80, URZ ;  /* 0xffffff8005050890 */ /* 0x000fe2000fffe03f */
[-C--:B-1----:R-:W5:Y:S01]  /*2e00*/  HMMA.1688.F16 R64, R68, R72.reuse, R64 ;  /* 0x000000484440723c */ /* 0x082f620000000040 */
[----:B------:R-:W-:Y:S07]  /*2e10*/  @!UP0 UIADD3 UR5, UR14, 0x80, URZ ;  /* 0x000000800e058890 */ /* 0x000fee000fffe03f */
[-C--:B------:R-:W5:Y:S01]  /*2e20*/  HMMA.1688.F16 R62, R70, R72.reuse, R62 ;  /* 0x00000048463e723c */ /* 0x080f62000000003e */
[----:B------:R-:W1:Y:S01]  /*2e30*/  LDSM.16.M88.4 R96, [R100+UR4+0x1000] ;  /* 0x001000046460783b */ /* 0x000e620008000200 */
[----:B------:R-:W-:Y:S02]  /*2e40*/  @UP0 UIADD3 UR4, UR4, -0x80, URZ ;  /* 0xffffff8004040890 */ /* 0x000fe4000fffe03f */
[----:B------:R-:W-:Y:S04]  /*2e50*/  @!UP0 UIADD3 UR4, UR15, 0x80, URZ ;  /* 0x000000800f048890 */ /* 0x000fe8000fffe03f */
        /* <DEDUP_REMOVED lines=14> */
[-C--:B--2---:R-:W5:Y:S01]  /*2f40*/  HMMA.1688.F16 R32, R68, R80.reuse, R32 ;  /* 0x000000504420723c */ /* 0x084f620000000020 */
[----:B------:R-:W-:Y:S07]  /*2f50*/  STS.128 [R165+UR20], R132 ;  /* 0x00000084a5007988 */ /* 0x000fee0008000c14 */
[-C--:B------:R-:W5:Y:S04]  /*2f60*/  HMMA.1688.F16 R30, R70, R80.reuse, R30 ;  /* 0x00000050461e723c */ /* 0x080f68000000001e */
[----:B------:R-:W-:Y:S04]  /*2f70*/  STS.128 [R164+UR20], R128 ;  /* 0x00000080a4007988 */ /* 0x000fe80008000c14 */
[-C--:B------:R-:W5:Y:S07]  /*2f80*/  HMMA.1688.F16 R28, R76, R80.reuse, R28 ;  /* 0x000000504c1c723c */ /* 0x080f6e000000001c */
[----:B------:R-:W-:Y:S01]  /*2f90*/  STS.128 [R165+UR20+0x800], R124 ;  /* 0x0008007ca5007988 */ /* 0x000fe20008000c14 */
[----:B------:R-:W5:Y:S08]  /*2fa0*/  HMMA.1688.F16 R26, R78, R80, R26 ;  /* 0x000000504e1a723c */ /* 0x000f70000000001a */
[-C--:B------:R-:W5:Y:S02]  /*2fb0*/  HMMA.1688.F16 R24, R78, R81.reuse, R24 ;  /* 0x000000514e18723c */ /* 0x080f640000000018 */
[----:B------:R-:W-:Y:S01]  /*2fc0*/  STS.128 [R164+UR20+0x800], R120 ;  /* 0x00080078a4007988 */ /* 0x000fe20008000c14 */
[----:B------:R-:W-:Y:S02]  /*2fd0*/  @UP0 UIADD3 UR20, UR20, 0x80, URZ ;  /* 0x0000008014140890 */ /* 0x000fe4000fffe03f */
[----:B------:R-:W-:Y:S03]  /*2fe0*/  @!UP0 UIADD3 UR20, UR10, -0x80, URZ ;  /* 0xffffff800a148890 */ /* 0x000fe6000fffe03f */
[-C--:B------:R-:W5:Y:S05]  /*2ff0*/  HMMA.1688.F16 R22, R76, R81.reuse, R22 ;  /* 0x000000514c16723c */ /* 0x080f6a0000000016 */
[----:B------:R2:W-:Y:S03]  /*3000*/  STS.128 [R165+UR21+0x4000], R116 ;  /* 0x00400074a5007988 */ /* 0x0005e60008000c15 */
[-C--:B------:R-:W5:Y:S08]  /*3010*/  HMMA.1688.F16 R20, R70, R81.reuse, R20 ;  /* 0x000000514614723c */ /* 0x080f700000000014 */
[----:B------:R-:W5:Y:S01]  /*3020*/  HMMA.1688.F16 R18, R68, R81, R18 ;  /* 0x000000514412723c */ /* 0x000f620000000012 */
[----:B------:R-:W-:Y:S01]  /*3030*/  STS.128 [R164+UR21+0x4000], R112 ;  /* 0x00400070a4007988 */ /* 0x000fe20008000c15 */
[C---:B--2---:R-:W-:Y:S06]  /*3040*/  LEA R116, R67.reuse, UR5, 0x4 ;  /* 0x0000000543747c11 */ /* 0x044fec000f8e20ff */
[-C--:B------:R-:W5:Y:S04]  /*3050*/  HMMA.1688.F16 R16, R68, R82.reuse, R16 ;  /* 0x000000524410723c */ /* 0x080f680000000010 */
[----:B------:R-:W-:Y:S04]  /*3060*/  STS.128 [R165+UR21+0x4800], R108 ;  /* 0x0048006ca5007988 */ /* 0x000fe80008000c15 */
[-C--:B------:R-:W5:Y:S07]  /*3070*/  HMMA.1688.F16 R14, R70, R82.reuse, R14 ;  /* 0x00000052460e723c */ /* 0x080f6e000000000e */
[----:B------:R2:W-:Y:S01]  /*3080*/  STS.128 [R164+UR21+0x4800], R104 ;  /* 0x00480068a4007988 */ /* 0x0005e20008000c15 */
[-C--:B------:R-:W5:Y:S01]  /*3090*/  HMMA.1688.F16 R12, R76, R82.reuse, R12 ;  /* 0x000000524c0c723c */ /* 0x080f62000000000c */
[----:B------:R-:W-:Y:S02]  /*30a0*/  @UP0 UIADD3 UR21, UR21, 0x80, URZ ;  /* 0x0000008015150890 */ /* 0x000fe4000fffe03f */
[----:B------:R-:W-:Y:S02]  /*30b0*/  @!UP0 UIADD3 UR21, UR11, -0x80, URZ ;  /* 0xffffff800b158890 */ /* 0x000fe4000fffe03f */
[----:B------:R-:W-:Y:S02]  /*30c0*/  UISETP.GT.AND UP0, UPT, UR22, 0x1, UPT ;  /* 0x000000011600788c */ /* 0x000fe4000bf04270 */
[----:B------:R-:W-:Y:S01]  /*30d0*/  UIADD3 UR22, UR22, -0x1, URZ ;  /* 0xffffffff16167890 */ /* 0x000fe2000fffe03f */
[----:B------:R-:W5:Y:S02]  /*30e0*/  HMMA.1688.F16 R10, R78, R82, R10 ;  /* 0x000000524e0a723c */ /* 0x000f64000000000a */
[----:B------:R-:W-:Y:S01]  /*30f0*/  BAR.SYNC.DEFER_BLOCKING 0x0 ;  /* 0x0000000000007b1d */ /* 0x000fe20000010000 */
[----:B------:R-:W-:Y:S05]  /*3100*/  PLOP3.LUT P0, PT, PT, PT, UP0, 0x80, 0x0 ;  /* 0x000000000000781c */ /* 0x000fea0003f0f008 */
[-C--:B------:R-:W5:Y:S08]  /*3110*/  HMMA.1688.F16 R8, R78, R83.reuse, R8 ;  /* 0x000000534e08723c */ /* 0x080f700000000008 */
[-C--:B------:R-:W5:Y:S08]  /*3120*/  HMMA.1688.F16 R6, R76, R83.reuse, R6 ;  /* 0x000000534c06723c */ /* 0x080f700000000006 */
[-C--:B------:R-:W5:Y:S08]  /*3130*/  HMMA.1688.F16 R4, R70, R83.reuse, R4 ;  /* 0x000000534604723c */ /* 0x080f700000000004 */
[----:B------:R5:W5:Y:S08]  /*3140*/  HMMA.1688.F16 R2, R68, R83, R2 ;  /* 0x000000534402723c */ /* 0x000b700000000002 */
[-C--:B0----5:R5:W5:Y:S08]  /*3150*/  HMMA.1688.F16 R64, R84, R88.reuse, R64 ;  /* 0x000000585440723c */ /* 0x0a1b700000000040 */
[-C--:B------:R5:W5:Y:S08]  /*3160*/  HMMA.1688.F16 R62, R86, R88.reuse, R62 ;  /* 0x00000058563e723c */ /* 0x080b70000000003e */
[-C--:B------:R5:W5:Y:S08]  /*3170*/  HMMA.1688.F16 R60, R92, R88.reuse, R60 ;  /* 0x000000585c3c723c */ /* 0x080b70000000003c */
[----:B------:R5:W5:Y:S08]  /*3180*/  HMMA.1688.F16 R58, R94, R88, R58 ;  /* 0x000000585e3a723c */ /* 0x000b70000000003a */
[-C--:B------:R5:W5:Y:S08]  /*3190*/  HMMA.1688.F16 R56, R94, R89.reuse, R56 ;  /* 0x000000595e38723c */ /* 0x080b700000000038 */
        /* <DEDUP_REMOVED lines=11> */
[-C--:B-1----:R5:W5:Y:S08]  /*3250*/  HMMA.1688.F16 R32, R84, R96.reuse, R32 ;  /* 0x000000605420723c */ /* 0x082b700000000020 */
[-C--:B------:R5:W5:Y:S01]  /*3260*/  HMMA.1688.F16 R30, R86, R96.reuse, R30 ;  /* 0x00000060561e723c */ /* 0x080b62000000001e */
[----:B------:R0:W1:Y:S01]  /*3270*/  LDSM.16.M88.4 R68, [R116] ;  /* 0x000000007444783b */ /* 0x0000620000000200 */
[----:B--2---:R-:W-:Y:S06]  /*3280*/  LEA R104, R67, UR4, 0x4 ;  /* 0x0000000443687c11 */ /* 0x004fec000f8e20ff */
[-C--:B------:R5:W5:Y:S04]  /*3290*/  HMMA.1688.F16 R28, R92, R96.reuse, R28 ;  /* 0x000000605c1c723c */ /* 0x080b68000000001c */
[----:B------:R0:W1:Y:S04]  /*32a0*/  LDSM.16.M88.4 R76, [R116+0x1000] ;  /* 0x00100000744c783b */ /* 0x0000680000000200 */
[----:B------:R5:W5:Y:S07]  /*32b0*/  HMMA.1688.F16 R26, R94, R96, R26 ;  /* 0x000000605e1a723c */ /* 0x000b6e000000001a */
[----:B------:R0:W1:Y:S01]  /*32c0*/  LDSM.16.M88.4 R72, [R104] ;  /* 0x000000006848783b */ /* 0x0000620000000200 */
[-C--:B------:R5:W5:Y:S08]  /*32d0*/  HMMA.1688.F16 R24, R94, R97.reuse, R24 ;  /* 0x000000615e18723c */ /* 0x080b700000000018 */
[-C--:B------:R5:W5:Y:S02]  /*32e0*/  HMMA.1688.F16 R22, R92, R97.reuse, R22 ;  /* 0x000000615c16723c */ /* 0x080b640000000016 */
[----:B------:R0:W1:Y:S06]  /*32f0*/  LDSM.16.M88.4 R80, [R104+0x1000] ;  /* 0x001000006850783b */ /* 0x00006c0000000200 */
        /* <DEDUP_REMOVED lines=9> */
[----:B------:R5:W5:Y:S01]  /*3390*/  HMMA.1688.F16 R2, R84, R99, R2 ;  /* 0x000000635402723c */ /* 0x000b620000000002 */
[----:B------:R-:W-:-:S07]  /*33a0*/  @P0 BRA `(.L_x_298) ;  /* 0xffffeed000000947 */ /* 0x000fce000383ffff */
.L_x_297:
[----:B------:R-:W-:-:S04]  /*33b0*/  ISETP.NE.U32.AND P0, PT, RZ, c[0x0][0x2f0], PT ;  /* 0x0000bc00ff007a0c */ /* 0x000fc80003f05070 */
[----:B------:R-:W-:-:S12]  /*33c0*/  ISETP.NE.AND.EX P0, PT, RZ, c[0x0][0x2f4], PT, P0 ;  /* 0x0000bd00ff007a0c */ /* 0x000fd80003f05300 */
[----:B------:R-:W-:Y:S02]  /*33d0*/  @P0 IMAD.MOV.U32 R66, RZ, RZ, c[0x0][0x2f0] ;  /* 0x0000bc00ff420624 */ /* 0x000fe400078e00ff */
[----:B------:R-:W-:-:S08]  /*33e0*/  @P0 IMAD.MOV.U32 R67, RZ, RZ, c[0x0][0x2f4] ;  /* 0x0000bd00ff430624 */ /* 0x000fd000078e00ff */
[----:B-----5:R3:W4:Y:S01]  /*33f0*/  @P0 LDG.E.U16.SYS R84, [R66] ;  /* 0x0000000042540381 */ /* 0x02072200001ee500 */
[----:B------:R-:W-:Y:S01]  /*3400*/  MOV R0, c[0x0][0x308] ;  /* 0x0000c20000007a02 */ /* 0x000fe20000000f00 */
[----:B------:R-:W-:Y:S01]  /*3410*/  ULDC UR5, c[0x0][0x1a8] ;  /* 0x00006a0000057ab9 */ /* 0x000fe20000000800 */
[----:B01----:R-:W-:Y:S01]  /*3420*/  IMAD.MOV.U32 R69, RZ, RZ, -0x1 ;  /* 0xffffffffff457424 */ /* 0x003fe200078e00ff */
[----:B------:R-:W-:Y:S01]  /*3430*/  UIMAD UR5, UR28, UR5, UR29 ;  /* 0x000000051c0572a4 */ /* 0x000fe2000f8e021d */
[----:B------:R-:W-:Y:S01]  /*3440*/  MOV R68, c[0x0][0x308] ;  /* 0x0000c20000447a02 */ /* 0x000fe20000000f00 */
[----:B------:R-:W-:Y:S02]  /*3450*/  UMOV UR4, 0x4 ;  /* 0x0000000400047882 */ /* 0x000fe40000000000 */
[----:B------:R-:W-:Y:S02]  /*3460*/  ULDC.64 UR6, c[0x0][0x300] ;  /* 0x0000c00000067ab9 */ /* 0x000fe40000000a00 */
[----:B------:R-:W-:-:S03]  /*3470*/  UIMAD.WIDE UR6, UR5, UR4, UR6 ;  /* 0x00000004050672a5 */ /* 0x000fc6000f8e0206 */
[----:B------:R-:W-:Y:S01]  /*3480*/  ULDC.U16 UR4, c[0x0][0x2ec] ;  /* 0x0000bb0000047ab9 */ /* 0x000fe20000000400 */
[----:B------:R-:W0:Y:S01]  /*3490*/  @!P0 LDC.U16 R84, c[0x0][0x2e8] ;  /* 0x0000ba00ff548b82 */ /* 0x000e220000000400 */
[----:B------:R-:W-:Y:S01]  /*34a0*/  ISETP.NE.AND P0, PT, R0, 0x1, PT ;  /* 0x000000010000780c */ /* 0x000fe20003f05270 */
[----:B------:R-:W-:-:S11]  /*34b0*/  IMAD.U32 R0, RZ, RZ, UR4 ;  /* 0x00000004ff007e24 */ /* 0x000fd6000f8e00ff */
[----:B------:R-:W-:Y:S05]  /*34c0*/  @P0 BRA `(.L_x_299) ;  /* 0x000000f000000947 */ /* 0x000fea0003800000 */
[----:B---3--:R-:W-:Y:S01]  /*34d0*/  IMAD.MOV.U32 R66, RZ, RZ, c[0x0][0x1b0] ;  /* 0x00006c00ff427624 */ /* 0x008fe200078e00ff */
[----:B------:R-:W-:-:S04]  /*34e0*/  MOV R68, 0x1 ;  /* 0x0000000100447802 */ /* 0x000fc80000000f00 */
[----:B------:R-:W-:-:S12]  /*34f0*/  ISETP.GE.AND P1, PT, R66, 0x2, PT ;  /* 0x000000024200780c */ /* 0x000fd80003f26270 */
[----:B------:R-:W-:Y:S05]  /*3500*/  @!P1 BRA `(.L_x_299) ;  /* 0x000000b000009947 */ /* 0x000fea0003800000 */
[----:B------:R-:W-:Y:S01]  /*3510*/  ISETP.GT.AND P1, PT, R145, RZ, PT ;  /* 0x000000ff9100720c */ /* 0x000fe20003f24270 */
[----:B------:R-:W-:Y:S01]  /*3520*/  BMOV.32.CLEAR RZ, B0 ;  /* 0x0000000000ff7355 */ /* 0x000fe20000100000 */
[----:B------:R-:W-:Y:S01]  /*3530*/  BSSY B0, `(.L_x_300) ;  /* 0x0000005000007945 */ /* 0x000fe20003800000 */
[----:B------:R-:W-:-:S09]  /*3540*/  MOV R69, 0xffffffff ;  /* 0xffffffff00457802 */ /* 0x000fd20000000f00 */
[----:B------:R-:W-:Y:S05]  /*3550*/  @P1 BRA `(.L_x_301) ;  /* 0x0000002000001947 */ /* 0x000fea0003800000 */
[----:B------:R-:W3:Y:S02]  /*3560*/  LDG.E.STRONG.GPU R69, [UR6] ;  /* 0x00000006ff457981 */ /* 0x000ee4000c1f4900 */
[----:B---3--:R-:W-:-:S05]  /*3570*/  CCTL.IVALL ;  /* 0x00000000ff00798f */ /* 0x008fca0002000000 */
.L_x_301:
[----:B------:R-:W-:Y:S05]  /*3580*/  BSYNC B0 ;  /* 0x0000000000007941 */ /* 0x000fea0003800000 */
.L_x_300:
[----:B------:R-:W-:-:S04]  /*3590*/  IADD3 R67, R66, -0x1, RZ ;  /* 0xffffffff42437810 */ /* 0x000fc80007ffe0ff */
[----:B------:R-:W-:-:S04]  /*35a0*/  ISETP.NE.AND P1, PT, R67, R144, PT ;  /* 0x000000904300720c */ /* 0x000fc80003f25270 */
[----:B------:R-:W-:Y:S02]  /*35b0*/  SEL R0, R0, 0xffff, !P1 ;  /* 0x0000ffff00007807 */ /* 0x000fe40004800000 */
.L_x_299:
[----:B---3--:R-:W-:Y:S01]  /*35c0*/  SHF.R.S32.HI R157, RZ, 0x5, R157 ;  /* 0x00000005ff9d7819 */ /* 0x008fe2000001149d */
[----:B------:R-:W-:Y:S01]  /*35d0*/  IMAD.U32 R89, RZ, RZ, UR29 ;  /* 0x0000001dff597e24 */ /* 0x000fe2000f8e00ff */
[----:B------:R-:W-:Y:S01]  /*35e0*/  LEA.HI R66, R158, R145, RZ, 0x7 ;  /* 0x000000919e427211 */ /* 0x000fe200078f38ff */
[----:B------:R-:W-:Y:S01]  /*35f0*/  IMAD.MOV.U32 R73, RZ, RZ, c[0x0][0x1b0] ;  /* 0x00006c00ff497624 */ /* 0x000fe200078e00ff */
[----:B------:R-:W-:Y:S01]  /*3600*/  SHF.R.S32.HI R70, RZ, 0x1f, R157 ;  /* 0x0000001fff467819 */ /* 0x000fe2000001149d */
[----:B------:R-:W-:Y:S01]  /*3610*/  ULEA UR24, UR25, UR24, 0x1 ;  /* 0x0000001819187291 */ /* 0x000fe2000f8e083f */
[----:B------:R-:W-:Y:S01]  /*3620*/  LEA.HI R75, R155, R156, RZ, 0x4 ;  /* 0x0000009c9b4b7211 */ /* 0x000fe200078f20ff */
[----:B------:R-:W-:Y:S01]  /*3630*/  USHF.L.U32 UR23, UR23, 0x5, URZ ;  /* 0x0000000517177899 */ /* 0x000fe2000800063f */
[----:B------:R-:W-:Y:S01]  /*3640*/  LEA.HI R70, R70, R157, RZ, 0x2 ;  /* 0x0000009d46467211 */ /* 0x000fe200078f10ff */
[----:B------:R-:W-:Y:S01]  /*3650*/  USHF.L.U32 UR24, UR24, 0x3, URZ ;  /* 0x0000000318187899 */ /* 0x000fe2000800063f */
[----:B------:R-:W-:Y:S01]  /*3660*/  LOP3.LUT R72, R66, 0xffffff80, RZ, 0xc0, !PT ;  /* 0xffffff8042487812 */ /* 0x000fe200078ec0ff */
[----:B------:R-:W-:Y:S01]  /*3670*/  IMAD.MOV.U32 R88, RZ, RZ, c[0x0][0x278] ;  /* 0x00009e00ff587624 */ /* 0x000fe200078e00ff */
[----:B------:R-:W-:Y:S01]  /*3680*/  LOP3.LUT R70, R70, 0xfffffffc, RZ, 0xc0, !PT ;  /* 0xfffffffc46467812 */ /* 0x000fe200078ec0ff */
[----:B------:R-:W-:Y:S01]  /*3690*/  UIMAD UR23, UR24, 0x48, UR23 ;  /* 0x00000048181778a4 */ /* 0x000fe2000f8e0217 */
[C---:B------:R-:W-:Y:S01]  /*36a0*/  LOP3.LUT R71, R75.reuse, 0x1ffffff0, RZ, 0xc0, !PT ;  /* 0x1ffffff04b477812 */ /* 0x040fe200078ec0ff */
[----:B------:R-:W-:Y:S01]  /*36b0*/  IMAD.MOV.U32 R87, RZ, RZ, c[0x0][0x27c] ;  /* 0x00009f00ff577624 */ /* 0x000fe200078e00ff */
[----:B------:R-:W-:Y:S01]  /*36c0*/  LEA.HI.SX32 R75, R75, R72, 0x1c ;  /* 0x000000484b4b7211 */ /* 0x000fe200078fe2ff */
[----:B------:R-:W-:Y:S01]  /*36d0*/  IMAD.IADD R70, R157, 0x1, -R70 ;  /* 0x000000019d467824 */ /* 0x000fe200078e0a46 */
[----:B------:R-:W-:Y:S01]  /*36e0*/  SHF.R.S32.HI R66, RZ, 0x7, R66 ;  /* 0x00000007ff427819 */ /* 0x000fe20000011442 */
[----:B------:R-:W-:Y:S01]  /*36f0*/  IMAD.IADD R86, R156, 0x1, -R71 ;  /* 0x000000019c567824 */ /* 0x000fe200078e0a47 */
[----:B------:R-:W-:-:S02]  /*3700*/  ISETP.GT.AND P2, PT, R73, 0x1, PT ;  /* 0x000000014900780c */ /* 0x000fc40003f44270 */
[----:B--2---:R-:W-:Y:S01]  /*3710*/  LEA.HI R76, R70, R70, RZ, 0x1 ;  /* 0x00000046464c7211 */ /* 0x004fe200078f08ff */
[----:B------:R-:W-:Y:S01]  /*3720*/  IMAD R71, R66, -0x70, R75 ;  /* 0xffffff9042477824 */ /* 0x000fe200078e024b */
[C---:B------:R-:W-:Y:S01]  /*3730*/  LOP3.LUT R78, R145.reuse, 0x1f, RZ, 0xc0, !PT ;  /* 0x0000001f914e7812 */ /* 0x040fe200078ec0ff */
[----:B------:R-:W-:Y:S01]  /*3740*/  IMAD.SHL.U32 R86, R86, 0x8, RZ ;  /* 0x0000000856567824 */ /* 0x000fe200078e00ff */
[----:B------:R-:W-:Y:S02]  /*3750*/  LOP3.LUT R67, R76, 0x3ffffffe, RZ, 0xc0, !PT ;  /* 0x3ffffffe4c437812 */ /* 0x000fe400078ec0ff */
[----:B------:R-:W-:Y:S02]  /*3760*/  SHF.R.S32.HI R76, RZ, 0x1, R76 ;  /* 0x00000001ff4c7819 */ /* 0x000fe4000001144c */
[----:B------:R-:W-:Y:S01]  /*3770*/  LOP3.LUT R85, R145, 0x3, RZ, 0xc0, !PT ;  /* 0x0000000391557812 */ /* 0x000fe200078ec0ff */
[----:B------:R-:W-:Y:S01]  /*3780*/  IMAD.IADD R70, R70, 0x1, -R67 ;  /* 0x0000000146467824 */ /* 0x000fe200078e0a43 */
[----:B------:R-:W-:Y:S01]  /*3790*/  SHF.R.U32.HI R78, RZ, 0x2, R78 ;  /* 0x00000002ff4e7819 */ /* 0x000fe2000001164e */
[----:B------:R-:W-:Y:S01]  /*37a0*/  IMAD.U32 R67, RZ, RZ, UR28 ;  /* 0x0000001cff437e24 */ /* 0x000fe2000f8e00ff */
[----:B------:R-:W-:Y:S01]  /*37b0*/  ISETP.NE.U32.AND P6, PT, RZ, c[0x0][0x2e0], PT ;  /* 0x0000b800ff007a0c */ /* 0x000fe20003fc5070 */
[----:B------:R-:W-:-:S02]  /*37c0*/  IMAD R75, R76, 0x40, R75 ;  /* 0x000000404c4b7824 */ /* 0x000fc400078e024b */
[----:B------:R-:W-:Y:S02]  /*37d0*/  IMAD R72, R67, 0x80, R86 ;  /* 0x0000008043487824 */ /* 0x000fe400078e0256 */
[----:B------:R-:W-:Y:S02]  /*37e0*/  IMAD R74, R70, 0x4, R75 ;  /* 0x00000004464a7824 */ /* 0x000fe400078e024b */
[C---:B------:R-:W-:Y:S01]  /*37f0*/  IMAD.WIDE R66, R72.reuse, 0x2, RZ ;  /* 0x0000000248427825 */ /* 0x040fe200078e02ff */
[----:B------:R-:W-:Y:S02]  /*3800*/  ISETP.GE.AND P4, PT, R72, c[0x0][0x178], PT ;  /* 0x00005e0048007a0c */ /* 0x000fe40003f86270 */
[----:B------:R-:W-:Y:S01]  /*3810*/  LEA R89, R89, R74, 0x7 ;  /* 0x0000004a59597211 */ /* 0x000fe200078e38ff */
[----:B------:R-:W-:Y:S01]  /*3820*/  IMAD R71, R76, 0x8, R71 ;  /* 0x000000084c477824 */ /* 0x000fe200078e0247 */
[----:B------:R-:W-:Y:S01]  /*3830*/  LOP3.LUT R66, R66, 0xfffffff0, RZ, 0xc0, !PT ;  /* 0xfffffff042427812 */ /* 0x000fe200078ec0ff */
[----:B------:R-:W-:Y:S01]  /*3840*/  IMAD.SHL.U32 R86, R86, 0x2, RZ ;  /* 0x0000000256567824 */ /* 0x000fe200078e00ff */
[----:B------:R-:W-:Y:S01]  /*3850*/  LOP3.LUT R67, R67, 0x1fffffff, RZ, 0xc0, !PT ;  /* 0x1fffffff43437812 */ /* 0x000fe200078ec0ff */
[----:B------:R-:W-:Y:S01]  /*3860*/  IMAD R71, R70, 0x4, R71 ;  /* 0x0000000446477824 */ /* 0x000fe200078e0247 */
[----:B------:R-:W-:Y:S01]  /*3870*/  SHF.R.S32.HI R94, RZ, 0x1f, R89 ;  /* 0x0000001fff5e7819 */ /* 0x000fe20000011459 */
[----:B------:R-:W-:Y:S01]  /*3880*/  IMAD R85, R78, 0x48, R85 ;  /* 0x000000484e557824 */ /* 0x000fe200078e0255 */
[----:B------:R-:W-:Y:S01]  /*3890*/  LOP3.LUT R86, R86, 0xfffffff0, RZ, 0xc0, !PT ;  /* 0xfffffff056567812 */ /* 0x000fe200078ec0ff */
[----:B------:R-:W-:Y:S01]  /*38a0*/  IMAD.WIDE.U32 R72, R89, c[0x0][0x2a0], R66 ;  /* 0x0000a80059487a25 */ /* 0x000fe200078e0042 */
[----:B------:R-:W-:-:S02]  /*38b0*/  ISETP.NE.AND.EX P6, PT, RZ, c[0x0][0x2e4], !P4, P6 ;  /* 0x0000b900ff007a0c */ /* 0x000fc400067c5360 */
[----:B------:R-:W-:Y:S01]  /*38c0*/  IADD3 R85, R85, UR23, RZ ;  /* 0x0000001755557c10 */ /* 0x000fe2000fffe0ff */
[----:B------:R-:W-:Y:S01]  /*38d0*/  IMAD R70, R94, c[0x0][0x2a0], RZ ;  /* 0x0000a8005e467a24 */ /* 0x000fe200078e02ff */
[----:B------:R-:W-:Y:S01]  /*38e0*/  IADD3 R92, P3, R72, c[0x0][0x2e0], RZ ;  /* 0x0000b800485c7a10 */ /* 0x000fe20007f7e0ff */
[----:B------:R-:W-:-:S04]  /*38f0*/  IMAD.WIDE.U32 R66, R89, c[0x0][0x258], R66 ;  /* 0x0000960059427a25 */ /* 0x000fc800078e0042 */
[----:B------:R-:W-:Y:S01]  /*3900*/  IMAD R94, R94, c[0x0][0x258], RZ ;  /* 0x000096005e5e7a24 */ /* 0x000fe200078e02ff */
[----:B------:R-:W-:Y:S01]  /*3910*/  IADD3 R93, P1, R66, c[0x0][0x298], RZ ;  /* 0x0000a600425d7a10 */ /* 0x000fe20007f3e0ff */
[C---:B------:R-:W-:Y:S02]  /*3920*/  IMAD R91, R89.reuse, c[0x0][0x2a4], R70 ;  /* 0x0000a900595b7a24 */ /* 0x040fe400078e0246 */
[----:B------:R-:W-:Y:S02]  /*3930*/  IMAD R94, R89, c[0x0][0x25c], R94 ;  /* 0x00009700595e7a24 */ /* 0x000fe400078e025e */
[----:B------:R-:W-:Y:S01]  /*3940*/  IMAD.MOV.U32 R74, RZ, RZ, c[0x0][0x170] ;  /* 0x00005c00ff4a7624 */ /* 0x000fe200078e00ff */
[----:B------:R-:W-:Y:S01]  /*3950*/  IADD3.X R91, R73, c[0x0][0x2e4], R91, P3, !PT ;  /* 0x0000b900495b7a10 */ /* 0x000fe20001ffe45b */
[----:B------:R-:W-:Y:S01]  /*3960*/  IMAD R86, R71, 0x120, R86 ;  /* 0x0000012047567824 */ /* 0x000fe200078e0256 */
[----:B------:R-:W-:Y:S01]  /*3970*/  IADD3.X R94, R67, c[0x0][0x29c], R94, P1, !PT ;  /* 0x0000a700435e7a10 */ /* 0x000fe20000ffe45e */
[----:B------:R-:W-:Y:S01]  /*3980*/  IMAD R90, R74, c[0x0][0x160], RZ ;  /* 0x000058004a5a7a24 */ /* 0x000fe200078e02ff */
[----:B------:R-:W-:Y:S01]  /*3990*/  ISETP.EQ.AND P1, PT, R68, 0x1, PT ;  /* 0x000000014400780c */ /* 0x000fe20003f22270 */
[----:B------:R-:W-:Y:S01]  /*39a0*/  IMAD.MOV.U32 R73, RZ, RZ, c[0x0][0x260] ;  /* 0x00009800ff497624 */ /* 0x000fe200078e00ff */
[----:B------:R-:W-:Y:S01]  /*39b0*/  ISETP.NE.U32.AND P3, PT, RZ, c[0x0][0x298], PT ;  /* 0x0000a600ff007a0c */ /* 0x000fe20003f65070 */
[----:B------:R-:W-:Y:S01]  /*39c0*/  IMAD.MOV.U32 R66, RZ, RZ, c[0x0][0x260] ;  /* 0x00009800ff427624 */ /* 0x000fe200078e00ff */
[----:B------:R-:W-:Y:S01]  /*39d0*/  MOV R67, c[0x0][0x264] ;  /* 0x0000990000437a02 */ /* 0x000fe20000000f00 */
[----:B------:R-:W-:Y:S01]  /*39e0*/  IMAD.MOV.U32 R72, RZ, RZ, c[0x0][0x264] ;  /* 0x00009900ff487624 */ /* 0x000fe200078e00ff */
[----:B------:R-:W-:Y:S01]  /*39f0*/  ISETP.NE.AND.EX P3, PT, RZ, c[0x0][0x29c], !P4, P3 ;  /* 0x0000a700ff007a0c */ /* 0x000fe20006765330 */
[----:B------:R-:W-:-:S02]  /*3a00*/  IMAD.MOV.U32 R71, RZ, RZ, c[0x0][0x278] ;  /* 0x00009e00ff477624 */ /* 0x000fc400078e00ff */
[----:B------:R-:W-:Y:S01]  /*3a10*/  IMAD.MOV.U32 R70, RZ, RZ, c[0x0][0x27c] ;  /* 0x00009f00ff467624 */ /* 0x000fe200078e00ff */
[----:B------:R-:W-:Y:S01]  /*3a20*/  SEL R75, RZ, 0x1, !P3 ;  /* 0x00000001ff4b7807 */ /* 0x000fe20005800000 */
[----:B------:R-:W-:Y:S01]  /*3a30*/  IMAD R90, R90, c[0x0][0x174], RZ ;  /* 0x00005d005a5a7a24 */ /* 0x000fe200078e02ff */
[----:B------:R-:W-:Y:S05]  /*3a40*/  @P2 BRA P1, `(.L_x_302) ;  /* 0x000001d000002947 */ /* 0x000fea0000800000 */
[----:B------:R-:W-:-:S12]  /*3a50*/  ISETP.NE.AND P1, PT, R68, 0x2, PT ;  /* 0x000000024400780c */ /* 0x000fd80003f25270 */
[----:B------:R-:W-:Y:S05]  /*3a60*/  @P1 BRA `(.L_x_303) ;  /* 0x0000038000001947 */ /* 0x000fea0003800000 */
[----:B------:R-:W-:Y:S01]  /*3a70*/  MOV R68, c[0x0][0x160] ;  /* 0x0000580000447a02 */ /* 0x000fe20000000f00 */
[----:B------:R-:W-:Y:S01]  /*3a80*/  IMAD.WIDE.U32 R70, R144, c[0x0][0x160], RZ ;  /* 0x0000580090467a25 */ /* 0x000fe200078e00ff */
[----:B------:R-:W-:Y:S02]  /*3a90*/  SHF.R.S32.HI R69, RZ, 0x1f, R144 ;  /* 0x0000001fff457819 */ /* 0x000fe40000011490 */
[----:B------:R-:W-:-:S03]  /*3aa0*/  SHF.R.S32.HI R68, RZ, 0x1f, R68 ;  /* 0x0000001fff447819 */ /* 0x000fc60000011444 */
[----:B------:R-:W-:Y:S02]  /*3ab0*/  IMAD R69, R69, c[0x0][0x160], RZ ;  /* 0x0000580045457a24 */ /* 0x000fe400078e02ff */
[----:B------:R-:W-:-:S04]  /*3ac0*/  IMAD.WIDE.U32 R72, R70, c[0x0][0x170], RZ ;  /* 0x00005c0046487a25 */ /* 0x000fc800078e00ff */
[----:B------:R-:W-:Y:S02]  /*3ad0*/  IMAD R69, R144, R68, R69 ;  /* 0x0000004490457224 */ /* 0x000fe400078e0245 */
[----:B------:R-:W-:-:S03]  /*3ae0*/  IMAD.WIDE.U32 R76, R72, c[0x0][0x174], RZ ;  /* 0x00005d00484c7a25 */ /* 0x000fc600078e00ff */
[----:B------:R-:W-:Y:S02]  /*3af0*/  IADD3 R68, R71, R69, RZ ;  /* 0x0000004547447210 */ /* 0x000fe40007ffe0ff */
[----:B------:R-:W-:-:S03]  /*3b00*/  SHF.R.S32.HI R69, RZ, 0x1f, R74 ;  /* 0x0000001fff457819 */ /* 0x000fc6000001144a */
[----:B------:R-:W-:-:S04]  /*3b10*/  IMAD R68, R68, c[0x0][0x170], RZ ;  /* 0x00005c0044447a24 */ /* 0x000fc800078e02ff */
[----:B------:R-:W-:Y:S01]  /*3b20*/  IMAD R69, R69, R70, R68 ;  /* 0x0000004645457224 */ /* 0x000fe200078e0244 */
[----:B------:R-:W-:-:S04]  /*3b30*/  MOV R68, c[0x0][0x174] ;  /* 0x00005d0000447a02 */ /* 0x000fc80000000f00 */
[----:B------:R-:W-:Y:S02]  /*3b40*/  IADD3 R69, R73, R69, RZ ;  /* 0x0000004549457210 */ /* 0x000fe40007ffe0ff */
[----:B------:R-:W-:Y:S02]  /*3b50*/  SHF.R.S32.HI R71, RZ, 0x1f, R68 ;  /* 0x0000001fff477819 */ /* 0x000fe40000011444 */
[----:B------:R-:W-:Y:S01]  /*3b60*/  MOV R68, c[0x0][0x178] ;  /* 0x00005e0000447a02 */ /* 0x000fe20000000f00 */
[----:B------:R-:W-:-:S04]  /*3b70*/  IMAD R69, R69, c[0x0][0x174], RZ ;  /* 0x00005d0045457a24 */ /* 0x000fc800078e02ff */
[----:B------:R-:W-:Y:S01]  /*3b80*/  IMAD R69, R71, R72, R69 ;  /* 0x0000004847457224 */ /* 0x000fe200078e0245 */
[----:B------:R-:W-:Y:S01]  /*3b90*/  SHF.R.S32.HI R71, RZ, 0x1f, R68 ;  /* 0x0000001fff477819 */ /* 0x000fe20000011444 */
[----:B------:R-:W-:-:S03]  /*3ba0*/  IMAD.WIDE.U32 R72, R76, c[0x0][0x178], RZ ;  /* 0x00005e004c487a25 */ /* 0x000fc600078e00ff */
[----:B------:R-:W-:Y:S02]  /*3bb0*/  IADD3 R69, R77, R69, RZ ;  /* 0x000000454d457210 */ /* 0x000fe40007ffe0ff */
[----:B------:R-:W-:-:S03]  /*3bc0*/  LEA R92, P1, R72, R92, 0x1 ;  /* 0x0000005c485c7211 */ /* 0x000fc600078208ff */
[----:B------:R-:W-:-:S04]  /*3bd0*/  IMAD R69, R69, c[0x0][0x178], RZ ;  /* 0x00005e0045457a24 */ /* 0x000fc800078e02ff */
[----:B------:R-:W-:-:S05]  /*3be0*/  IMAD R69, R71, R76, R69 ;  /* 0x0000004c47457224 */ /* 0x000fca00078e0245 */
[----:B------:R-:W-:-:S04]  /*3bf0*/  IADD3 R69, R73, R69, RZ ;  /* 0x0000004549457210 */ /* 0x000fc80007ffe0ff */
[----:B------:R-:W-:Y:S01]  /*3c00*/  LEA.HI.X R91, R72, R91, R69, 0x1, P1 ;  /* 0x0000005b485b7211 */ /* 0x000fe200008f0c45 */
[----:B------:R-:W-:Y:S05]  /*3c10*/  BRA `(.L_x_303) ;  /* 0x000001d000007947 */ /* 0x000fea0003800000 */
.L_x_302:
[----:B------:R-:W-:-:S12]  /*3c20*/  ISETP.NE.AND P1, PT, R69, R144, PT ;  /* 0x000000904500720c */ /* 0x000fd80003f25270 */
[----:B------:R-:W-:Y:S01]  /*3c30*/  BAR.RED.AND.DEFER_BLOCKING 0x0, P1 ;  /* 0x0000000000007b1d */ /* 0x000fe20000814400 */
[----:B------:R-:W-:-:S04]  /*3c40*/  ISETP.NE.AND P1, PT, R144, RZ, PT ;  /* 0x000000ff9000720c */ /* 0x000fc80003f25270 */
[----:B------:R-:W-:Y:S02]  /*3c50*/  SEL R93, R93, R92, !P1 ;  /* 0x0000005c5d5d7207 */ /* 0x000fe40004800000 */
[----:B------:R-:W-:Y:S02]  /*3c60*/  SEL R94, R94, R91, !P1 ;  /* 0x0000005b5e5e7207 */ /* 0x000fe40004800000 */
[----:B------:R-:W-:Y:S02]  /*3c70*/  SEL R88, R71, c[0x0][0x2c0], !P1 ;  /* 0x0000b00047587a07 */ /* 0x000fe40004800000 */
[----:B------:R-:W-:Y:S02]  /*3c80*/  SEL R87, R70, c[0x0][0x2c4], !P1 ;  /* 0x0000b10046577a07 */ /* 0x000fe40004800000 */
[----:B------:R-:W-:Y:S02]  /*3c90*/  @P1 SEL R75, RZ, 0x1, !P6 ;  /* 0x00000001ff4b1807 */ /* 0x000fe40007000000 */
[----:B------:R-:W-:-:S02]  /*3ca0*/  SEL R66, R73, c[0x0][0x2a8], !P1 ;  /* 0x0000aa0049427a07 */ /* 0x000fc40004800000 */
[----:B------:R-:W-:Y:S01]  /*3cb0*/  SEL R67, R72, c[0x0][0x2ac], !P1 ;  /* 0x0000ab0048437a07 */ /* 0x000fe20004800000 */
[----:B------:R-:W1:Y:S02]  /*3cc0*/  B2R.RESULT RZ, P2 ;  /* 0x0000000000ff731c */ /* 0x000e640000044000 */
[----:B-1----:R-:W-:Y:S05]  /*3cd0*/  @!P2 BRA `(.L_x_304) ;  /* 0x000000f00000a947 */ /* 0x002fea0003800000 */
[----:B------:R-:W-:-:S12]  /*3ce0*/  ISETP.GT.AND P2, PT, R145, RZ, PT ;  /* 0x000000ff9100720c */ /* 0x000fd80003f44270 */
.L_x_306:
[----:B------:R-:W-:Y:S05]  /*3cf0*/  @P2 BRA `(.L_x_305) ;  /* 0x0000002000002947 */ /* 0x000fea0003800000 */
[----:B------:R-:W2:Y:S02]  /*3d00*/  LDG.E.STRONG.GPU R69, [UR6] ;  /* 0x00000006ff457981 */ /* 0x000ea4000c1f4900 */
[----:B--2---:R-:W-:-:S05]  /*3d10*/  CCTL.IVALL ;  /* 0x00000000ff00798f */ /* 0x004fca0002000000 */
.L_x_305:
[----:B------:R-:W-:Y:S01]  /*3d20*/  ISETP.NE.AND P1, PT, R69, R144, PT ;  /* 0x000000904500720c */ /* 0x000fe20003f25270 */
[----:B------:R-:W-:Y:S11]  /*3d30*/  WARPSYNC 0xffffffff ;  /* 0xffffffff00007948 */ /* 0x000ff60003800000 */
[----:B------:R-:W-:Y:S05]  /*3d40*/  BAR.RED.AND.DEFER_BLOCKING 0x0, P1 ;  /* 0x0000000000007b1d */ /* 0x000fea0000814400 */
[----:B------:R-:W1:Y:S02]  /*3d50*/  B2R.RESULT RZ, P1 ;  /* 0x0000000000ff731c */ /* 0x000e640000024000 */
[----:B-1----:R-:W-:Y:S05]  /*3d60*/  @!P1 BRA `(.L_x_304) ;  /* 0x0000006000009947 */ /* 0x002fea0003800000 */
.L_x_307:
[----:B------:R-:W-:Y:S01]  /*3d70*/  VOTE.ANY R68, PT, PT ;  /* 0x0000000000447806 */ /* 0x000fe200038e0100 */
[----:B------:R-:W-:Y:S01]  /*3d80*/  YIELD ;  /* 0x0000000000007946 */ /* 0x000fe20003800000 */
[----:B------:R-:W-:-:S02]  /*3d90*/  VOTEU.ANY UR4, UPT, PT ;  /* 0x0000000000047886 */ /* 0x000fc400038e0100 */
[----:B------:R-:W-:-:S12]  /*3da0*/  LOP3.LUT P1, RZ, R68, UR4, RZ, 0xc, !PT ;  /* 0x0000000444ff7c12 */ /* 0x000fd8000f820cff */
[----:B0---4-:R-:W-:Y:S05]  /*3db0*/  @!P1 BRA.U `(.L_x_306) ;  /* 0xffffff3100009947 */ /* 0x011fea000383ffff */
[----:B------:R-:W-:Y:S05]  /*3dc0*/  BRA `(.L_x_307) ;  /* 0xffffffa000007947 */ /* 0x000fea000383ffff */
.L_x_304:
[----:B------:R-:W-:Y:S04]  /*3dd0*/  WARPSYNC 0xffffffff ;  /* 0xffffffff00007948 */ /* 0x000fe80003800000 */
[----:B------:R-:W-:Y:S05]  /*3de0*/  BAR.SYNC.DEFER_BLOCKING 0x0 ;  /* 0x0000000000007b1d */ /* 0x000fea0000010000 */
.L_x_303:
[----:B------:R-:W-:Y:S01]  /*3df0*/  PRMT R75, R75, 0x9910, RZ ;  /* 0x000099104b4b7816 */ /* 0x000fe200000000ff */
[----:B------:R-:W-:-:S03]  /*3e00*/  CS2R R72, SRZ ;  /* 0x0000000000487805 */ /* 0x000fc6000001ff00 */
[----:B------:R-:W-:Y:S02]  /*3e10*/  ISETP.NE.AND P1, PT, R75, RZ, PT ;  /* 0x000000ff4b00720c */ /* 0x000fe40003f25270 */
[----:B------:R-:W-:Y:S02]  /*3e20*/  CS2R R74, SRZ ;  /* 0x00000000004a7805 */ /* 0x000fe4000001ff00 */
[----:B------:R-:W-:-:S12]  /*3e30*/  ISETP.LT.AND P2, PT, R89, R90, P1 ;  /* 0x0000005a5900720c */ /* 0x000fd80000f41270 */
[----:B------:R-:W-:Y:S02]  /*3e40*/  @P2 IMAD.MOV.U32 R76, RZ, RZ, R93 ;  /* 0x000000ffff4c2224 */ /* 0x000fe400078e005d */
[----:B------:R-:W-:-:S08]  /*3e50*/  @P2 IMAD.MOV.U32 R77, RZ, RZ, R94 ;  /* 0x000000ffff4d2224 */ /* 0x000fd000078e005e */
[----:B------:R1:W2:Y:S01]  /*3e60*/  @P2 LDG.E.LTC128B.128.SYS R72, [R76] ;  /* 0x000000004c482381 */ /* 0x0002a200001eed20 */
[----:B------:R-:W-:Y:S01]  /*3e70*/  IADD3 R95, R89, 0x2, RZ ;  /* 0x00000002595f7810 */ /* 0x000fe20007ffe0ff */
[----:B------:R-:W-:Y:S01]  /*3e80*/  CS2R R68, SRZ ;  /* 0x0000000000447805 */ /* 0x000fe2000001ff00 */
[----:B------:R-:W-:Y:S01]  /*3e90*/  IADD3 R66, P2, R66, R93, RZ ;  /* 0x0000005d42427210 */ /* 0x000fe20007f5e0ff */
[----:B------:R-:W-:Y:S01]  /*3ea0*/  CS2R R70, SRZ ;  /* 0x0000000000467805 */ /* 0x000fe2000001ff00 */
[----:B------:R-:W-:-:S03]  /*3eb0*/  ISETP.LT.AND P3, PT, R95, R90, P1 ;  /* 0x0000005a5f00720c */ /* 0x000fc60000f61270 */
[----:B------:R-:W-:-:S09]  /*3ec0*/  IMAD.X R67, R67, 0x1, R94, P2 ;  /* 0x0000000143437824 */ /* 0x000fd200010e065e */
[----:B------:R-:W3:Y:S04]  /*3ed0*/  @P3 LDG.E.LTC128B.128.SYS R68, [R66] ;  /* 0x0000000042443381 */ /* 0x000ee800001eed20 */
        /* <DEDUP_REMOVED lines=11> */
[----:B-1----:R-:W3:Y:S01]  /*3f90*/  LDS.U.128 R76, [R86+0x240] ;  /* 0x00024000564c7984 */ /* 0x002ee20000001c00 */
[----:B0-2-4-:R-:W-:-:S02]  /*3fa0*/  HFMA2 R80, R84.H0_H0, R80, R72 ;  /* 0x0000005054507231 */ /* 0x015fc40000000848 */
        /* <DEDUP_REMOVED lines=14> */
[----:B------:R-:W-:Y:S01]  /*4090*/  HSETP2.GEU.AND P5, P2, R99, R0.H0_H0, PT ;  /* 0x2000000063007234 */ /* 0x000fe20003aae000 */
[----:B------:R-:W-:Y:S01]  /*40a0*/  SHF.R.U32.HI R99, RZ, 0x10, R82 ;  /* 0x00000010ff637819 */ /* 0x000fe20000011652 */
[----:B------:R-:W-:Y:S01]  /*40b0*/  HFMA2 R79, R84.H0_H0, R79, R71 ;  /* 0x0000004f544f7231 */ /* 0x000fe20000000847 */
[----:B------:R-:W-:-:S02]  /*40c0*/  SEL R80, R80, R0, P4 ;  /* 0x0000000050507207 */ /* 0x000fc40002000000 */
[-C--:B------:R-:W-:Y:S02]  /*40d0*/  SEL R81, R81, R0.reuse, P3 ;  /* 0x0000000051517207 */ /* 0x080fe40001800000 */
[--C-:B------:R-:W-:Y:S01]  /*40e0*/  HSETP2.GEU.AND P4, PT, R99.H0_H0, R0.reuse.H0_H0, PT ;  /* 0x2000000063007234 */ /* 0x100fe20003f8e800 */
[-C--:B------:R-:W-:Y:S02]  /*40f0*/  SEL R97, R97, R0.reuse, P5 ;  /* 0x0000000061617207 */ /* 0x080fe40002800000 */
[--C-:B------:R-:W-:Y:S01]  /*4100*/  HSETP2.GEU.AND P5, P3, R83, R0.reuse.H0_H0, PT ;  /* 0x2000000053007234 */ /* 0x100fe20003bae000 */
[-C--:B------:R-:W-:Y:S02]  /*4110*/  SEL R82, R82, R0.reuse, P2 ;  /* 0x0000000052527207 */ /* 0x080fe40001000000 */
[----:B------:R-:W-:Y:S01]  /*4120*/  HSETP2.GEU.AND P2, PT, R103.H0_H0, R0.H0_H0, PT ;  /* 0x2000000067007234 */ /* 0x000fe20003f4e800 */
[----:B------:R-:W-:Y:S02]  /*4130*/  PRMT R80, R80, 0x5410, R97 ;  /* 0x0000541050507816 */ /* 0x000fe40000000061 */
[----:B------:R-:W-:-:S02]  /*4140*/  SEL R99, R99, R0, P4 ;  /* 0x0000000063637207 */ /* 0x000fc40002000000 */
[----:B------:R-:W-:Y:S02]  /*4150*/  ISETP.LT.AND P4, PT, R89, R90, P6 ;  /* 0x0000005a5900720c */ /* 0x000fe40003781270 */
[-C--:B------:R-:W-:Y:S02]  /*4160*/  SEL R16, R2, R0.reuse, P5 ;  /* 0x0000000002107207 */ /* 0x080fe40002800000 */
[-C--:B------:R-:W-:Y:S02]  /*4170*/  SEL R83, R103, R0.reuse, P2 ;  /* 0x0000000067537207 */ /* 0x080fe40001000000 */
[----:B------:R-:W-:Y:S01]  /*4180*/  SEL R2, R101, R0, P3 ;  /* 0x0000000065027207 */ /* 0x000fe20001800000 */
[----:B------:R-:W-:Y:S01]  /*4190*/  IMAD.MOV.U32 R101, RZ, RZ, R79 ;  /* 0x000000ffff657224 */ /* 0x000fe200078e004f */
[----:B------:R-:W-:Y:S02]  /*41a0*/  PRMT R82, R82, 0x5410, R99 ;  /* 0x0000541052527816 */ /* 0x000fe40000000063 */
[----:B------:R-:W-:-:S02]  /*41b0*/  PRMT R81, R81, 0x5410, R16 ;  /* 0x0000541051517816 */ /* 0x000fc40000000010 */
[----:B------:R-:W-:Y:S01]  /*41c0*/  PRMT R83, R2, 0x5410, R83 ;  /* 0x0000541002537816 */ /* 0x000fe20000000053 */
[----:B------:R-:W-:Y:S01]  /*41d0*/  @P4 IMAD.MOV.U32 R98, RZ, RZ, R92 ;  /* 0x000000ffff624224 */ /* 0x000fe200078e005c */
[----:B------:R-:W-:Y:S01]  /*41e0*/  SHF.R.U32.HI R97, RZ, 0x10, R76 ;  /* 0x00000010ff617819 */ /* 0x000fe2000001164c */
[----:B------:R-:W-:Y:S01]  /*41f0*/  @P4 IMAD.MOV.U32 R99, RZ, RZ, R91 ;  /* 0x000000ffff634224 */ /* 0x000fe200078e005b */
[----:B------:R-:W-:Y:S02]  /*4200*/  SHF.R.U32.HI R16, RZ, 0x10, R77 ;  /* 0x00000010ff107819 */ /* 0x000fe4000001164d */
[----:B------:R-:W-:-:S05]  /*4210*/  SHF.R.U32.HI R103, RZ, 0x10, R78 ;  /* 0x00000010ff677819 */ /* 0x000fca000001164e */
[----:B------:R0:W-:Y:S02]  /*4220*/  @P4 STG.E.128.SYS [R98], R80 ;  /* 0x0000005062004386 */ /* 0x0001e4000010ed00 */
[----:B0-----:R-:W-:Y:S02]  /*4230*/  PRMT R81, R76, 0x5410, R77 ;  /* 0x000054104c517816 */ /* 0x001fe4000000004d */
[----:B------:R-:W-:-:S04]  /*4240*/  IADD3 R99, R89, 0x8, RZ ;  /* 0x0000000859637810 */ /* 0x000fc80007ffe0ff */
[----:B------:R-:W-:Y:S01]  /*4250*/  HSETP2.GEU.AND P5, P4, R81, R0.H0_H0, PT ;  /* 0x2000000051007234 */ /* 0x000fe20003cae000 */
[----:B------:R-:W-:-:S06]  /*4260*/  PRMT R81, R97, 0x5410, R78 ;  /* 0x0000541061517816 */ /* 0x000fcc000000004e */
[--C-:B------:R-:W-:Y:S01]  /*4270*/  HSETP2.GEU.AND P3, P2, R81, R0.reuse.H0_H0, PT ;  /* 0x2000000051007234 */ /* 0x100fe20003a6e000 */
[----:B------:R-:W-:Y:S02]  /*4280*/  PRMT R81, R16, 0x5410, R79 ;  /* 0x0000541010517816 */ /* 0x000fe4000000004f */
[----:B------:R-:W-:Y:S02]  /*4290*/  SHF.R.U32.HI R79, RZ, 0x10, R101 ;  /* 0x00000010ff4f7819 */ /* 0x000fe40000011665 */
[-C--:B------:R-:W-:Y:S02]  /*42a0*/  SEL R83, R76, R0.reuse, P5 ;  /* 0x000000004c537207 */ /* 0x080fe40002800000 */
[-C--:B------:R-:W-:Y:S01]  /*42b0*/  SEL R77, R77, R0.reuse, P4 ;  /* 0x000000004d4d7207 */ /* 0x080fe20002000000 */
[--C-:B------:R-:W-:Y:S01]  /*42c0*/  HSETP2.GEU.AND P5, PT, R103.H0_H0, R0.reuse.H0_H0, PT ;  /* 0x2000000067007234 */ /* 0x100fe20003fae800 */
[-C--:B------:R-:W-:Y:S02]  /*42d0*/  SEL R76, R97, R0.reuse, P3 ;  /* 0x00000000614c7207 */ /* 0x080fe40001800000 */
[----:B------:R-:W-:Y:S01]  /*42e0*/  HSETP2.GEU.AND P4, P3, R81, R0.H0_H0, PT ;  /* 0x2000000051007234 */ /* 0x000fe20003b8e000 */
[----:B------:R-:W-:-:S02]  /*42f0*/  SEL R81, R78, R0, P2 ;  /* 0x000000004e517207 */ /* 0x000fc40001000000 */
[----:B------:R-:W-:Y:S01]  /*4300*/  HSETP2.GEU.AND P2, PT, R79.H0_H0, R0.H0_H0, PT ;  /* 0x200000004f007234 */ /* 0x000fe20003f4e800 */
[----:B------:R-:W-:Y:S02]  /*4310*/  PRMT R76, R83, 0x5410, R76 ;  /* 0x00005410534c7816 */ /* 0x000fe4000000004c */
[-C--:B------:R-:W-:Y:S02]  /*4320*/  SEL R78, R103, R0.reuse, P5 ;  /* 0x00000000674e7207 */ /* 0x080fe40002800000 */
[----:B------:R-:W-:Y:S02]  /*4330*/  SEL R2, R101, R0, P3 ;  /* 0x0000000065027207 */ /* 0x000fe40001800000 */
[----:B------:R-:W-:Y:S02]  /*4340*/  ISETP.LT.AND P5, PT, R95, R90, P6 ;  /* 0x0000005a5f00720c */ /* 0x000fe400037a1270 */
[-C--:B------:R-:W-:Y:S02]  /*4350*/  SEL R79, R79, R0.reuse, P2 ;  /* 0x000000004f4f7207 */ /* 0x080fe40001000000 */
[----:B------:R-:W-:-:S02]  /*4360*/  SEL R16, R16, R0, P4 ;  /* 0x0000000010107207 */ /* 0x000fc40002000000 */
[----:B------:R-:W-:Y:S02]  /*4370*/  IADD3 R96, P3, R92, c[0x0][0x2a8], RZ ;  /* 0x0000aa005c607a10 */ /* 0x000fe40007f7e0ff */
[----:B------:R-:W-:Y:S02]  /*4380*/  IADD3 R82, P2, R88, R93, RZ ;  /* 0x0000005d58527210 */ /* 0x000fe40007f5e0ff */
[----:B------:R-:W-:Y:S02]  /*4390*/  ISETP.LT.AND P4, PT, R99, R90, P1 ;  /* 0x0000005a6300720c */ /* 0x000fe40000f81270 */
[----:B------:R-:W-:Y:S01]  /*43a0*/  IADD3.X R97, R91, c[0x0][0x2ac], RZ, P3, !PT ;  /* 0x0000ab005b617a10 */ /* 0x000fe20001ffe4ff */
[----:B------:R-:W-:Y:S01]  /*43b0*/  IMAD.X R83, R87, 0x1, R94, P2 ;  /* 0x0000000157537824 */ /* 0x000fe200010e065e */
[----:B------:R-:W-:Y:S02]  /*43c0*/  PRMT R78, R81, 0x5410, R78 ;  /* 0x00005410514e7816 */ /* 0x000fe4000000004e */
[----:B------:R-:W-:-:S02]  /*43d0*/  PRMT R77, R77, 0x5410, R16 ;  /* 0x000054104d4d7816 */ /* 0x000fc40000000010 */
[----:B------:R-:W-:-:S08]  /*43e0*/  PRMT R79, R2, 0x5410, R79 ;  /* 0x00005410024f7816 */ /* 0x000fd0000000004f */
[----:B------:R-:W-:Y:S04]  /*43f0*/  @P5 STG.E.128.SYS [R96], R76 ;  /* 0x0000004c60005386 */ /* 0x000fe8000010ed00 */
[----:B------:R-:W2:Y:S01]  /*4400*/  @P4 LDG.E.LTC128B.128.SYS R72, [R82] ;  /* 0x0000000052484381 */ /* 0x000ea200001eed20 */
[----:B------:R-:W-:Y:S02]  /*4410*/  IADD3 R95, R89, 0xa, RZ ;  /* 0x0000000a595f7810 */ /* 0x000fe40007ffe0ff */
[----:B------:R-:W-:Y:S02]  /*4420*/  IADD3 R80, P2, R88, R66, RZ ;  /* 0x0000004258507210 */ /* 0x000fe40007f5e0ff */
[----:B------:R-:W-:-:S03]  /*4430*/  ISETP.LT.AND P3, PT, R95, R90, P1 ;  /* 0x0000005a5f00720c */ /* 0x000fc60000f61270 */
[----:B------:R-:W-:-:S09]  /*4440*/  IMAD.X R81, R87, 0x1, R67, P2 ;  /* 0x0000000157517824 */ /* 0x000fd200010e0643 */
[----:B------:R-:W3:Y:S04]  /*4450*/  @P3 LDG.E.LTC128B.128.SYS R68, [R80] ;  /* 0x0000000050443381 */ /* 0x000ee800001eed20 */
[----:B------:R-:W-:Y:S05]  /*4460*/  BAR.SYNC.DEFER_BLOCKING 0x0 ;  /* 0x0000000000007b1d */ /* 0x000fea0000010000 */
[----:B------:R-:W-:Y:S04]  /*4470*/  STS [R85.X4], R65 ;  /* 0x0000004155007388 */ /* 0x000fe80000004800 */
[----:B------:R0:W-:Y:S04]  /*4480*/  STS [R85.X4+0x10], R51 ;  /* 0x0000103355007388 */ /* 0x0001e80000004800 */
        /* <DEDUP_REMOVED lines=9> */
[----:B0-----:R-:W-:Y:S01]  /*4520*/  IADD3 R51, R89, 0x12, RZ ;  /* 0x0000001259337810 */ /* 0x001fe20007ffe0ff */
[----:B--2---:R-:W-:-:S02]  /*4530*/  HFMA2 R76, R84.H0_H0, R76, R72 ;  /* 0x0000004c544c7231 */ /* 0x004fc40000000848 */
[C---:B------:R-:W-:Y:S02]  /*4540*/  HFMA2 R77, R84.reuse.H0_H0, R77, R73 ;  /* 0x0000004d544d7231 */ /* 0x040fe40000000849 */
[C---:B------:R-:W-:Y:S02]  /*4550*/  HFMA2 R78, R84.reuse.H0_H0, R78, R74 ;  /* 0x0000004e544e7231 */ /* 0x040fe4000000084a */
[----:B------:R-:W-:Y:S02]  /*4560*/  HFMA2 R79, R84.H0_H0, R79, R75 ;  /* 0x0000004f544f7231 */ /* 0x000fe4000000084b */
[----:B------:R-:W-:Y:S02]  /*4570*/  SHF.R.U32.HI R33, RZ, 0x10, R76 ;  /* 0x00000010ff217819 */ /* 0x000fe4000001164c */
[--C-:B------:R-:W-:Y:S02]  /*4580*/  PRMT R3, R76, 0x5410, R77.reuse ;  /* 0x000054104c037816 */ /* 0x100fe4000000004d */
[----:B------:R-:W-:-:S02]  /*4590*/  SHF.R.U32.HI R32, RZ, 0x10, R77 ;  /* 0x00000010ff207819 */ /* 0x000fc4000001164d */
[--C-:B------:R-:W-:Y:S02]  /*45a0*/  SHF.R.U32.HI R19, RZ, 0x10, R79.reuse ;  /* 0x00000010ff137819 */ /* 0x100fe4000001164f */
[----:B------:R-:W-:Y:S01]  /*45b0*/  HSETP2.GEU.AND P5, P2, R3, R0.H0_H0, PT ;  /* 0x2000000003007234 */ /* 0x000fe20003aae000 */
[--C-:B------:R-:W-:Y:S01]  /*45c0*/  PRMT R3, R33, 0x5410, R78.reuse ;  /* 0x0000541021037816 */ /* 0x100fe2000000004e */
[C---:B---3--:R-:W-:Y:S01]  /*45d0*/  HFMA2 R64, R84.reuse.H0_H0, R64, R68 ;  /* 0x0000004054407231 */ /* 0x048fe20000000844 */
[----:B------:R-:W-:Y:S01]  /*45e0*/  PRMT R35, R32, 0x5410, R79 ;  /* 0x0000541020237816 */ /* 0x000fe2000000004f */
[C---:B------:R-:W-:Y:S02]  /*45f0*/  HFMA2 R66, R84.reuse.H0_H0, R66, R70 ;  /* 0x0000004254427231 */ /* 0x040fe40000000846 */
[----:B------:R-:W-:Y:S02]  /*4600*/  HFMA2 R67, R84.H0_H0, R67, R71 ;  /* 0x0000004354437231 */ /* 0x000fe40000000847 */
[----:B------:R-:W-:Y:S01]  /*4610*/  HSETP2.GEU.AND P4, P3, R3, R0.H0_H0, PT ;  /* 0x2000000003007234 */ /* 0x000fe20003b8e000 */
[----:B------:R-:W-:-:S02]  /*4620*/  SHF.R.U32.HI R3, RZ, 0x10, R78 ;  /* 0x00000010ff037819 */ /* 0x000fc4000001164e */
[-C--:B------:R-:W-:Y:S02]  /*4630*/  SEL R16, R76, R0.reuse, P5 ;  /* 0x000000004c107207 */ /* 0x080fe40002800000 */
[-C--:B------:R-:W-:Y:S02]  /*4640*/  SEL R17, R77, R0.reuse, P2 ;  /* 0x000000004d117207 */ /* 0x080fe40001000000 */
[--C-:B------:R-:W-:Y:S01]  /*4650*/  HSETP2.GEU.AND P5, PT, R3.H0_H0, R0.reuse.H0_H0, PT ;  /* 0x2000000003007234 */ /* 0x100fe20003fae800 */
[-C--:B------:R-:W-:Y:S02]  /*4660*/  SEL R33, R33, R0.reuse, P4 ;  /* 0x0000000021217207 */ /* 0x080fe40002000000 */
[--C-:B------:R-:W-:Y:S01]  /*4670*/  HSETP2.GEU.AND P2, P4, R35, R0.reuse.H0_H0, PT ;  /* 0x2000000023007234 */ /* 0x100fe20003c4e000 */
[----:B------:R-:W-:Y:S02]  /*4680*/  SEL R18, R78, R0, P3 ;  /* 0x000000004e127207 */ /* 0x000fe40001800000 */
[----:B------:R-:W-:Y:S01]  /*4690*/  HSETP2.GEU.AND P3, PT, R19.H0_H0, R0.H0_H0, PT ;  /* 0x2000000013007234 */ /* 0x000fe20003f6e800 */
[----:B------:R-:W-:-:S02]  /*46a0*/  PRMT R16, R16, 0x5410, R33 ;  /* 0x0000541010107816 */ /* 0x000fc40000000021 */
[-C--:B------:R-:W-:Y:S02]  /*46b0*/  SEL R3, R3, R0.reuse, P5 ;  /* 0x0000000003037207 */ /* 0x080fe40002800000 */
[----:B------:R-:W-:Y:S02]  /*46c0*/  SEL R32, R32, R0, P2 ;  /* 0x0000000020207207 */ /* 0x000fe40001000000 */
[----:B------:R-:W-:Y:S02]  /*46d0*/  ISETP.LT.AND P5, PT, R99, R90, P6 ;  /* 0x0000005a6300720c */ /* 0x000fe400037a1270 */
[----:B------:R-:W-:Y:S02]  /*46e0*/  IADD3 R92, P2, R92, c[0x0][0x2c0], RZ ;  /* 0x0000b0005c5c7a10 */ /* 0x000fe40007f5e0ff */
[-C--:B------:R-:W-:Y:S02]  /*46f0*/  SEL R19, R19, R0.reuse, P3 ;  /* 0x0000000013137207 */ /* 0x080fe40001800000 */
[----:B------:R-:W-:-:S02]  /*4700*/  SEL R2, R79, R0, P4 ;  /* 0x000000004f027207 */ /* 0x000fc40002000000 */
[----:B------:R-:W-:Y:S02]  /*4710*/  PRMT R18, R18, 0x5410, R3 ;  /* 0x0000541012127816 */ /* 0x000fe40000000003 */
[----:B------:R-:W-:Y:S02]  /*4720*/  IADD3.X R93, R91, c[0x0][0x2c4], RZ, P2, !PT ;  /* 0x0000b1005b5d7a10 */ /* 0x000fe400017fe4ff */
[----:B------:R-:W-:Y:S02]  /*4730*/  PRMT R17, R17, 0x5410, R32 ;  /* 0x0000541011117816 */ /* 0x000fe40000000020 */
[----:B------:R-:W-:Y:S01]  /*4740*/  PRMT R19, R2, 0x5410, R19 ;  /* 0x0000541002137816 */ /* 0x000fe20000000013 */
[----:B------:R-:W-:Y:S01]  /*4750*/  HFMA2 R32, R84.H0_H0, R65, R69 ;  /* 0x0000004154207231 */ /* 0x000fe20000000845 */
[----:B------:R-:W-:Y:S02]  /*4760*/  SHF.R.U32.HI R3, RZ, 0x10, R64 ;  /* 0x00000010ff037819 */ /* 0x000fe40000011640 */
[----:B------:R-:W-:-:S02]  /*4770*/  SHF.R.U32.HI R35, RZ, 0x10, R66 ;  /* 0x00000010ff237819 */ /* 0x000fc40000011642 */
[----:B------:R-:W-:Y:S02]  /*4780*/  IADD3 R65, R89, 0x10, RZ ;  /* 0x0000001059417810 */ /* 0x000fe40007ffe0ff */
[----:B------:R0:W-:Y:S01]  /*4790*/  @P5 STG.E.128.SYS [R92], R16 ;  /* 0x000000105c005386 */ /* 0x0001e2000010ed00 */
[----:B------:R-:W-:-:S04]  /*47a0*/  SHF.R.U32.HI R34, RZ, 0x10, R32 ;  /* 0x00000010ff227819 */ /* 0x000fc80000011620 */
[--C-:B------:R-:W-:Y:S02]  /*47b0*/  PRMT R33, R34, 0x5410, R67.reuse ;  /* 0x0000541022217816 */ /* 0x100fe40000000043 */
[----:B0-----:R-:W-:Y:S02]  /*47c0*/  PRMT R17, R64, 0x5410, R32 ;  /* 0x0000541040117816 */ /* 0x001fe40000000020 */
[----:B------:R-:W-:-:S04]  /*47d0*/  SHF.R.U32.HI R19, RZ, 0x10, R67 ;  /* 0x00000010ff137819 */ /* 0x000fc80000011643 */
[----:B------:R-:W-:Y:S01]  /*47e0*/  HSETP2.GEU.AND P5, P2, R17, R0.H0_H0, PT ;  /* 0x2000000011007234 */ /* 0x000fe20003aae000 */
[----:B------:R-:W-:-:S06]  /*47f0*/  PRMT R17, R3, 0x5410, R66 ;  /* 0x0000541003117816 */ /* 0x000fcc0000000042 */
[--C-:B------:R-:W-:Y:S01]  /*4800*/  HSETP2.GEU.AND P3, P4, R17, R0.reuse.H0_H0, PT ;  /* 0x2000000011007234 */ /* 0x100fe20003c6e000 */
[-C--:B------:R-:W-:Y:S02]  /*4810*/  SEL R17, R32, R0.reuse, P2 ;  /* 0x0000000020117207 */ /* 0x080fe40001000000 */
[----:B------:R-:W-:Y:S02]  /*4820*/  SEL R16, R64, R0, P5 ;  /* 0x0000000040107207 */ /* 0x000fe40002800000 */
[----:B------:R-:W-:-:S03]  /*4830*/  HSETP2.GEU.AND P5, PT, R35.H0_H0, R0.H0_H0, PT ;  /* 0x2000000023007234 */ /* 0x000fc60003fae800 */
[-C--:B------:R-:W-:Y:S02]  /*4840*/  SEL R3, R3, R0.reuse, P3 ;  /* 0x0000000003037207 */ /* 0x080fe40001800000 */
[--C-:B------:R-:W-:Y:S01]  /*4850*/  HSETP2.GEU.AND P3, P2, R33, R0.reuse.H0_H0, PT ;  /* 0x2000000021007234 */ /* 0x100fe20003a6e000 */
[-C--:B------:R-:W-:Y:S02]  /*4860*/  SEL R33, R66, R0.reuse, P4 ;  /* 0x0000000042217207 */ /* 0x080fe40002000000 */
[----:B------:R-:W-:Y:S01]  /*4870*/  HSETP2.GEU.AND P4, PT, R19.H0_H0, R0.H0_H0, PT ;  /* 0x2000000013007234 */ /* 0x000fe20003f8e800 */
[----:B------:R-:W-:Y:S02]  /*4880*/  SEL R18, R35, R0, P5 ;  /* 0x0000000023127207 */ /* 0x000fe40002800000 */
[----:B------:R-:W-:Y:S02]  /*4890*/  ISETP.LT.AND P5, PT, R95, R90, P6 ;  /* 0x0000005a5f00720c */ /* 0x000fe400037a1270 */
[----:B------:R-:W-:-:S02]  /*48a0*/  SEL R34, R34, R0, P3 ;  /* 0x0000000022227207 */ /* 0x000fc40001800000 */
[----:B------:R-:W-:Y:S02]  /*48b0*/  SEL R32, R67, R0, P2 ;  /* 0x0000000043207207 */ /* 0x000fe40001000000 */
[----:B------:R-:W-:Y:S02]  /*48c0*/  IADD3 R2, P3, R96, c[0x0][0x2c0], RZ ;  /* 0x0000b00060027a10 */ /* 0x000fe40007f7e0ff */
[----:B------:R-:W-:Y:S02]  /*48d0*/  IADD3 R48, P2, R88, R82, RZ ;  /* 0x0000005258307210 */ /* 0x000fe40007f5e0ff */
[----:B------:R-:W-:Y:S02]  /*48e0*/  SEL R19, R19, R0, P4 ;  /* 0x0000000013137207 */ /* 0x000fe40002000000 */
[----:B------:R-:W-:Y:S01]  /*48f0*/  ISETP.LT.AND P4, PT, R65, R90, P1 ;  /* 0x0000005a4100720c */ /* 0x000fe20000f81270 */
[----:B------:R-:W-:Y:S01]  /*4900*/  IMAD.X R49, R87, 0x1, R83, P2 ;  /* 0x0000000157317824 */ /* 0x000fe200010e0653 */
[----:B------:R-:W-:-:S02]  /*4910*/  PRMT R16, R16, 0x5410, R3 ;  /* 0x0000541010107816 */ /* 0x000fc40000000003 */
[----:B------:R-:W-:Y:S02]  /*4920*/  IADD3.X R3, R97, c[0x0][0x2c4], RZ, P3, !PT ;  /* 0x0000b10061037a10 */ /* 0x000fe40001ffe4ff */
[----:B------:R-:W-:Y:S02]  /*4930*/  PRMT R18, R33, 0x5410, R18 ;  /* 0x0000541021127816 */ /* 0x000fe40000000012 */
[----:B------:R-:W-:Y:S02]  /*4940*/  PRMT R17, R17, 0x5410, R34 ;  /* 0x0000541011117816 */ /* 0x000fe40000000022 */
[----:B------:R-:W-:-:S08]  /*4950*/  PRMT R19, R32, 0x5410, R19 ;  /* 0x0000541020137816 */ /* 0x000fd00000000013 */
[----:B------:R-:W-:Y:S04]  /*4960*/  @P5 STG.E.128.SYS [R2], R16 ;  /* 0x0000001002005386 */ /* 0x000fe8000010ed00 */
[----:B------:R-:W2:Y:S01]  /*4970*/  @P4 LDG.E.LTC128B.128.SYS R72, [R48] ;  /* 0x0000000030484381 */ /* 0x000ea200001eed20 */
[----:B------:R-:W-:Y:S02]  /*4980*/  IADD3 R66, P2, R88, R80, RZ ;  /* 0x0000005058427210 */ /* 0x000fe40007f5e0ff */
        /* <DEDUP_REMOVED lines=18> */
[----:B------:R-:W-:Y:S02]  /*4ab0*/  HFMA2 R19, R84.H0_H0, R19, R75 ;  /* 0x0000001354137231 */ /* 0x000fe4000000084b */
[----:B------:R-:W-:Y:S02]  /*4ac0*/  SHF.R.U32.HI R77, RZ, 0x10, R16 ;  /* 0x00000010ff4d7819 */ /* 0x000fe40000011610 */
[--C-:B------:R-:W-:Y:S02]  /*4ad0*/  PRMT R79, R16, 0x5410, R17.reuse ;  /* 0x00005410104f7816 */ /* 0x100fe40000000011 */
[----:B------:R-:W-:-:S02]  /*4ae0*/  SHF.R.U32.HI R14, RZ, 0x10, R17 ;  /* 0x00000010ff0e7819 */ /* 0x000fc40000011611 */
[--C-:B------:R-:W-:Y:S01]  /*4af0*/  SHF.R.U32.HI R81, RZ, 0x10, R18.reuse ;  /* 0x00000010ff517819 */ /* 0x100fe20000011612 */
[C---:B---3--:R-:W-:Y:S01]  /*4b00*/  HFMA2 R32, R84.reuse.H0_H0, R32, R68 ;  /* 0x0000002054207231 */ /* 0x048fe20000000844 */
[--C-:B------:R-:W-:Y:S01]  /*4b10*/  PRMT R83, R14, 0x5410, R19.reuse ;  /* 0x000054100e537816 */ /* 0x100fe20000000013 */
[----:B------:R-:W-:Y:S01]  /*4b20*/  HSETP2.GEU.AND P5, P2, R79, R0.H0_H0, PT ;  /* 0x200000004f007234 */ /* 0x000fe20003aae000 */
[----:B------:R-:W-:Y:S01]  /*4b30*/  PRMT R79, R77, 0x5410, R18 ;  /* 0x000054104d4f7816 */ /* 0x000fe20000000012 */
[C---:B------:R-:W-:Y:S02]  /*4b40*/  HFMA2 R33, R84.reuse.H0_H0, R33, R69 ;  /* 0x0000002154217231 */ /* 0x040fe40000000845 */
[C---:B------:R-:W-:Y:S02]  /*4b50*/  HFMA2 R34, R84.reuse.H0_H0, R34, R70 ;  /* 0x0000002254227231 */ /* 0x040fe40000000846 */
[----:B------:R-:W-:Y:S02]  /*4b60*/  HFMA2 R35, R84.H0_H0, R35, R71 ;  /* 0x0000002354237231 */ /* 0x000fe40000000847 */
[----:B------:R-:W-:Y:S01]  /*4b70*/  HSETP2.GEU.AND P4, P3, R79, R0.H0_H0, PT ;  /* 0x200000004f007234 */ /* 0x000fe20003b8e000 */
[----:B------:R-:W-:Y:S01]  /*4b80*/  IMAD.MOV.U32 R79, RZ, RZ, R19 ;  /* 0x000000ffff4f7224 */ /* 0x000fe200078e0013 */
[----:B------:R-:W-:-:S02]  /*4b90*/  SEL R16, R16, R0, P5 ;  /* 0x0000000010107207 */ /* 0x000fc40002800000 */
[-C--:B------:R-:W-:Y:S01]  /*4ba0*/  SEL R17, R17, R0.reuse, P2 ;  /* 0x0000000011117207 */ /* 0x080fe20001000000 */
[--C-:B------:R-:W-:Y:S01]  /*4bb0*/  HSETP2.GEU.AND P5, PT, R81.H0_H0, R0.reuse.H0_H0, PT ;  /* 0x2000000051007234 */ /* 0x100fe20003fae800 */
[----:B------:R-:W-:Y:S02]  /*4bc0*/  SHF.R.U32.HI R19, RZ, 0x10, R79 ;  /* 0x00000010ff137819 */ /* 0x000fe4000001164f */
[-C--:B------:R-:W-:Y:S02]  /*4bd0*/  SEL R77, R77, R0.reuse, P4 ;  /* 0x000000004d4d7207 */ /* 0x080fe40002000000 */
[--C-:B------:R-:W-:Y:S01]  /*4be0*/  HSETP2.GEU.AND P2, P4, R83, R0.reuse.H0_H0, PT ;  /* 0x2000000053007234 */ /* 0x100fe20003c4e000 */
[-C--:B------:R-:W-:Y:S02]  /*4bf0*/  SEL R18, R18, R0.reuse, P3 ;  /* 0x0000000012127207 */ /* 0x080fe40001800000 */
[----:B------:R-:W-:Y:S01]  /*4c00*/  HSETP2.GEU.AND P3, PT, R19.H0_H0, R0.H0_H0, PT ;  /* 0x2000000013007234 */ /* 0x000fe20003f6e800 */
[----:B------:R-:W-:-:S02]  /*4c10*/  SEL R81, R81, R0, P5 ;  /* 0x0000000051517207 */ /* 0x000fc40002800000 */
[----:B------:R-:W-:Y:S02]  /*4c20*/  ISETP.LT.AND P5, PT, R65, R90, P6 ;  /* 0x0000005a4100720c */ /* 0x000fe400037a1270 */
[-C--:B------:R-:W-:Y:S02]  /*4c30*/  SEL R14, R14, R0.reuse, P2 ;  /* 0x000000000e0e7207 */ /* 0x080fe40001000000 */
[----:B------:R-:W-:Y:S02]  /*4c40*/  IADD3 R64, P2, R92, c[0x0][0x2c0], RZ ;  /* 0x0000b0005c407a10 */ /* 0x000fe40007f5e0ff */
[-C--:B------:R-:W-:Y:S02]  /*4c50*/  SEL R19, R19, R0.reuse, P3 ;  /* 0x0000000013137207 */ /* 0x080fe40001800000 */
[----:B------:R-:W-:Y:S02]  /*4c60*/  SEL R4, R79, R0, P4 ;  /* 0x000000004f047207 */ /* 0x000fe40002000000 */
[----:B------:R-:W-:-:S02]  /*4c70*/  PRMT R16, R16, 0x5410, R77 ;  /* 0x0000541010107816 */ /* 0x000fc4000000004d */
[----:B------:R-:W-:Y:S01]  /*4c80*/  PRMT R18, R18, 0x5410, R81 ;  /* 0x0000541012127816 */ /* 0x000fe20000000051 */
[----:B------:R-:W-:Y:S01]  /*4c90*/  IMAD.MOV.U32 R81, RZ, RZ, R35 ;  /* 0x000000ffff517224 */ /* 0x000fe200078e0023 */
[----:B------:R-:W-:Y:S02]  /*4ca0*/  IADD3.X R65, R93, c[0x0][0x2c4], RZ, P2, !PT ;  /* 0x0000b1005d417a10 */ /* 0x000fe400017fe4ff */
[----:B------:R-:W-:Y:S02]  /*4cb0*/  PRMT R17, R17, 0x5410, R14 ;  /* 0x0000541011117816 */ /* 0x000fe4000000000e */
[----:B------:R-:W-:Y:S02]  /*4cc0*/  PRMT R19, R4, 0x5410, R19 ;  /* 0x0000541004137816 */ /* 0x000fe40000000013 */
[----:B------:R-:W-:Y:S02]  /*4cd0*/  SHF.R.U32.HI R77, RZ, 0x10, R32 ;  /* 0x00000010ff4d7819 */ /* 0x000fe40000011620 */
[----:B------:R-:W-:-:S02]  /*4ce0*/  SHF.R.U32.HI R14, RZ, 0x10, R33 ;  /* 0x00000010ff0e7819 */ /* 0x000fc40000011621 */
[----:B------:R-:W-:Y:S02]  /*4cf0*/  SHF.R.U32.HI R83, RZ, 0x10, R34 ;  /* 0x00000010ff537819 */ /* 0x000fe40000011622 */
[----:B------:R0:W-:Y:S01]  /*4d00*/  @P5 STG.E.128.SYS [R64], R16 ;  /* 0x0000001040005386 */ /* 0x0001e2000010ed00 */
[----:B------:R-:W-:Y:S02]  /*4d10*/  PRMT R79, R14, 0x5410, R35 ;  /* 0x000054100e4f7816 */ /* 0x000fe40000000023 */
        /* <DEDUP_REMOVED lines=9> */
[-C--:B------:R-:W-:Y:S01]  /*4db0*/  SEL R33, R34, R0.reuse, P2 ;  /* 0x0000000022217207 */ /* 0x080fe20001000000 */
[--C-:B------:R-:W-:Y:S01]  /*4dc0*/  HSETP2.GEU.AND P4, P3, R79, R0.reuse.H0_H0, PT ;  /* 0x200000004f007234 */ /* 0x100fe20003b8e000 */
[----:B------:R-:W-:Y:S01]  /*4dd0*/  IADD3 R79, R89, 0x18, RZ ;  /* 0x00000018594f7810 */ /* 0x000fe20007ffe0ff */
[----:B------:R-:W-:Y:S01]  /*4de0*/  HSETP2.GEU.AND P2, PT, R19.H0_H0, R0.H0_H0, PT ;  /* 0x2000000013007234 */ /* 0x000fe20003f4e800 */
[----:B------:R-:W-:Y:S02]  /*4df0*/  SEL R18, R83, R0, P5 ;  /* 0x0000000053127207 */ /* 0x000fe40002800000 */
[----:B------:R-:W-:Y:S02]  /*4e00*/  ISETP.LT.AND P5, PT, R51, R90, P6 ;  /* 0x0000005a3300720c */ /* 0x000fe400037a1270 */
[----:B------:R-:W-:-:S02]  /*4e10*/  PRMT R16, R35, 0x5410, R16 ;  /* 0x0000541023107816 */ /* 0x000fc40000000010 */
[-C--:B------:R-:W-:Y:S02]  /*4e20*/  SEL R4, R81, R0.reuse, P3 ;  /* 0x0000000051047207 */ /* 0x080fe40001800000 */
[-C--:B------:R-:W-:Y:S02]  /*4e30*/  SEL R19, R19, R0.reuse, P2 ;  /* 0x0000000013137207 */ /* 0x080fe40001000000 */
[----:B------:R-:W-:Y:S02]  /*4e40*/  SEL R14, R14, R0, P4 ;  /* 0x000000000e0e7207 */ /* 0x000fe40002000000 */
[----:B------:R-:W-:Y:S02]  /*4e50*/  IADD3 R50, P3, R2, c[0x0][0x2c0], RZ ;  /* 0x0000b00002327a10 */ /* 0x000fe40007f7e0ff */
[----:B------:R-:W-:Y:S02]  /*4e60*/  IADD3 R48, P2, R88, R48, RZ ;  /* 0x0000003058307210 */ /* 0x000fe40007f5e0ff */
[----:B------:R-:W-:-:S02]  /*4e70*/  ISETP.LT.AND P4, PT, R79, R90, P1 ;  /* 0x0000005a4f00720c */ /* 0x000fc40000f81270 */
[----:B------:R-:W-:Y:S01]  /*4e80*/  IADD3.X R51, R3, c[0x0][0x2c4], RZ, P3, !PT ;  /* 0x0000b10003337a10 */ /* 0x000fe20001ffe4ff */
[----:B------:R-:W-:Y:S01]  /*4e90*/  IMAD.X R49, R87, 0x1, R49, P2 ;  /* 0x0000000157317824 */ /* 0x000fe200010e0631 */
[----:B------:R-:W-:Y:S02]  /*4ea0*/  PRMT R18, R33, 0x5410, R18 ;  /* 0x0000541021127816 */ /* 0x000fe40000000012 */
[----:B------:R-:W-:Y:S02]  /*4eb0*/  PRMT R17, R17, 0x5410, R14 ;  /* 0x0000541011117816 */ /* 0x000fe4000000000e */
        /* <DEDUP_REMOVED lines=12> */
[----:B------:R0:W-:Y:S04]  /*4f80*/  STS [R85.X4+0x30], R37 ;  /* 0x0000302555007388 */ /* 0x0001e80000004800 */
[----:B------:R-:W-:Y:S04]  /*4f90*/  STS [R85.X4+0x40], R31 ;  /* 0x0000401f55007388 */ /* 0x000fe80000004800 */
[----:B------:R-:W-:Y:S01]  /*4fa0*/  STS [R85.X4+0x50], R21 ;  /* 0x0000501555007388 */ /* 0x000fe20000004800 */
[----:B0-----:R-:W-:-:S03]  /*4fb0*/  IADD3 R37, R89, 0x20, RZ ;  /* 0x0000002059257810 */ /* 0x001fc60007ffe0ff */
        /* <DEDUP_REMOVED lines=14> */
[----:B------:R-:W-:Y:S01]  /*50a0*/  PRMT R5, R31, 0x5410, R18 ;  /* 0x000054101f057816 */ /* 0x000fe20000000012 */
[C---:B---3--:R-:W-:Y:S01]  /*50b0*/  HFMA2 R32, R84.reuse.H0_H0, R32, R68 ;  /* 0x0000002054207231 */ /* 0x048fe20000000844 */
[--C-:B------:R-:W-:Y:S01]  /*50c0*/  PRMT R21, R20, 0x5410, R19.reuse ;  /* 0x0000541014157816 */ /* 0x100fe20000000013 */
[C---:B------:R-:W-:Y:S02]  /*50d0*/  HFMA2 R33, R84.reuse.H0_H0, R33, R69 ;  /* 0x0000002154217231 */ /* 0x040fe40000000845 */
[C---:B------:R-:W-:Y:S02]  /*50e0*/  HFMA2 R34, R84.reuse.H0_H0, R34, R70 ;  /* 0x0000002254227231 */ /* 0x040fe40000000846 */
[--C-:B------:R-:W-:Y:S01]  /*50f0*/  HSETP2.GEU.AND P4, P3, R5, R0.reuse.H0_H0, PT ;  /* 0x2000000005007234 */ /* 0x100fe20003b8e000 */
[----:B------:R-:W-:Y:S01]  /*5100*/  IMAD.MOV.U32 R5, RZ, RZ, R19 ;  /* 0x000000ffff057224 */ /* 0x000fe200078e0013 */
[-C--:B------:R-:W-:Y:S01]  /*5110*/  SEL R16, R16, R0.reuse, P5 ;  /* 0x0000000010107207 */ /* 0x080fe20002800000 */
[----:B------:R-:W-:Y:S01]  /*5120*/  HFMA2 R35, R84.H0_H0, R35, R71 ;  /* 0x0000002354237231 */ /* 0x000fe20000000847 */
[----:B------:R-:W-:Y:S01]  /*5130*/  SEL R17, R17, R0, P2 ;  /* 0x0000000011117207 */ /* 0x000fe20001000000 */
[----:B------:R-:W-:Y:S01]  /*5140*/  HSETP2.GEU.AND P5, PT, R15.H0_H0, R0.H0_H0, PT ;  /* 0x200000000f007234 */ /* 0x000fe20003fae800 */
[----:B------:R-:W-:-:S02]  /*5150*/  SHF.R.U32.HI R19, RZ, 0x10, R5 ;  /* 0x00000010ff137819 */ /* 0x000fc40000011605 */
[-C--:B------:R-:W-:Y:S02]  /*5160*/  SEL R31, R31, R0.reuse, P4 ;  /* 0x000000001f1f7207 */ /* 0x080fe40002000000 */
[--C-:B------:R-:W-:Y:S01]  /*5170*/  HSETP2.GEU.AND P2, P4, R21, R0.reuse.H0_H0, PT ;  /* 0x2000000015007234 */ /* 0x100fe20003c4e000 */
[-C--:B------:R-:W-:Y:S02]  /*5180*/  SEL R18, R18, R0.reuse, P3 ;  /* 0x0000000012127207 */ /* 0x080fe40001800000 */
[----:B------:R-:W-:Y:S01]  /*5190*/  HSETP2.GEU.AND P3, PT, R19.H0_H0, R0.H0_H0, PT ;  /* 0x2000000013007234 */ /* 0x000fe20003f6e800 */
[----:B------:R-:W-:Y:S02]  /*51a0*/  SEL R15, R15, R0, P5 ;  /* 0x000000000f0f7207 */ /* 0x000fe40002800000 */
[----:B------:R-:W-:Y:S02]  /*51b0*/  ISETP.LT.AND P5, PT, R79, R90, P6 ;  /* 0x0000005a4f00720c */ /* 0x000fe400037a1270 */
[----:B------:R-:W-:-:S02]  /*51c0*/  SEL R20, R20, R0, P2 ;  /* 0x0000000014147207 */ /* 0x000fc40001000000 */
[----:B------:R-:W-:Y:S02]  /*51d0*/  IADD3 R4, P2, R64, c[0x0][0x2c0], RZ ;  /* 0x0000b00040047a10 */ /* 0x000fe40007f5e0ff */
[-C--:B------:R-:W-:Y:S02]  /*51e0*/  SEL R19, R19, R0.reuse, P3 ;  /* 0x0000000013137207 */ /* 0x080fe40001800000 */
[----:B------:R-:W-:Y:S02]  /*51f0*/  SEL R14, R5, R0, P4 ;  /* 0x00000000050e7207 */ /* 0x000fe40002000000 */
[----:B------:R-:W-:Y:S02]  /*5200*/  PRMT R16, R16, 0x5410, R31 ;  /* 0x0000541010107816 */ /* 0x000fe4000000001f */
[----:B------:R-:W-:Y:S02]  /*5210*/  PRMT R18, R18, 0x5410, R15 ;  /* 0x0000541012127816 */ /* 0x000fe4000000000f */
[----:B------:R-:W-:-:S02]  /*5220*/  IADD3.X R5, R65, c[0x0][0x2c4], RZ, P2, !PT ;  /* 0x0000b10041057a10 */ /* 0x000fc400017fe4ff */
[----:B------:R-:W-:Y:S02]  /*5230*/  PRMT R17, R17, 0x5410, R20 ;  /* 0x0000541011117816 */ /* 0x000fe40000000014 */
[----:B------:R-:W-:Y:S02]  /*5240*/  PRMT R19, R14, 0x5410, R19 ;  /* 0x000054100e137816 */ /* 0x000fe40000000013 */
[----:B------:R-:W-:-:S06]  /*5250*/  SHF.R.U32.HI R31, RZ, 0x10, R34 ;  /* 0x00000010ff1f7819 */ /* 0x000fcc0000011622 */
[----:B------:R0:W-:Y:S02]  /*5260*/  @P5 STG.E.128.SYS [R4], R16 ;  /* 0x0000001004005386 */ /* 0x0001e4000010ed00 */
[----:B0-----:R-:W-:Y:S01]  /*5270*/  IMAD.MOV.U32 R17, RZ, RZ, R32 ;  /* 0x000000ffff117224 */ /* 0x001fe200078e0020 */
[----:B------:R-:W-:-:S04]  /*5280*/  PRMT R32, R32, 0x5410, R33 ;  /* 0x0000541020207816 */ /* 0x000fc80000000021 */
[----:B------:R-:W-:Y:S02]  /*5290*/  SHF.R.U32.HI R15, RZ, 0x10, R17 ;  /* 0x00000010ff0f7819 */ /* 0x000fe40000011611 */
[----:B------:R-:W-:Y:S01]  /*52a0*/  HSETP2.GEU.AND P5, P2, R32, R0.H0_H0, PT ;  /* 0x2000000020007234 */ /* 0x000fe20003aae000 */
[----:B------:R-:W-:Y:S02]  /*52b0*/  SHF.R.U32.HI R32, RZ, 0x10, R33 ;  /* 0x00000010ff207819 */ /* 0x000fe40000011621 */
[----:B------:R-:W-:Y:S02]  /*52c0*/  PRMT R19, R15, 0x5410, R34 ;  /* 0x000054100f137816 */ /* 0x000fe40000000022 */
[----:B------:R-:W-:-:S03]  /*52d0*/  PRMT R21, R32, 0x5410, R35 ;  /* 0x0000541020157816 */ /* 0x000fc60000000023 */
[-C--:B------:R-:W-:Y:S01]  /*52e0*/  SEL R16, R17, R0.reuse, P5 ;  /* 0x0000000011107207 */ /* 0x080fe20002800000 */
[--C-:B------:R-:W-:Y:S01]  /*52f0*/  HSETP2.GEU.AND P3, P4, R19, R0.reuse.H0_H0, PT ;  /* 0x2000000013007234 */ /* 0x100fe20003c6e000 */
[----:B------:R-:W-:Y:S01]  /*5300*/  SHF.R.U32.HI R19, RZ, 0x10, R35 ;  /* 0x00000010ff137819 */ /* 0x000fe20000011623 */
[----:B------:R-:W-:Y:S01]  /*5310*/  HSETP2.GEU.AND P5, PT, R31.H0_H0, R0.H0_H0, PT ;  /* 0x200000001f007234 */ /* 0x000fe20003fae800 */
[----:B------:R-:W-:-:S05]  /*5320*/  SEL R17, R33, R0, P2 ;  /* 0x0000000021117207 */ /* 0x000fca0001000000 */
        /* <DEDUP_REMOVED lines=11> */
[----:B------:R-:W-:Y:S02]  /*53e0*/  ISETP.LT.AND P4, PT, R37, R90, P1 ;  /* 0x0000005a2500720c */ /* 0x000fe40000f81270 */
[----:B------:R-:W-:-:S02]  /*53f0*/  PRMT R16, R16, 0x5410, R15 ;  /* 0x0000541010107816 */ /* 0x000fc4000000000f */
[----:B------:R-:W-:Y:S02]  /*5400*/  IADD3.X R15, R51, c[0x0][0x2c4], RZ, P3, !PT ;  /* 0x0000b100330f7a10 */ /* 0x000fe40001ffe4ff */
[----:B------:R-:W-:Y:S01]  /*5410*/  PRMT R18, R21, 0x5410, R18 ;  /* 0x0000541015127816 */ /* 0x000fe20000000012 */
[----:B------:R-:W-:Y:S01]  /*5420*/  IMAD.X R21, R87, 0x1, R49, P2 ;  /* 0x0000000157157824 */ /* 0x000fe200010e0631 */
        /* <DEDUP_REMOVED lines=35> */
[----:B------:R-:W-:Y:S01]  /*5660*/  HSETP2.GEU.AND P4, P3, R49, R0.H0_H0, PT ;  /* 0x2000000031007234 */ /* 0x000fe20003b8e000 */
[----:B------:R-:W-:Y:S01]  /*5670*/  IMAD.MOV.U32 R49, RZ, RZ, R19 ;  /* 0x000000ffff317224 */ /* 0x000fe200078e0013 */
[-C--:B------:R-:W-:Y:S01]  /*5680*/  SEL R17, R17, R0.reuse, P2 ;  /* 0x0000000011117207 */ /* 0x080fe20001000000 */
[----:B------:R-:W-:Y:S01]  /*5690*/  HFMA2 R35, R84.H0_H0, R35, R71 ;  /* 0x0000002354237231 */ /* 0x000fe20000000847 */
[----:B------:R-:W-:-:S02]  /*56a0*/  SEL R16, R16, R0, P5 ;  /* 0x0000000010107207 */ /* 0x000fc40002800000 */
[----:B------:R-:W-:Y:S01]  /*56b0*/  SHF.R.U32.HI R19, RZ, 0x10, R49 ;  /* 0x00000010ff137819 */ /* 0x000fe20000011631 */
[--C-:B------:R-:W-:Y:S01]  /*56c0*/  HSETP2.GEU.AND P5, PT, R51.H0_H0, R0.reuse.H0_H0, PT ;  /* 0x2000000033007234 */ /* 0x100fe20003fae800 */
[-C--:B------:R-:W-:Y:S02]  /*56d0*/  SEL R47, R47, R0.reuse, P4 ;  /* 0x000000002f2f7207 */ /* 0x080fe40002000000 */
[--C-:B------:R-:W-:Y:S01]  /*56e0*/  HSETP2.GEU.AND P2, P4, R53, R0.reuse.H0_H0, PT ;  /* 0x2000000035007234 */ /* 0x100fe20003c4e000 */
[-C--:B------:R-:W-:Y:S02]  /*56f0*/  SEL R18, R18, R0.reuse, P3 ;  /* 0x0000000012127207 */ /* 0x080fe40001800000 */
[----:B------:R-:W-:Y:S01]  /*5700*/  HSETP2.GEU.AND P3, PT, R19.H0_H0, R0.H0_H0, PT ;  /* 0x2000000013007234 */ /* 0x000fe20003f6e800 */
[----:B------:R-:W-:Y:S01]  /*5710*/  PRMT R16, R16, 0x5410, R47 ;  /* 0x0000541010107816 */ /* 0x000fe2000000002f */
[----:B------:R-:W-:Y:S01]  /*5720*/  IMAD.MOV.U32 R47, RZ, RZ, R35 ;  /* 0x000000ffff2f7224 */ /* 0x000fe200078e0023 */
[----:B------:R-:W-:-:S02]  /*5730*/  SEL R51, R51, R0, P5 ;  /* 0x0000000033337207 */ /* 0x000fc40002800000 */
[----:B------:R-:W-:Y:S02]  /*5740*/  SEL R6, R6, R0, P2 ;  /* 0x0000000006067207 */ /* 0x000fe40001000000 */
[----:B------:R-:W-:Y:S02]  /*5750*/  IADD3 R36, P2, R4, c[0x0][0x2c0], RZ ;  /* 0x0000b00004247a10 */ /* 0x000fe40007f5e0ff */
[----:B------:R-:W-:Y:S02]  /*5760*/  ISETP.LT.AND P5, PT, R37, R90, P6 ;  /* 0x0000005a2500720c */ /* 0x000fe400037a1270 */
[-C--:B------:R-:W-:Y:S02]  /*5770*/  SEL R19, R19, R0.reuse, P3 ;  /* 0x0000000013137207 */ /* 0x080fe40001800000 */
[----:B------:R-:W-:Y:S02]  /*5780*/  SEL R4, R49, R0, P4 ;  /* 0x0000000031047207 */ /* 0x000fe40002000000 */
[----:B------:R-:W-:-:S02]  /*5790*/  PRMT R18, R18, 0x5410, R51 ;  /* 0x0000541012127816 */ /* 0x000fc40000000033 */
[----:B------:R-:W-:Y:S02]  /*57a0*/  IADD3.X R37, R5, c[0x0][0x2c4], RZ, P2, !PT ;  /* 0x0000b10005257a10 */ /* 0x000fe400017fe4ff */
[----:B------:R-:W-:Y:S02]  /*57b0*/  PRMT R17, R17, 0x5410, R6 ;  /* 0x0000541011117816 */ /* 0x000fe40000000006 */
[----:B------:R-:W-:Y:S02]  /*57c0*/  PRMT R19, R4, 0x5410, R19 ;  /* 0x0000541004137816 */ /* 0x000fe40000000013 */
[----:B------:R-:W-:Y:S02]  /*57d0*/  SHF.R.U32.HI R5, RZ, 0x10, R32 ;  /* 0x00000010ff057819 */ /* 0x000fe40000011620 */
[----:B------:R-:W-:Y:S02]  /*57e0*/  SHF.R.U32.HI R6, RZ, 0x10, R33 ;  /* 0x00000010ff067819 */ /* 0x000fe40000011621 */
[----:B------:R-:W-:-:S02]  /*57f0*/  SHF.R.U32.HI R49, RZ, 0x10, R34 ;  /* 0x00000010ff317819 */ /* 0x000fc40000011622 */
        /* <DEDUP_REMOVED lines=14> */
[----:B------:R-:W-:Y:S02]  /*58e0*/  IADD3 R5, R89, 0x28, RZ ;  /* 0x0000002859057810 */ /* 0x000fe40007ffe0ff */
[-C--:B------:R-:W-:Y:S02]  /*58f0*/  SEL R18, R49, R0.reuse, P5 ;  /* 0x0000000031127207 */ /* 0x080fe40002800000 */
[----:B------:R-:W-:-:S02]  /*5900*/  SEL R4, R47, R0, P3 ;  /* 0x000000002f047207 */ /* 0x000fc40001800000 */
[----:B------:R-:W-:Y:S02]  /*5910*/  IADD3 R30, P3, R14, c[0x0][0x2c0], RZ ;  /* 0x0000b0000e1e7a10 */ /* 0x000fe40007f7e0ff */
[----:B------:R-:W-:Y:S02]  /*5920*/  SEL R19, R19, R0, P2 ;  /* 0x0000000013137207 */ /* 0x000fe40001000000 */
[----:B------:R-:W-:Y:S02]  /*5930*/  ISETP.LT.AND P5, PT, R31, R90, P6 ;  /* 0x0000005a1f00720c */ /* 0x000fe400037a1270 */
[----:B------:R-:W-:Y:S02]  /*5940*/  SEL R6, R6, R0, P4 ;  /* 0x0000000006067207 */ /* 0x000fe40002000000 */
[----:B------:R-:W-:Y:S02]  /*5950*/  IADD3 R14, P2, R88, R20, RZ ;  /* 0x00000014580e7210 */ /* 0x000fe40007f5e0ff */
[----:B------:R-:W-:-:S02]  /*5960*/  ISETP.LT.AND P4, PT, R5, R90, P1 ;  /* 0x0000005a0500720c */ /* 0x000fc40000f81270 */
[----:B------:R-:W-:Y:S02]  /*5970*/  PRMT R16, R35, 0x5410, R16 ;  /* 0x0000541023107816 */ /* 0x000fe40000000010 */
        /* <DEDUP_REMOVED lines=39> */
[----:B------:R-:W-:Y:S01]  /*5bf0*/  SHF.R.U32.HI R7, RZ, 0x10, R35 ;  /* 0x00000010ff077819 */ /* 0x000fe20000011623 */
[----:B------:R-:W-:Y:S01]  /*5c00*/  HFMA2 R19, R84.H0_H0, R19, R71 ;  /* 0x0000001354137231 */ /* 0x000fe20000000847 */
[----:B------:R-:W-:-:S02]  /*5c10*/  SEL R4, R32, R0, P5 ;  /* 0x0000000020047207 */ /* 0x000fc40002800000 */
[-C--:B------:R-:W-:Y:S01]  /*5c20*/  SEL R13, R33, R0.reuse, P2 ;  /* 0x00000000210d7207 */ /* 0x080fe20001000000 */
[--C-:B------:R-:W-:Y:S02]  /*5c30*/  HSETP2.GEU.AND P5, PT, R23.H0_H0, R0.reuse.H0_H0, PT ;  /* 0x2000000017007234 */ /* 0x100fe40003fae800 */
[-C--:B------:R-:W-:Y:S02]  /*5c40*/  SEL R29, R29, R0.reuse, P4 ;  /* 0x000000001d1d7207 */ /* 0x080fe40002000000 */
[--C-:B------:R-:W-:Y:S01]  /*5c50*/  HSETP2.GEU.AND P2, P4, R39, R0.reuse.H0_H0, PT ;  /* 0x2000000027007234 */ /* 0x100fe20003c4e000 */
[-C--:B------:R-:W-:Y:S02]  /*5c60*/  SEL R6, R34, R0.reuse, P3 ;  /* 0x0000000022067207 */ /* 0x080fe40001800000 */
[----:B------:R-:W-:Y:S01]  /*5c70*/  HSETP2.GEU.AND P3, PT, R7.H0_H0, R0.H0_H0, PT ;  /* 0x2000000007007234 */ /* 0x000fe20003f6e800 */
[----:B------:R-:W-:Y:S02]  /*5c80*/  SEL R23, R23, R0, P5 ;  /* 0x0000000017177207 */ /* 0x000fe40002800000 */
[----:B------:R-:W-:-:S02]  /*5c90*/  ISETP.LT.AND P5, PT, R5, R90, P6 ;  /* 0x0000005a0500720c */ /* 0x000fc400037a1270 */
[-C--:B------:R-:W-:Y:S02]  /*5ca0*/  SEL R20, R20, R0.reuse, P2 ;  /* 0x0000000014147207 */ /* 0x080fe40001000000 */
[----:B------:R-:W-:Y:S02]  /*5cb0*/  IADD3 R22, P2, R36, c[0x0][0x2c0], RZ ;  /* 0x0000b00024167a10 */ /* 0x000fe40007f5e0ff */
[-C--:B------:R-:W-:Y:S02]  /*5cc0*/  SEL R7, R7, R0.reuse, P3 ;  /* 0x0000000007077207 */ /* 0x080fe40001800000 */
[----:B------:R-:W-:Y:S02]  /*5cd0*/  SEL R12, R35, R0, P4 ;  /* 0x00000000230c7207 */ /* 0x000fe40002000000 */
[----:B------:R-:W-:Y:S02]  /*5ce0*/  PRMT R6, R6, 0x5410, R23 ;  /* 0x0000541006067816 */ /* 0x000fe40000000017 */
[----:B------:R-:W-:-:S02]  /*5cf0*/  PRMT R4, R4, 0x5410, R29 ;  /* 0x0000541004047816 */ /* 0x000fc4000000001d */
[----:B------:R-:W-:Y:S02]  /*5d00*/  IADD3.X R23, R37, c[0x0][0x2c4], RZ, P2, !PT ;  /* 0x0000b10025177a10 */ /* 0x000fe400017fe4ff */
[----:B------:R-:W-:Y:S02]  /*5d10*/  PRMT R5, R13, 0x5410, R20 ;  /* 0x000054100d057816 */ /* 0x000fe40000000014 */
[----:B------:R-:W-:Y:S02]  /*5d20*/  PRMT R7, R12, 0x5410, R7 ;  /* 0x000054100c077816 */ /* 0x000fe40000000007 */
[----:B------:R-:W-:-:S06]  /*5d30*/  SHF.R.U32.HI R13, RZ, 0x10, R16 ;  /* 0x00000010ff0d7819 */ /* 0x000fcc0000011610 */
[----:B------:R0:W-:Y:S02]  /*5d40*/  @P5 STG.E.128.SYS [R22], R4 ;  /* 0x0000000416005386 */ /* 0x0001e4000010ed00 */
[----:B0-----:R-:W-:Y:S02]  /*5d50*/  PRMT R5, R16, 0x5410, R17 ;  /* 0x0000541010057816 */ /* 0x001fe40000000011 */
[----:B------:R-:W-:-:S04]  /*5d60*/  PRMT R7, R13, 0x5410, R18 ;  /* 0x000054100d077816 */ /* 0x000fc80000000012 */
[--C-:B------:R-:W-:Y:S01]  /*5d70*/  HSETP2.GEU.AND P5, P3, R5, R0.reuse.H0_H0, PT ;  /* 0x2000000005007234 */ /* 0x100fe20003bae000 */
[----:B------:R-:W-:Y:S01]  /*5d80*/  IMAD.MOV.U32 R5, RZ, RZ, R17 ;  /* 0x000000ffff057224 */ /* 0x000fe200078e0011 */
[--C-:B------:R-:W-:Y:S01]  /*5d90*/  HSETP2.GEU.AND P4, P2, R7, R0.reuse.H0_H0, PT ;  /* 0x2000000007007234 */ /* 0x100fe20003a8e000 */
[----:B------:R-:W-:Y:S02]  /*5da0*/  SHF.R.U32.HI R17, RZ, 0x10, R18 ;  /* 0x00000010ff117819 */ /* 0x000fe40000011612 */
[----:B------:R-:W-:Y:S02]  /*5db0*/  SHF.R.U32.HI R7, RZ, 0x10, R19 ;  /* 0x00000010ff077819 */ /* 0x000fe40000011613 */
[----:B------:R-:W-:Y:S02]  /*5dc0*/  SHF.R.U32.HI R20, RZ, 0x10, R5 ;  /* 0x00000010ff147819 */ /* 0x000fe40000011605 */
[-C--:B------:R-:W-:Y:S02]  /*5dd0*/  SEL R4, R16, R0.reuse, P5 ;  /* 0x0000000010047207 */ /* 0x080fe40002800000 */
[----:B------:R-:W-:Y:S01]  /*5de0*/  PRMT R29, R20, 0x5410, R19 ;  /* 0x00005410141d7816 */ /* 0x000fe20000000013 */
[----:B------:R-:W-:Y:S01]  /*5df0*/  HSETP2.GEU.AND P5, PT, R17.H0_H0, R0.H0_H0, PT ;  /* 0x2000000011007234 */ /* 0x000fe20003fae800 */
[----:B------:R-:W-:-:S02]  /*5e00*/  SEL R33, R13, R0, P4 ;  /* 0x000000000d217207 */ /* 0x000fc40002000000 */
        /* <DEDUP_REMOVED lines=10> */
[----:B------:R-:W-:Y:S02]  /*5eb0*/  IADD3 R16, P3, R30, c[0x0][0x2c0], RZ ;  /* 0x0000b0001e107a10 */ /* 0x000fe40007f7e0ff */
[----:B------:R-:W-:Y:S02]  /*5ec0*/  SEL R12, R19, R0, P4 ;  /* 0x00000000130c7207 */ /* 0x000fe40002000000 */
        /* <DEDUP_REMOVED lines=33> */
[--C-:B------:R-:W-:Y:S01]  /*60e0*/  IMAD.MOV.U32 R33, RZ, RZ, R7.reuse ;  /* 0x000000ffff217224 */ /* 0x100fe200078e0007 */
[--C-:B------:R-:W-:Y:S01]  /*60f0*/  SHF.R.U32.HI R35, RZ, 0x10, R6.reuse ;  /* 0x00000010ff237819 */ /* 0x100fe20000011606 */
[----:B------:R-:W-:Y:S01]  /*6100*/  HSETP2.GEU.AND P5, P2, R5, R0.H0_H0, PT ;  /* 0x2000000005007234 */ /* 0x000fe20003aae000 */
[----:B------:R-:W-:Y:S01]  /*6110*/  PRMT R5, R3, 0x5410, R6 ;  /* 0x0000541003057816 */ /* 0x000fe20000000006 */
[C---:B---3--:R-:W-:Y:S01]  /*6120*/  HFMA2 R12, R84.reuse.H0_H0, R12, R68 ;  /* 0x0000000c540c7231 */ /* 0x048fe20000000844 */
[----:B------:R-:W-:Y:S01]  /*6130*/  PRMT R37, R10, 0x5410, R7 ;  /* 0x000054100a257816 */ /* 0x000fe20000000007 */
[C---:B------:R-:W-:Y:S01]  /*6140*/  HFMA2 R13, R84.reuse.H0_H0, R13, R69 ;  /* 0x0000000d540d7231 */ /* 0x040fe20000000845 */
[----:B------:R-:W-:Y:S01]  /*6150*/  SHF.R.U32.HI R7, RZ, 0x10, R33 ;  /* 0x00000010ff077819 */ /* 0x000fe20000011621 */
[C---:B------:R-:W-:Y:S02]  /*6160*/  HFMA2 R14, R84.reuse.H0_H0, R14, R70 ;  /* 0x0000000e540e7231 */ /* 0x040fe40000000846 */
[--C-:B------:R-:W-:Y:S01]  /*6170*/  HSETP2.GEU.AND P4, P3, R5, R0.reuse.H0_H0, PT ;  /* 0x2000000005007234 */ /* 0x100fe20003b8e000 */
[-C--:B------:R-:W-:Y:S01]  /*6180*/  SEL R4, R4, R0.reuse, P5 ;  /* 0x0000000004047207 */ /* 0x080fe20002800000 */
[----:B------:R-:W-:Y:S01]  /*6190*/  HFMA2 R15, R84.H0_H0, R15, R71 ;  /* 0x0000000f540f7231 */ /* 0x000fe20000000847 */
[----:B------:R-:W-:Y:S01]  /*61a0*/  SEL R5, R2, R0, P2 ;  /* 0x0000000002057207 */ /* 0x000fe20001000000 */
[----:B------:R-:W-:-:S04]  /*61b0*/  HSETP2.GEU.AND P5, PT, R35.H0_H0, R0.H0_H0, PT ;  /* 0x2000000023007234 */ /* 0x000fc80003fae800 */
[-C--:B------:R-:W-:Y:S02]  /*61c0*/  SEL R3, R3, R0.reuse, P4 ;  /* 0x0000000003037207 */ /* 0x080fe40002000000 */
[--C-:B------:R-:W-:Y:S01]  /*61d0*/  HSETP2.GEU.AND P2, P4, R37, R0.reuse.H0_H0, PT ;  /* 0x2000000025007234 */ /* 0x100fe20003c4e000 */
[-C--:B------:R-:W-:Y:S02]  /*61e0*/  SEL R6, R6, R0.reuse, P3 ;  /* 0x0000000006067207 */ /* 0x080fe40001800000 */
[----:B------:R-:W-:Y:S01]  /*61f0*/  HSETP2.GEU.AND P3, PT, R7.H0_H0, R0.H0_H0, PT ;  /* 0x2000000007007234 */ /* 0x000fe20003f6e800 */
[----:B------:R-:W-:Y:S02]  /*6200*/  SEL R35, R35, R0, P5 ;  /* 0x0000000023237207 */ /* 0x000fe40002800000 */
[----:B------:R-:W-:Y:S01]  /*6210*/  ISETP.LT.AND P5, PT, R29, R90, P6 ;  /* 0x0000005a1d00720c */ /* 0x000fe200037a1270 */
[----:B------:R-:W-:Y:S01]  /*6220*/  IMAD.MOV.U32 R29, RZ, RZ, R15 ;  /* 0x000000ffff1d7224 */ /* 0x000fe200078e000f */
        /* <DEDUP_REMOVED lines=9> */
[----:B------:R-:W-:Y:S02]  /*62c0*/  SHF.R.U32.HI R23, RZ, 0x10, R12 ;  /* 0x00000010ff177819 */ /* 0x000fe4000001160c */
[----:B------:R-:W-:Y:S02]  /*62d0*/  SHF.R.U32.HI R10, RZ, 0x10, R13 ;  /* 0x00000010ff0a7819 */ /* 0x000fe4000001160d */
[----:B------:R-:W-:Y:S02]  /*62e0*/  SHF.R.U32.HI R33, RZ, 0x10, R14 ;  /* 0x00000010ff217819 */ /* 0x000fe4000001160e */
[----:B------:R0:W-:Y:S01]  /*62f0*/  @P5 STG.E.128.SYS [R2], R4 ;  /* 0x0000000402005386 */ /* 0x0001e2000010ed00 */
[----:B------:R-:W-:-:S02]  /*6300*/  PRMT R35, R10, 0x5410, R15 ;  /* 0x000054100a237816 */ /* 0x000fc4000000000f */
        /* <DEDUP_REMOVED lines=28> */
[----:B------:R0:W2:Y:S01]  /*64d0*/  @P4 LDG.E.LTC128B.128.SYS R72, [R14] ;  /* 0x000000000e484381 */ /* 0x0000a200001eed20 */
[----:B------:R-:W-:-:S04]  /*64e0*/  IADD3 R89, R89, 0x3a, RZ ;  /* 0x0000003a59597810 */ /* 0x000fc80007ffe0ff */
[----:B------:R-:W-:Y:S02]  /*64f0*/  ISETP.LT.AND P2, PT, R89, R90, P1 ;  /* 0x0000005a5900720c */ /* 0x000fe40000f41270 */
[----:B------:R-:W-:-:S05]  /*6500*/  IADD3 R12, P1, R88, R30, RZ ;  /* 0x0000001e580c7210 */ /* 0x000fca0007f3e0ff */
[----:B------:R-:W-:-:S08]  /*6510*/  IMAD.X R13, R87, 0x1, R31, P1 ;  /* 0x00000001570d7824 */ /* 0x000fd000008e061f */
[----:B------:R0:W3:Y:S01]  /*6520*/  @P2 LDG.E.LTC128B.128.SYS R68, [R12] ;  /* 0x000000000c442381 */ /* 0x0000e200001eed20 */
[----:B------:R-:W-:-:S03]  /*6530*/  ULDC.64 UR4, c[0x0][0x2c0] ;  /* 0x0000b00000047ab9 */ /* 0x000fc60000000a00 */
        /* <DEDUP_REMOVED lines=11> */
[----:B0-----:R-:W3:Y:S01]  /*65f0*/  LDS.U.128 R12, [R86+0x240] ;  /* 0x00024000560c7984 */ /* 0x001ee20000001c00 */
[----:B--2---:R-:W-:-:S02]  /*6600*/  HFMA2 R4, R84.H0_H0, R4, R72 ;  /* 0x0000000454047231 */ /* 0x004fc40000000848 */
[C---:B------:R-:W-:Y:S02]  /*6610*/  HFMA2 R5, R84.reuse.H0_H0, R5, R73 ;  /* 0x0000000554057231 */ /* 0x040fe40000000849 */
[C---:B------:R-:W-:Y:S02]  /*6620*/  HFMA2 R6, R84.reuse.H0_H0, R6, R74 ;  /* 0x0000000654067231 */ /* 0x040fe4000000084a */
[----:B------:R-:W-:Y:S02]  /*6630*/  HFMA2 R7, R84.H0_H0, R7, R75 ;  /* 0x0000000754077231 */ /* 0x000fe4000000084b */
[----:B------:R-:W-:Y:S02]  /*6640*/  IMAD.MOV.U32 R11, RZ, RZ, R4 ;  /* 0x000000ffff0b7224 */ /* 0x000fe400078e0004 */
[--C-:B------:R-:W-:Y:S01]  /*6650*/  PRMT R9, R4, 0x5410, R5.reuse ;  /* 0x0000541004097816 */ /* 0x100fe20000000005 */
[----:B------:R-:W-:Y:S02]  /*6660*/  IMAD.MOV.U32 R21, RZ, RZ, R5 ;  /* 0x000000ffff157224 */ /* 0x000fe400078e0005 */
[----:B------:R-:W-:-:S03]  /*6670*/  IMAD.MOV.U32 R19, RZ, RZ, R6 ;  /* 0x000000ffff137224 */ /* 0x000fc600078e0006 */
[----:B------:R-:W-:Y:S01]  /*6680*/  HSETP2.GEU.AND P4, P1, R9, R0.H0_H0, PT ;  /* 0x2000000009007234 */ /* 0x000fe2000398e000 */
[----:B------:R-:W-:Y:S02]  /*6690*/  SHF.R.U32.HI R9, RZ, 0x10, R11 ;  /* 0x00000010ff097819 */ /* 0x000fe4000001160b */
[----:B------:R-:W-:Y:S01]  /*66a0*/  SHF.R.U32.HI R4, RZ, 0x10, R21 ;  /* 0x00000010ff047819 */ /* 0x000fe20000011615 */
[C---:B---3--:R-:W-:Y:S01]  /*66b0*/  HFMA2 R12, R84.reuse.H0_H0, R12, R68 ;  /* 0x0000000c540c7231 */ /* 0x048fe20000000844 */
[----:B------:R-:W-:Y:S01]  /*66c0*/  PRMT R5, R9, 0x5410, R6 ;  /* 0x0000541009057816 */ /* 0x000fe20000000006 */
[C---:B------:R-:W-:Y:S02]  /*66d0*/  HFMA2 R14, R84.reuse.H0_H0, R14, R70 ;  /* 0x0000000e540e7231 */ /* 0x040fe40000000846 */
[C---:B------:R-:W-:Y:S01]  /*66e0*/  HFMA2 R6, R84.reuse.H0_H0, R13, R69 ;  /* 0x0000000d54067231 */ /* 0x040fe20000000845 */
[----:B------:R-:W-:Y:S01]  /*66f0*/  SHF.R.U32.HI R13, RZ, 0x10, R7 ;  /* 0x00000010ff0d7819 */ /* 0x000fe20000011607 */
[----:B------:R-:W-:Y:S01]  /*6700*/  HFMA2 R15, R84.H0_H0, R15, R71 ;  /* 0x0000000f540f7231 */ /* 0x000fe20000000847 */
[-C--:B------:R-:W-:Y:S01]  /*6710*/  SEL R21, R21, R0.reuse, P1 ;  /* 0x0000000015157207 */ /* 0x080fe20000800000 */
[----:B------:R-:W-:Y:S01]  /*6720*/  HSETP2.GEU.AND P2, P3, R5, R0.H0_H0, PT ;  /* 0x2000000005007234 */ /* 0x000fe20003b4e000 */
[----:B------:R-:W-:-:S02]  /*6730*/  SEL R5, R11, R0, P4 ;  /* 0x000000000b057207 */ /* 0x000fc40002000000 */
[----:B------:R-:W-:Y:S02]  /*6740*/  PRMT R11, R4, 0x5410, R7 ;  /* 0x00005410040b7816 */ /* 0x000fe40000000007 */
[----:B------:R-:W-:Y:S02]  /*6750*/  PRMT R25, R12, 0x5410, R6 ;  /* 0x000054100c197816 */ /* 0x000fe40000000006 */
[----:B------:R-:W-:Y:S02]  /*6760*/  SHF.R.U32.HI R27, RZ, 0x10, R15 ;  /* 0x00000010ff1b7819 */ /* 0x000fe4000001160f */
[--C-:B------:R-:W-:Y:S01]  /*6770*/  HSETP2.GEU.AND P4, P5, R11, R0.reuse.H0_H0, PT ;  /* 0x200000000b007234 */ /* 0x100fe20003d8e000 */
[----:B------:R-:W-:Y:S02]  /*6780*/  SHF.R.U32.HI R11, RZ, 0x10, R19 ;  /* 0x00000010ff0b7819 */ /* 0x000fe40000011613 */
[-C--:B------:R-:W-:Y:S02]  /*6790*/  SEL R8, R9, R0.reuse, P2 ;  /* 0x0000000009087207 */ /* 0x080fe40001000000 */
[----:B------:R-:W-:Y:S01]  /*67a0*/  SHF.R.U32.HI R9, RZ, 0x10, R12 ;  /* 0x00000010ff097819 */ /* 0x000fe2000001160c */
[--C-:B------:R-:W-:Y:S01]  /*67b0*/  HSETP2.GEU.AND P2, PT, R13.H0_H0, R0.reuse.H0_H0, PT ;  /* 0x200000000d007234 */ /* 0x100fe20003f4e800 */
[----:B------:R-:W-:Y:S01]  /*67c0*/  SEL R10, R19, R0, P3 ;  /* 0x00000000130a7207 */ /* 0x000fe20001800000 */
[----:B------:R-:W-:Y:S01]  /*67d0*/  HSETP2.GEU.AND P1, PT, R11.H0_H0, R0.H0_H0, PT ;  /* 0x200000000b007234 */ /* 0x000fe20003f2e800 */
[----:B------:R-:W-:-:S02]  /*67e0*/  PRMT R19, R9, 0x5410, R14 ;  /* 0x0000541009137816 */ /* 0x000fc4000000000e */
[-C--:B------:R-:W-:Y:S02]  /*67f0*/  SEL R18, R4, R0.reuse, P4 ;  /* 0x0000000004127207 */ /* 0x080fe40002000000 */
[----:B------:R-:W-:Y:S02]  /*6800*/  SHF.R.U32.HI R4, RZ, 0x10, R6 ;  /* 0x00000010ff047819 */ /* 0x000fe40000011606 */
[-C--:B------:R-:W-:Y:S02]  /*6810*/  SEL R13, R13, R0.reuse, P2 ;  /* 0x000000000d0d7207 */ /* 0x080fe40001000000 */
[-C--:B------:R-:W-:Y:S01]  /*6820*/  SEL R11, R11, R0.reuse, P1 ;  /* 0x000000000b0b7207 */ /* 0x080fe20000800000 */
[--C-:B------:R-:W-:Y:S01]  /*6830*/  HSETP2.GEU.AND P2, P4, R19, R0.reuse.H0_H0, PT ;  /* 0x2000000013007234 */ /* 0x100fe20003c4e000 */
[----:B------:R-:W-:Y:S01]  /*6840*/  PRMT R29, R4, 0x5410, R15 ;  /* 0x00005410041d7816 */ /* 0x000fe2000000000f */
[----:B------:R-:W-:Y:S01]  /*6850*/  HSETP2.GEU.AND P3, P1, R25, R0.H0_H0, PT ;  /* 0x2000000019007234 */ /* 0x000fe2000396e000 */
[----:B------:R-:W-:Y:S01]  /*6860*/  IMAD.MOV.U32 R25, RZ, RZ, R14 ;  /* 0x000000ffff197224 */ /* 0x000fe200078e000e */
[----:B------:R-:W-:-:S04]  /*6870*/  SEL R20, R7, R0, P5 ;  /* 0x0000000007147207 */ /* 0x000fc80002800000 */
[----:B------:R-:W-:Y:S02]  /*6880*/  SHF.R.U32.HI R19, RZ, 0x10, R25 ;  /* 0x00000010ff137819 */ /* 0x000fe40000011619 */
[-C--:B------:R-:W-:Y:S02]  /*6890*/  SEL R14, R12, R0.reuse, P3 ;  /* 0x000000000c0e7207 */ /* 0x080fe40001800000 */
[-C--:B------:R-:W-:Y:S02]  /*68a0*/  SEL R9, R9, R0.reuse, P2 ;  /* 0x0000000009097207 */ /* 0x080fe40001000000 */
[--C-:B------:R-:W-:Y:S01]  /*68b0*/  HSETP2.GEU.AND P3, PT, R19.H0_H0, R0.reuse.H0_H0, PT ;  /* 0x2000000013007234 */ /* 0x100fe20003f6e800 */
[----:B------:R-:W-:Y:S01]  /*68c0*/  SEL R12, R6, R0, P1 ;  /* 0x00000000060c7207 */ /* 0x000fe20000800000 */
[--C-:B------:R-:W-:Y:S01]  /*68d0*/  HSETP2.GEU.AND P5, P2, R29, R0.reuse.H0_H0, PT ;  /* 0x200000001d007234 */ /* 0x100fe20003aae000 */
[----:B------:R-:W-:Y:S01]  /*68e0*/  PRMT R6, R10, 0x5410, R11 ;  /* 0x000054100a067816 */ /* 0x000fe2000000000b */
[----:B------:R-:W-:Y:S01]  /*68f0*/  HSETP2.GEU.AND P1, PT, R27.H0_H0, R0.H0_H0, PT ;  /* 0x200000001b007234 */ /* 0x000fe20003f2e800 */
[----:B------:R-:W-:-:S02]  /*6900*/  PRMT R7, R20, 0x5410, R13 ;  /* 0x0000541014077816 */ /* 0x000fc4000000000d */
[-C--:B------:R-:W-:Y:S02]  /*6910*/  SEL R22, R25, R0.reuse, P4 ;  /* 0x0000000019167207 */ /* 0x080fe40002000000 */
[----:B------:R-:W-:Y:S02]  /*6920*/  SEL R19, R19, R0, P3 ;  /* 0x0000000013137207 */ /* 0x000fe40001800000 */
[----:B------:R-:W-:Y:S02]  /*6930*/  ISETP.LT.AND P3, PT, R23, R90, P6 ;  /* 0x0000005a1700720c */ /* 0x000fe40003761270 */
[----:B------:R-:W-:Y:S02]  /*6940*/  SEL R23, R4, R0, P5 ;  /* 0x0000000004177207 */ /* 0x000fe40002800000 */
[----:B------:R-:W-:Y:S02]  /*6950*/  PRMT R4, R5, 0x5410, R8 ;  /* 0x0000541005047816 */ /* 0x000fe40000000008 */
[----:B------:R-:W-:-:S02]  /*6960*/  PRMT R5, R21, 0x5410, R18 ;  /* 0x0000541015057816 */ /* 0x000fc40000000012 */
[----:B------:R-:W-:Y:S02]  /*6970*/  SEL R27, R27, R0, P1 ;  /* 0x000000001b1b7207 */ /* 0x000fe40000800000 */
[----:B------:R-:W-:Y:S02]  /*6980*/  ISETP.LT.AND P6, PT, R89, R90, P6 ;  /* 0x0000005a5900720c */ /* 0x000fe400037c1270 */
[----:B------:R-:W-:Y:S02]  /*6990*/  SEL R0, R15, R0, P2 ;  /* 0x000000000f007207 */ /* 0x000fe40001000000 */
[----:B------:R0:W-:Y:S02]  /*69a0*/  @P3 STG.E.128.SYS [R2.64+UR4], R4 ;  /* 0x0000000402003986 */ /* 0x0001e4000c10ed04 */
[----:B0-----:R-:W-:Y:S02]  /*69b0*/  PRMT R4, R14, 0x5410, R9 ;  /* 0x000054100e047816 */ /* 0x001fe40000000009 */
[----:B------:R-:W-:-:S02]  /*69c0*/  PRMT R6, R22, 0x5410, R19 ;  /* 0x0000541016067816 */ /* 0x000fc40000000013 */
[----:B------:R-:W-:Y:S02]  /*69d0*/  PRMT R5, R12, 0x5410, R23 ;  /* 0x000054100c057816 */ /* 0x000fe40000000017 */
[----:B------:R-:W-:-:S08]  /*69e0*/  PRMT R7, R0, 0x5410, R27 ;  /* 0x0000541000077816 */ /* 0x000fd0000000001b */
[----:B------:R0:W-:Y:S01]  /*69f0*/  @P6 STG.E.128.SYS [R16.64+UR4], R4 ;  /* 0x0000000410006986 */ /* 0x0001e2000c10ed04 */
        /* <DEDUP_REMOVED lines=8> */
[----:B------:R-:W-:Y:S01]  /*6a80*/  IADD3 R0, R144, 0x1, RZ ;  /* 0x0000000190007810 */ /* 0x000fe20007ffe0ff */
[----:B------:R-:W-:-:S00]  /*6a90*/  ERRBAR ;  /* 0x00000000000079ab */ /* 0x000fc00000000000 */
[----:B------:R-:W-:-:S04]  /*6aa0*/  ISETP.NE.AND P0, PT, R0, c[0x0][0x1b0], PT ;  /* 0x00006c0000007a0c */ /* 0x000fc80003f05270 */
[----:B------:R-:W-:-:S08]  /*6ab0*/  SEL R0, R0, RZ, P0 ;  /* 0x000000ff00007207 */ /* 0x000fd00000000000 */
[----:B------:R-:W-:Y:S01]  /*6ac0*/  STG.E.STRONG.GPU [UR6], R0 ;  /* 0x00000000ff007986 */ /* 0x000fe2000c114906 */
[----:B------:R-:W-:Y:S05]  /*6ad0*/  EXIT ;  /* 0x000000000000794d */ /* 0x000fea0003800000 */
.L_x_308:
[----:B------:R-:W-:-:S00]  /*6ae0*/  BRA `(.L_x_308) ;  /* 0xfffffff000007947 */ /* 0x000fc0000383ffff */
[----:B------:R-:W-:-:S00]  /*6af0*/  NOP ;  /* 0x0000000000007918 */ /* 0x000fc00000000000 */
.L_x_333:


//--------------------- .text._ZN7cutlass6KernelINS_4conv6kernel23ImplicitGemmConvolutionINS1_11threadblock21ImplicitGemmPipelinedINS_4gemm9GemmShapeILi128ELi64ELi32EEENS4_12TileIteratorINS4_48Conv2dFpropActivationTileAccessIteratorOptimizedINS_11MatrixShapeILi128ELi32EEENS_6half_tENS_6layout10TensorNHWCENS_9transform29PitchLinearWarpRakedThreadMapINS_16PitchLinearShapeILi32ELi128EEELi64ENSI_ILi4ELi8EEELi8EEENS_12AlignedArrayISD_Li8ELi16EEEEEEENSG_11threadblock19RegularTileIteratorISC_SD_NSE_37RowMajorTensorOpMultiplicandCrosswiseILi16ELi32EEELi0ESL_Li16EEENS9_INS4_44Conv2dFpropFilterTileAccessIteratorOptimizedINSB_ILi32ELi64EEESD_SF_NSH_INSI_ILi32ELi64EEELi64ESK_Li8EEESN_Lb0EEEEENSR_ISW_SD_NSE_40ColumnMajorTensorOpMultiplicandCrosswiseILi16ELi32EEELi1ESY_Li16EEESD_SF_NS6_11threadblock9MmaPolicyINS6_4warp11MmaTensorOpINS7_ILi64ELi64ELi32EEESD_ST_SD_S12_SD_NSE_8RowMajorENS16_17MmaTensorOpPolicyINS_4arch3MmaINS7_ILi16ELi8ELi8EEELi32ESD_S19_SD_NSE_11ColumnMajorESD_S19_NS1B_13OpMultiplyAddEEENSB_ILi1ELi1EEEEELi1ELb0EbEENSB_ILi0ELi0EEES1K_Li1EEENS_21NumericArrayConverterISD_SD_Li64ELNS_15FloatRoundStyleE2ENSG_6thread14UnaryTransform8IdentityEEENS1M_ISD_SD_Li32ELS1N_2ES1Q_EEbEENS_8epilogue11threadblock8EpilogueIS8_S1J_Li1ENS1V_22PredicatedTileIteratorINS1V_26OutputTileOptimalThreadMapINS1V_15OutputTileShapeILi64ELi8ELi2ELi1ELi1EEENS1Z_ILi1ELi8ELi1ELi1ELi8EEELi64ELi8ELi16EEESD_Lb0ENSE_9NoPermuteELb0EEENS1U_4warp24FragmentIteratorTensorOpIS18_S1D_SD_NS_5ArrayISD_Li4ELb0EEES19_EENS25_20TileIteratorTensorOpIS18_S1D_SD_S19_EENS1V_18SharedLoadIteratorINS22_18CompactedThreadMapESD_Li16EEENS1U_6thread21LinearCombinationReluISD_Li8ESD_SD_LNS2F_9ScaleType4KindE1ELS1N_2EEENSB_ILi0ELi16EEELi1ELi1EEENS14_30GemmIdentityThreadblockSwizzleILi1EEELNS1_8OperatorE0ENS1_17Conv2dProblemSizeELNS1_9GroupModeE0EEEEEvNT_6ParamsE --------------------------
	.section	.text._ZN7cutlass6KernelINS_4conv6kernel23ImplicitGemmConvolutionINS1_11threadblock21ImplicitGemmPipelinedINS_4gemm9GemmShapeILi128ELi64ELi32EEENS4_12TileIteratorINS4_48Conv2dFpropActivationTileAccessIteratorOptimizedINS_11MatrixShapeILi128ELi32EEENS_6half_tENS_6layout10TensorNHWCENS_9transform29PitchLinearWarpRakedThreadMapINS_16PitchLinearShapeILi32ELi128EEELi64ENSI_ILi4ELi8EEELi8EEENS_12AlignedArrayISD_Li8ELi16EEEEEEENSG_11threadblock19RegularTileIteratorISC_SD_NSE_37RowMajorTensorOpMultiplicandCrosswiseILi16ELi32EEELi0ESL_Li16EEENS9_INS4_44Conv2dFpropFilterTileAccessIteratorOptimizedINSB_ILi32ELi64EEESD_SF_NSH_INSI_ILi32ELi64EEELi64ESK_Li8EEESN_Lb0EEEEENSR_ISW_SD_NSE_40ColumnMajorTensorOpMultiplicandCrosswiseILi16ELi32EEELi1ESY_Li16EEESD_SF_NS6_11threadblock9MmaPolicyINS6_4warp11MmaTensorOpINS7_ILi64ELi64ELi32EEESD_ST_SD_S12_SD_NSE_8RowMajorENS16_17MmaTensorOpPolicyINS_4arch3MmaINS7_ILi16ELi8ELi8EEELi32ESD_S19_SD_NSE_11ColumnMajorESD_S19_NS1B_13OpMultiplyAddEEENSB_ILi1ELi1EEEEELi1ELb0EbEENSB_ILi0ELi0EEES1K_Li1EEENS_21NumericArrayConverterISD_SD_Li64ELNS_15FloatRoundStyleE2ENSG_6thread14UnaryTransform8IdentityEEENS1M_ISD_SD_Li32ELS1N_2ES1Q_EEbEENS_8epilogue11threadblock8EpilogueIS8_S1J_Li1ENS1V_22PredicatedTileIteratorINS1V_26OutputTileOptimalThreadMapINS1V_15OutputTileShapeILi64ELi8ELi2ELi1ELi1EEENS1Z_ILi1ELi8ELi1ELi1ELi8EEELi64ELi8ELi16EEESD_Lb0ENSE_9NoPermuteELb0EEENS1U_4warp24FragmentIteratorTensorOpIS18_S1D_SD_NS_5ArrayISD_Li4ELb0EEES19_EENS25_20TileIteratorTensorOpIS18_S1D_SD_S19_EENS1V_18SharedLoadIteratorINS22_18CompactedThreadMapESD_Li16EEENS1U_6thread21LinearCombinationReluISD_Li8ESD_SD_LNS2F_9ScaleType4KindE1ELS1N_2EEENSB_ILi0ELi16EEELi1ELi1EEENS14_30GemmIdentityThreadblockSwizzleILi1EEELNS1_8OperatorE0ENS1_17Conv2dProblemSizeELNS1_9GroupModeE0EEEEEvNT_6ParamsE,"ax",@progbits
	.sectioninfo	@"SHI_REGISTERS=220"
	.align	128
.text._ZN7cutlass6KernelINS_4conv6kernel23ImplicitGemmConvolutionINS1_11threadblock21ImplicitGemmPipelinedINS_4gemm9GemmShapeILi128ELi64ELi32EEENS4_12TileIteratorINS4_48Conv2dFpropActivationTileAccessIteratorOptimizedINS_11MatrixShapeILi128ELi32EEENS_6half_tENS_6layout10TensorNHWCENS_9transform29PitchLinearWarpRakedThreadMapINS_16PitchLinearShapeILi32ELi128EEELi64ENSI_ILi4ELi8EEELi8EEENS_12AlignedArrayISD_Li8ELi16EEEEEEENSG_11threadblock19RegularTileIteratorISC_SD_NSE_37RowMajorTensorOpMultiplicandCrosswiseILi16ELi32EEELi0ESL_Li16EEENS9_INS4_44Conv2dFpropFilterTileAccessIteratorOptimizedINSB_ILi32ELi64EEESD_SF_NSH_INSI_ILi32ELi64EEELi64ESK_Li8EEESN_Lb0EEEEENSR_ISW_SD_NSE_40ColumnMajorTensorOpMultiplicandCrosswiseILi16ELi32EEELi1ESY_Li16EEESD_SF_NS6_11threadblock9MmaPolicyINS6_4warp11MmaTensorOpINS7_ILi64ELi64ELi32EEESD_ST_SD_S12_SD_NSE_8RowMajorENS16_17MmaTensorOpPolicyINS_4arch3MmaINS7_ILi16ELi8ELi8EEELi32ESD_S19_SD_NSE_11ColumnMajorESD_S19_NS1B_13OpMultiplyAddEEENSB_ILi1ELi1EEEEELi1ELb0EbEENSB_ILi0ELi0EEES1K_Li1EEENS_21NumericArrayConverterISD_SD_Li64ELNS_15FloatRoundStyleE2ENSG_6thread14UnaryTransform8IdentityEEENS1M_ISD_SD_Li32ELS1N_2ES1Q_EEbEENS_8epilogue11threadblock8EpilogueIS8_S1J_Li1ENS1V_22PredicatedTileIteratorINS1V_26OutputTileOptimalThreadMapINS1V_15OutputTileShapeILi64ELi8ELi2ELi1ELi1EEENS1Z_ILi1ELi8ELi1ELi1ELi8EEELi64ELi8ELi16EEESD_Lb0ENSE_9NoPermuteELb0EEENS1U_4warp24FragmentIteratorTensorOpIS18_S1D_SD_NS_5ArrayISD_Li4ELb0EEES19_EENS25_20TileIteratorTensorOpIS18_S1D_SD_S19_EENS1V_18SharedLoadIteratorINS22_18CompactedThreadMapESD_Li16EEENS1U_6thread21LinearCombinationReluISD_Li8ESD_SD_LNS2F_9ScaleType4KindE1ELS1N_2EEENSB_ILi0ELi16EEELi1ELi1EEENS14_30GemmIdentityThreadblockSwizzleILi1EEELNS1_8OperatorE0ENS1_17Conv2dProblemSizeELNS1_9GroupModeE0EEEEEvNT_6ParamsE:
        .type           _ZN7cutlass6KernelINS_4conv6kernel23ImplicitGemmConvolutionINS1_11threadblock21ImplicitGemmPipelinedINS_4gemm9GemmShapeILi128ELi64ELi32EEENS4_12TileIteratorINS4_48Conv2dFpropActivationTileAccessIteratorOptimizedINS_11MatrixShapeILi128ELi32EEENS_6half_tENS_6layout10TensorNHWCENS_9transform29PitchLinearWarpRakedThreadMapINS_16PitchLinearShapeILi32ELi128EEELi64ENSI_ILi4ELi8EEELi8EEENS_12AlignedArrayISD_Li8ELi16EEEEEEENSG_11threadblock19RegularTileIteratorISC_SD_NSE_37RowMajorTensorOpMultiplicandCrosswiseILi16ELi32EEELi0ESL_Li16EEENS9_INS4_44Conv2dFpropFilterTileAccessIteratorOptimizedINSB_ILi32ELi64EEESD_SF_NSH_INSI_ILi32ELi64EEELi64ESK_Li8EEESN_Lb0EEEEENSR_ISW_SD_NSE_40ColumnMajorTensorOpMultiplicandCrosswiseILi16ELi32EEELi1ESY_Li16EEESD_SF_NS6_11threadblock9MmaPolicyINS6_4warp11MmaTensorOpINS7_ILi64ELi64ELi32EEESD_ST_SD_S12_SD_NSE_8RowMajorENS16_17MmaTensorOpPolicyINS_4arch3MmaINS7_ILi16ELi8ELi8EEELi32ESD_S19_SD_NSE_11ColumnMajorESD_S19_NS1B_13OpMultiplyAddEEENSB_ILi1ELi1EEEEELi1ELb0EbEENSB_ILi0ELi0EEES1K_Li1EEENS_21NumericArrayConverterISD_SD_Li64ELNS_15FloatRoundStyleE2ENSG_6thread14UnaryTransform8IdentityEEENS1M_ISD_SD_Li32ELS1N_2ES1Q_EEbEENS_8epilogue11threadblock8EpilogueIS8_S1J_Li1ENS1V_22PredicatedTileIteratorINS1V_26OutputTileOptimalThreadMapINS1V_15OutputTileShapeILi64ELi8ELi2ELi1ELi1EEENS1Z_ILi1ELi8ELi1ELi1ELi8EEELi64ELi8ELi16EEESD_Lb0ENSE_9NoPermuteELb0EEENS1U_4warp24FragmentIteratorTensorOpIS18_S1D_SD_NS_5ArrayISD_Li4ELb0EEES19_EENS25_20TileIteratorTensorOpIS18_S1D_SD_S19_EENS1V_18SharedLoadIteratorINS22_18CompactedThreadMapESD_Li16EEENS1U_6thread21LinearCombinationReluISD_Li8ESD_SD_LNS2F_9ScaleType4KindE1ELS1N_2EEENSB_ILi0ELi16EEELi1ELi1EEENS14_30GemmIdentityThreadblockSwizzleILi1EEELNS1_8OperatorE0ENS1_17Conv2dProblemSizeELNS1_9GroupModeE0EEEEEvNT_6ParamsE,@function
        .size           _ZN7cutlass6KernelINS_4conv6kernel23ImplicitGemmConvolutionINS1_11threadblock21ImplicitGemmPipelinedINS_4gemm9GemmShapeILi128ELi64ELi32EEENS4_12TileIteratorINS4_48Conv2dFpropActivationTileAccessIteratorOptimizedINS_11MatrixShapeILi128ELi32EEENS_6half_tENS_6layout10TensorNHWCENS_9transform29PitchLinearWarpRakedThreadMapINS_16PitchLinearShapeILi32ELi128EEELi64ENSI_ILi4ELi8EEELi8EEENS_12AlignedArrayISD_Li8ELi16EEEEEEENSG_11threadblock19RegularTileIteratorISC_SD_NSE_37RowMajorTensorOpMultiplicandCrosswiseILi16ELi32EEELi0ESL_Li16EEENS9_INS4_44Conv2dFpropFilterTileAccessIteratorOptimizedINSB_ILi32ELi64EEESD_SF_NSH_INSI_ILi32ELi64EEELi64ESK_Li8EEESN_Lb0EEEEENSR_ISW_SD_NSE_40ColumnMajorTensorOpMultiplicandCrosswiseILi16ELi32EEELi1ESY_Li16EEESD_SF_NS6_11threadblock9MmaPolicyINS6_4warp11MmaTensorOpINS7_ILi64ELi64ELi32EEESD_ST_SD_S12_SD_NSE_8RowMajorENS16_17MmaTensorOpPolicyINS_4arch3MmaINS7_ILi16ELi8ELi8EEELi32ESD_S19_SD_NSE_11ColumnMajorESD_S19_NS1B_13OpMultiplyAddEEENSB_ILi1ELi1EEEEELi1ELb0EbEENSB_ILi0ELi0EEES1K_Li1EEENS_21NumericArrayConverterISD_SD_Li64ELNS_15FloatRoundStyleE2ENSG_6thread14UnaryTransform8IdentityEEENS1M_ISD_SD_Li32ELS1N_2ES1Q_EEbEENS_8epilogue11threadblock8EpilogueIS8_S1J_Li1ENS1V_22PredicatedTileIteratorINS1V_26OutputTileOptimalThreadMapINS1V_15OutputTileShapeILi64ELi8ELi2ELi1ELi1EEENS1Z_ILi1ELi8ELi1ELi1ELi8EEELi64ELi8ELi16EEESD_Lb0ENSE_9NoPermuteELb0EEENS1U_4warp24FragmentIteratorTensorOpIS18_S1D_SD_NS_5ArrayISD_Li4ELb0EEES19_EENS25_20TileIteratorTensorOpIS18_S1D_SD_S19_EENS1V_18SharedLoadIteratorINS22_18CompactedThreadMapESD_Li16EEENS1U_6thread21LinearCombinationReluISD_Li8ESD_SD_LNS2F_9ScaleType4KindE1ELS1N_2EEENSB_ILi0ELi16EEELi1ELi1EEENS14_30GemmIdentityThreadblockSwizzleILi1EEELNS1_8OperatorE0ENS1_17Conv2dProblemSizeELNS1_9GroupModeE0EEEEEvNT_6ParamsE,(.L_x_334 - _ZN7cutlass6KernelINS_4conv6kernel23ImplicitGemmConvolutionINS1_11threadblock21ImplicitGemmPipelinedINS_4gemm9GemmShapeILi128ELi64ELi32EEENS4_12TileIteratorINS4_48Conv2dFpropActivationTileAccessIteratorOptimizedINS_11MatrixShapeILi128ELi32EEENS_6half_tENS_6layout10TensorNHWCENS_9transform29PitchLinearWarpRakedThreadMapINS_16PitchLinearShapeILi32ELi128EEELi64ENSI_ILi4ELi8EEELi8EEENS_12AlignedArrayISD_Li8ELi16EEEEEEENSG_11threadblock19RegularTileIteratorISC_SD_NSE_37RowMajorTensorOpMultiplicandCrosswiseILi16ELi32EEELi0ESL_Li16EEENS9_INS4_44Conv2dFpropFilterTileAccessIteratorOptimizedINSB_ILi32ELi64EEESD_SF_NSH_INSI_ILi32ELi64EEELi64ESK_Li8EEESN_Lb0EEEEENSR_ISW_SD_NSE_40ColumnMajorTensorOpMultiplicandCrosswiseILi16ELi32EEELi1ESY_Li16EEESD_SF_NS6_11threadblock9MmaPolicyINS6_4warp11MmaTensorOpINS7_ILi64ELi64ELi32EEESD_ST_SD_S12_SD_NSE_8RowMajorENS16_17MmaTensorOpPolicyINS_4arch3MmaINS7_ILi16ELi8ELi8EEELi32ESD_S19_SD_NSE_11ColumnMajorESD_S19_NS1B_13OpMultiplyAddEEENSB_ILi1ELi1EEEEELi1ELb0EbEENSB_ILi0ELi0EEES1K_Li1EEENS_21NumericArrayConverterISD_SD_Li64ELNS_15FloatRoundStyleE2ENSG_6thread14UnaryTransform8IdentityEEENS1M_ISD_SD_Li32ELS1N_2ES1Q_EEbEENS_8epilogue11threadblock8EpilogueIS8_S1J_Li1ENS1V_22PredicatedTileIteratorINS1V_26OutputTileOptimalThreadMapINS1V_15OutputTileShapeILi64ELi8ELi2ELi1ELi1EEENS1Z_ILi1ELi8ELi1ELi1ELi8EEELi64ELi8ELi16EEESD_Lb0ENSE_9NoPermuteELb0EEENS1U_4warp24FragmentIteratorTensorOpIS18_S1D_SD_NS_5ArrayISD_Li4ELb0EEES19_EENS25_20TileIteratorTensorOpIS18_S1D_SD_S19_EENS1V_18SharedLoadIteratorINS22_18CompactedThreadMapESD_Li16EEENS1U_6thread21LinearCombinationReluISD_Li8ESD_SD_LNS2F_9ScaleType4KindE1ELS1N_2EEENSB_ILi0ELi16EEELi1ELi1EEENS14_30GemmIdentityThreadblockSwizzleILi1EEELNS1_8OperatorE0ENS1_17Conv2dProblemSizeELNS1_9GroupModeE0EEEEEvNT_6ParamsE)
        .other          _ZN7cutlass6KernelINS_4conv6kernel23ImplicitGemmConvolutionINS1_11threadblock21ImplicitGemmPipelinedINS_4gemm9GemmShapeILi128ELi64ELi32EEENS4_12TileIteratorINS4_48Conv2dFpropActivationTileAccessIteratorOptimizedINS_11MatrixShapeILi128ELi32EEENS_6half_tENS_6layout10TensorNHWCENS_9transform29PitchLinearWarpRakedThreadMapINS_16PitchLinearShapeILi32ELi128EEELi64ENSI_ILi4ELi8EEELi8EEENS_12AlignedArrayISD_Li8ELi16EEEEEEENSG_11threadblock19RegularTileIteratorISC_SD_NSE_37RowMajorTensorOpMultiplicandCrosswiseILi16ELi32EEELi0ESL_Li16EEENS9_INS4_44Conv2dFpropFilterTileAccessIteratorOptimizedINSB_ILi32ELi64EEESD_SF_NSH_INSI_ILi32ELi64EEELi64ESK_Li8EEESN_Lb0EEEEENSR_ISW_SD_NSE_40ColumnMajorTensorOpMultiplicandCrosswiseILi16ELi32EEELi1ESY_Li16EEESD_SF_NS6_11threadblock9MmaPolicyINS6_4warp11MmaTensorOpINS7_ILi64ELi64ELi32EEESD_ST_SD_S12_SD_NSE_8RowMajorENS16_17MmaTensorOpPolicyINS_4arch3MmaINS7_ILi16ELi8ELi8EEELi32ESD_S19_SD_NSE_11ColumnMajorESD_S19_NS1B_13OpMultiplyAddEEENSB_ILi1ELi1EEEEELi1ELb0EbEENSB_ILi0ELi0EEES1K_Li1EEENS_21NumericArrayConverterISD_SD_Li64ELNS_15FloatRoundStyleE2ENSG_6thread14UnaryTransform8IdentityEEENS1M_ISD_SD_Li32ELS1N_2ES1Q_EEbEENS_8epilogue11threadblock8EpilogueIS8_S1J_Li1ENS1V_22PredicatedTileIteratorINS1V_26OutputTileOptimalThreadMapINS1V_15OutputTileShapeILi64ELi8ELi2ELi1ELi1EEENS1Z_ILi1ELi8ELi1ELi1ELi8EEELi64ELi8ELi16EEESD_Lb0ENSE_9NoPermuteELb0EEENS1U_4warp24FragmentIteratorTensorOpIS18_S1D_SD_NS_5ArrayISD_Li4ELb0EEES19_EENS25_20TileIteratorTensorOpIS18_S1D_SD_S19_EENS1V_18SharedLoadIteratorINS22_18CompactedThreadMapESD_Li16EEENS1U_6thread21LinearCombinationReluISD_Li8ESD_SD_LNS2F_9ScaleType4KindE1ELS1N_2EEENSB_ILi0ELi16EEELi1ELi1EEENS14_30GemmIdentityThreadblockSwizzleILi1EEELNS1_8OperatorE0ENS1_17Conv2dProblemSizeELNS1_9GroupModeE0EEEEEvNT_6ParamsE,@"STO_CUDA_ENTRY STV_DEFAULT"
_ZN7cutlass6KernelINS_4conv6kernel23ImplicitGemmConvolutionINS1_11threadblock21ImplicitGemmPipelinedINS_4gemm9GemmShapeILi128ELi64ELi32EEENS4_12TileIteratorINS4_48Conv2dFpropActivationTileAccessIteratorOptimizedINS_11MatrixShapeILi128ELi32EEENS_6half_tENS_6layout10TensorNHWCENS_9transform29PitchLinearWarpRakedThreadMapINS_16PitchLinearShapeILi32ELi128EEELi64ENSI_ILi4ELi8EEELi8EEENS_12AlignedArrayISD_Li8ELi16EEEEEEENSG_11threadblock19RegularTileIteratorISC_SD_NSE_37RowMajorTensorOpMultiplicandCrosswiseILi16ELi32EEELi0ESL_Li16EEENS9_INS4_44Conv2dFpropFilterTileAccessIteratorOptimizedINSB_ILi32ELi64EEESD_SF_NSH_INSI_ILi32ELi64EEELi64ESK_Li8EEESN_Lb0EEEEENSR_ISW_SD_NSE_40ColumnMajorTensorOpMultiplicandCrosswiseILi16ELi32EEELi1ESY_Li16EEESD_SF_NS6_11threadblock9MmaPolicyINS6_4warp11MmaTensorOpINS7_ILi64ELi64ELi32EEESD_ST_SD_S12_SD_NSE_8RowMajorENS16_17MmaTensorOpPolicyINS_4arch3MmaINS7_ILi16ELi8ELi8EEELi32ESD_S19_SD_NSE_11ColumnMajorESD_S19_NS1B_13OpMultiplyAddEEENSB_ILi1ELi1EEEEELi1ELb0EbEENSB_ILi0ELi0EEES1K_Li1EEENS_21NumericArrayConverterISD_SD_Li64ELNS_15FloatRoundStyleE2ENSG_6thread14UnaryTransform8IdentityEEENS1M_ISD_SD_Li32ELS1N_2ES1Q_EEbEENS_8epilogue11threadblock8EpilogueIS8_S1J_Li1ENS1V_22PredicatedTileIteratorINS1V_26OutputTileOptimalThreadMapINS1V_15OutputTileShapeILi64ELi8ELi2ELi1ELi1EEENS1Z_ILi1ELi8ELi1ELi1ELi8EEELi64ELi8ELi16EEESD_Lb0ENSE_9NoPermuteELb0EEENS1U_4warp24FragmentIteratorTensorOpIS18_S1D_SD_NS_5ArrayISD_Li4ELb0EEES19_EENS25_20TileIteratorTensorOpIS18_S1D_SD_S19_EENS1V_18SharedLoadIteratorINS22_18CompactedThreadMapESD_Li16EEENS1U_6thread21LinearCombinationReluISD_Li8ESD_SD_LNS2F_9ScaleType4KindE1ELS1N_2EEENSB_ILi0ELi16EEELi1ELi1EEENS14_30GemmIdentityThreadblockSwizzleILi1EEELNS1_8OperatorE0ENS1_17Conv2dProblemSizeELNS1_9GroupModeE0EEEEEvNT_6ParamsE:
[----:B------:R-:W-:Y:S02]  /*0000*/  MOV R1, c[0x0][0x28] ;  /* 0x00000a0000017a02 */ /* 0x000fe40000000f00 */
[----:B------:R-:W0:Y:S01]  /*0010*/  S2R R2, SR_CTAID.Y ;  /* 0x0000000000027919 */ /* 0x000e220000002600 */
[----:B------:R-:W-:-:S03]  /*0020*/  IMAD.MOV.U32 R0, RZ, RZ, -0x1 ;  /* 0xffffffffff007424 */ /* 0x000fc600078e00ff */
[----:B------:R-:W1:Y:S02]  /*0030*/  S2R R203, SR_CTAID.X ;  /* 0x0000000000cb7919 */ /* 0x000e640000002500 */
[----:B------:R-:W-:Y:S02]  /*0040*/  SHF.L.U32 R0, R0, c[0x0][0x1c0], RZ ;  /* 0x0000700000007a19 */ /* 0x000fe400000006ff */
[----:B0-----:R-:W-:Y:S02]  /*0050*/  SHF.L.U32 R2, R2, c[0x0][0x1c0], RZ ;  /* 0x0000700002027a19 */ /* 0x001fe400000006ff */
[----:B-1----:R-:W-:Y:S02]  /*0060*/  LOP3.LUT R3, R203, R0, RZ, 0x30, !PT ;  /* 0x00000000cb037212 */ /* 0x002fe400078e30ff */
[----:B------:R-:W-:-:S03]  /*0070*/  SHF.R.S32.HI R203, RZ, c[0x0][0x1c0], R203 ;  /* 0x00007000ffcb7a19 */ /* 0x000fc600000114cb */
[----:B------:R-:W-:-:S05]  /*0080*/  IMAD.IADD R202, R2, 0x1, R3 ;  /* 0x0000000102ca7824 */ /* 0x000fca00078e0203 */
[----:B------:R-:W-:-:S04]  /*0090*/  ISETP.GE.AND P0, PT, R202, c[0x0][0x1ac], PT ;  /* 0x00006b00ca007a0c */ /* 0x000fc80003f06270 */
[----:B------:R-:W-:-:S12]  /*00a0*/  ISETP.GE.OR P0, PT, R203, c[0x0][0x1a8], P0 ;  /* 0x00006a00cb007a0c */ /* 0x000fd80000706670 */
[----:B------:R-:W-:Y:S05]  /*00b0*/  @P0 EXIT ;  /* 0x000000000000094d */ /* 0x000fea0003800000 */
[----:B------:R-:W0:Y:S01]  /*00c0*/  S2R R173, SR_TID.X ;  /* 0x0000000000ad7919 */ /* 0x000e220000002100 */
[----:B------:R-:W-:Y:S01]  /*00d0*/  IMAD.MOV.U32 R10, RZ, RZ, c[0x0][0x19c] ;  /* 0x00006700ff0a7624 */ /* 0x000fe200078e00ff */
[----:B------:R-:W-:Y:S01]  /*00e0*/  MOV R199, RZ ;  /* 0x000000ff00c77202 */ /* 0x000fe20000000f00 */
[----:B------:R-:W-:Y:S01]  /*00f0*/  IMAD.MOV.U32 R37, RZ, RZ, c[0x0][0x18c] ;  /* 0x00006300ff257624 */ /* 0x000fe200078e00ff */
[----:B------:R-:W1:Y:S01]  /*0100*/  S2R R172, SR_CTAID.Z ;  /* 0x0000000000ac7919 */ /* 0x000e620000002700 */
[----:B------:R-:W-:Y:S01]  /*0110*/  IMAD.MOV.U32 R154, RZ, RZ, 0x1 ;  /* 0x00000001ff9a7424 */ /* 0x000fe200078e00ff */
[----:B------:R-:W-:Y:S01]  /*0120*/  ISETP.NE.AND P2, PT, R10, 0x1, PT ;  /* 0x000000010a00780c */ /* 0x000fe20003f45270 */
[----:B------:R-:W-:Y:S01]  /*0130*/  IMAD.MOV.U32 R194, RZ, RZ, RZ ;  /* 0x000000ffffc27224 */ /* 0x000fe200078e00ff */
[----:B------:R-:W-:Y:S01]  /*0140*/  MOV R192, RZ ;  /* 0x000000ff00c07202 */ /* 0x000fe20000000f00 */
[----:B------:R-:W-:Y:S01]  /*0150*/  IMAD.MOV.U32 R190, RZ, RZ, RZ ;  /* 0x000000ffffbe7224 */ /* 0x000fe200078e00ff */
[----:B------:R-:W-:Y:S01]  /*0160*/  MOV R188, RZ ;  /* 0x000000ff00bc7202 */ /* 0x000fe20000000f00 */
[----:B------:R-:W-:Y:S01]  /*0170*/  IMAD.MOV.U32 R186, RZ, RZ, RZ ;  /* 0x000000ffffba7224 */ /* 0x000fe200078e00ff */
[----:B------:R-:W-:Y:S01]  /*0180*/  MOV R184, RZ ;  /* 0x000000ff00b87202 */ /* 0x000fe20000000f00 */
[----:B------:R-:W-:Y:S01]  /*0190*/  IMAD.MOV.U32 R182, RZ, RZ, RZ ;  /* 0x000000ffffb67224 */ /* 0x000fe200078e00ff */
[----:B------:R-:W-:-:S02]  /*01a0*/  MOV R180, RZ ;  /* 0x000000ff00b47202 */ /* 0x000fc40000000f00 */
[----:B0-----:R-:W-:-:S04]  /*01b0*/  SHF.R.S32.HI R200, RZ, 0x1f, R173 ;  /* 0x0000001fffc87819 */ /* 0x001fc800000114ad */
[----:B------:R-:W-:-:S04]  /*01c0*/  LEA.HI R198, R200, R173, RZ, 0x5 ;  /* 0x000000adc8c67211 */ /* 0x000fc800078f28ff */
[----:B------:R-:W-:Y:S02]  /*01d0*/  LOP3.LUT R0, R198, 0xffffffe0, RZ, 0xc0, !PT ;  /* 0xffffffe0c6007812 */ /* 0x000fe400078ec0ff */
[----:B------:R-:W-:-:S03]  /*01e0*/  SHF.R.S32.HI R198, RZ, 0x5, R198 ;  /* 0x00000005ffc67819 */ /* 0x000fc600000114c6 */
[----:B------:R-:W-:Y:S02]  /*01f0*/  IMAD.IADD R201, R173, 0x1, -R0 ;  /* 0x00000001adc97824 */ /* 0x000fe400078e0a00 */
[----:B------:R-:W-:-:S03]  /*0200*/  IMAD.MOV.U32 R0, RZ, RZ, c[0x0][0x200] ;  /* 0x00008000ff007624 */ /* 0x000fc600078e00ff */
[----:B------:R-:W-:Y:S02]  /*0210*/  SHF.R.S32.HI R196, RZ, 0x1f, R201 ;  /* 0x0000001fffc47819 */ /* 0x000fe400000114c9 */
[----:B------:R-:W-:Y:S01]  /*0220*/  ISETP.NE.AND P1, PT, R0, 0x1, PT ;  /* 0x000000010000780c */ /* 0x000fe20003f25270 */
[----:B------:R-:W-:Y:S01]  /*0230*/  IMAD.MOV.U32 R0, RZ, RZ, c[0x0][0x20c] ;  /* 0x00008300ff007624 */ /* 0x000fe200078e00ff */
[----:B------:R-:W-:-:S04]  /*0240*/  LEA.HI R52, R196, R201, RZ, 0x2 ;  /* 0x000000c9c4347211 */ /* 0x000fc800078f10ff */
[----:B------:R-:W-:Y:S02]  /*0250*/  SHF.R.S32.HI R57, RZ, 0x2, R52 ;  /* 0x00000002ff397819 */ /* 0x000fe40000011434 */
[----:B------:R-:W-:Y:S02]  /*0260*/  ISETP.NE.AND P0, PT, R0, 0x1, PT ;  /* 0x000000010000780c */ /* 0x000fe40003f05270 */
[----:B------:R-:W-:Y:S02]  /*0270*/  LEA R74, R198, R57, 0x6 ;  /* 0x00000039c64a7211 */ /* 0x000fe400078e30ff */
[----:B------:R-:W-:Y:S02]  /*0280*/  P2R R0, PR, RZ, 0x4 ;  /* 0x00000004ff007803 */ /* 0x000fe40000000000 */
[----:B------:R-:W-:Y:S02]  /*0290*/  LEA R16, R203, R74, 0x7 ;  /* 0x0000004acb107211 */ /* 0x000fe400078e38ff */
[----:B------:R-:W-:-:S02]  /*02a0*/  LOP3.LUT R52, R52, 0xfffffffc, RZ, 0xc0, !PT ;  /* 0xfffffffc34347812 */ /* 0x000fc400078ec0ff */
[C---:B------:R-:W-:Y:S01]  /*02b0*/  IADD3 R8, R16.reuse, 0x18, RZ ;  /* 0x0000001810087810 */ /* 0x040fe20007ffe0ff */
[----:B------:R-:W-:Y:S01]  /*02c0*/  IMAD.MOV.U32 R27, RZ, RZ, R16 ;  /* 0x000000ffff1b7224 */ /* 0x000fe200078e0010 */
[C---:B------:R-:W-:Y:S01]  /*02d0*/  IADD3 R12, R16.reuse, 0x10, RZ ;  /* 0x00000010100c7810 */ /* 0x040fe20007ffe0ff */
[C---:B------:R-:W-:Y:S01]  /*02e0*/  @P1 IMAD.HI.U32 R4, R16.reuse, c[0x0][0x204], RZ ;  /* 0x0000810010041a27 */ /* 0x040fe200078e00ff */
[----:B------:R-:W-:Y:S02]  /*02f0*/  IADD3 R14, R16, 0x8, RZ ;  /* 0x00000008100e7810 */ /* 0x000fe40007ffe0ff */
[----:B------:R-:W-:Y:S01]  /*0300*/  MOV R25, R12 ;  /* 0x0000000c00197202 */ /* 0x000fe20000000f00 */
[----:B------:R-:W-:Y:S01]  /*0310*/  @P1 IMAD.HI.U32 R0, R8, c[0x0][0x204], RZ ;  /* 0x0000810008001a27 */ /* 0x000fe200078e00ff */
[C---:B------:R-:W-:Y:S02]  /*0320*/  IADD3 R6, R16.reuse, 0x28, RZ ;  /* 0x0000002810067810 */ /* 0x040fe40007ffe0ff */
[----:B------:R-:W-:Y:S01]  /*0330*/  @P1 SHF.R.U32.HI R27, RZ, c[0x0][0x208], R4 ;  /* 0x00008200ff1b1a19 */ /* 0x000fe20000011604 */
[----:B------:R-:W-:Y:S01]  /*0340*/  IMAD.MOV.U32 R24, RZ, RZ, R8 ;  /* 0x000000ffff187224 */ /* 0x000fe200078e0008 */
[----:B------:R-:W-:Y:S01]  /*0350*/  IADD3 R4, R16, 0x30, RZ ;  /* 0x0000003010047810 */ /* 0x000fe20007ffe0ff */
[----:B------:R-:W-:Y:S01]  /*0360*/  @P1 IMAD.HI.U32 R2, R12, c[0x0][0x204], RZ ;  /* 0x000081000c021a27 */ /* 0x000fe200078e00ff */
[----:B------:R-:W-:-:S02]  /*0370*/  MOV R22, R6 ;  /* 0x0000000600167202 */ /* 0x000fc40000000f00 */
[----:B------:R-:W-:Y:S01]  /*0380*/  @P1 SHF.R.U32.HI R24, RZ, c[0x0][0x208], R0 ;  /* 0x00008200ff181a19 */ /* 0x000fe20000011600 */
[----:B------:R-:W-:Y:S01]  /*0390*/  IMAD.MOV.U32 R26, RZ, RZ, R14 ;  /* 0x000000ffff1a7224 */ /* 0x000fe200078e000e */
[----:B------:R-:W-:Y:S01]  /*03a0*/  IADD3 R0, R16, 0x20, RZ ;  /* 0x0000002010007810 */ /* 0x000fe20007ffe0ff */
[----:B------:R-:W-:Y:S01]  /*03b0*/  @P1 IMAD.HI.U32 R3, R14, c[0x0][0x204], RZ ;  /* 0x000081000e031a27 */ /* 0x000fe200078e00ff */
[----:B------:R-:W-:Y:S02]  /*03c0*/  @P1 SHF.R.U32.HI R25, RZ, c[0x0][0x208], R2 ;  /* 0x00008200ff191a19 */ /* 0x000fe40000011602 */
[----:B------:R-:W-:Y:S01]  /*03d0*/  IADD3 R2, R16, 0x38, RZ ;  /* 0x0000003810027810 */ /* 0x000fe20007ffe0ff */
[----:B------:R-:W-:Y:S01]  /*03e0*/  @P1 IMAD.HI.U32 R7, R6, c[0x0][0x204], RZ ;  /* 0x0000810006071a27 */ /* 0x000fe200078e00ff */
[----:B------:R-:W-:Y:S02]  /*03f0*/  @P1 SHF.R.U32.HI R26, RZ, c[0x0][0x208], R3 ;  /* 0x00008200ff1a1a19 */ /* 0x000fe40000011603 */
[----:B------:R-:W-:Y:S01]  /*0400*/  IADD3 R11, RZ, -R24, RZ ;  /* 0x80000018ff0b7210 */ /* 0x000fe20007ffe0ff */
[----:B------:R-:W-:Y:S01]  /*0410*/  IMAD.MOV.U32 R23, RZ, RZ, R0 ;  /* 0x000000ffff177224 */ /* 0x000fe200078e0000 */
[----:B------:R-:W-:Y:S01]  /*0420*/  @P1 SHF.R.U32.HI R22, RZ, c[0x0][0x208], R7 ;  /* 0x00008200ff161a19 */ /* 0x000fe20000011607 */
[----:B------:R-:W-:-:S04]  /*0430*/  @P1 IMAD.HI.U32 R9, R0, c[0x0][0x204], RZ ;  /* 0x0000810000091a27 */ /* 0x000fc800078e00ff */
[----:B------:R-:W-:Y:S01]  /*0440*/  IMAD.MOV.U32 R21, RZ, RZ, R4 ;  /* 0x000000ffff157224 */ /* 0x000fe200078e0004 */
[----:B------:R-:W-:Y:S01]  /*0450*/  @P1 SHF.R.U32.HI R23, RZ, c[0x0][0x208], R9 ;  /* 0x00008200ff171a19 */ /* 0x000fe20000011609 */
[----:B------:R-:W-:Y:S01]  /*0460*/  @P1 IMAD.HI.U32 R5, R4, c[0x0][0x204], RZ ;  /* 0x0000810004051a27 */ /* 0x000fe200078e00ff */
[----:B------:R-:W-:-:S03]  /*0470*/  IADD3 R9, RZ, -R27, RZ ;  /* 0x8000001bff097210 */ /* 0x000fc60007ffe0ff */
[----:B------:R-:W-:Y:S01]  /*0480*/  @P1 IMAD.HI.U32 R3, R2, c[0x0][0x204], RZ ;  /* 0x0000810002031a27 */ /* 0x000fe200078e00ff */
[----:B------:R-:W-:-:S03]  /*0490*/  @P1 SHF.R.U32.HI R21, RZ, c[0x0][0x208], R5 ;  /* 0x00008200ff151a19 */ /* 0x000fc60000011605 */
[----:B------:R-:W-:Y:S02]  /*04a0*/  IMAD.MOV.U32 R20, RZ, RZ, R2 ;  /* 0x000000ffff147224 */ /* 0x000fe400078e0002 */
[----:B------:R-:W-:Y:S02]  /*04b0*/  IMAD.MOV R15, RZ, RZ, -R26 ;  /* 0x000000ffff0f7224 */ /* 0x000fe400078e0a1a */
[----:B------:R-:W-:Y:S01]  /*04c0*/  IMAD.MOV R7, RZ, RZ, -R25 ;  /* 0x000000ffff077224 */ /* 0x000fe200078e0a19 */
[----:B------:R-:W-:Y:S01]  /*04d0*/  @P1 SHF.R.U32.HI R20, RZ, c[0x0][0x208], R3 ;  /* 0x00008200ff141a19 */ /* 0x000fe20000011603 */
[----:B------:R-:W-:Y:S01]  /*04e0*/  IMAD.MOV R13, RZ, RZ, -R22 ;  /* 0x000000ffff0d7224 */ /* 0x000fe200078e0a16 */
[----:B------:R-:W-:Y:S01]  /*04f0*/  IADD3 R3, RZ, -R21, RZ ;  /* 0x80000015ff037210 */ /* 0x000fe20007ffe0ff */
[----:B------:R-:W-:Y:S02]  /*0500*/  IMAD.MOV R5, RZ, RZ, -R23 ;  /* 0x000000ffff057224 */ /* 0x000fe400078e0a17 */
[----:B------:R-:W-:-:S02]  /*0510*/  IMAD R15, R15, c[0x0][0x200], R14 ;  /* 0x000080000f0f7a24 */ /* 0x000fc400078e020e */
[----:B------:R-:W-:Y:S02]  /*0520*/  IMAD R7, R7, c[0x0][0x200], R12 ;  /* 0x0000800007077a24 */ /* 0x000fe400078e020c */
[----:B------:R-:W-:Y:S01]  /*0530*/  IMAD R9, R9, c[0x0][0x200], R16 ;  /* 0x0000800009097a24 */ /* 0x000fe200078e0210 */
[----:B------:R-:W-:Y:S01]  /*0540*/  MOV R18, R15 ;  /* 0x0000000f00127202 */ /* 0x000fe20000000f00 */
[----:B------:R-:W-:Y:S02]  /*0550*/  IMAD R13, R13, c[0x0][0x200], R6 ;  /* 0x000080000d0d7a24 */ /* 0x000fe400078e0206 */
[----:B------:R-:W-:Y:S02]  /*0560*/  IMAD R11, R11, c[0x0][0x200], R8 ;  /* 0x000080000b0b7a24 */ /* 0x000fe400078e0208 */
[----:B------:R-:W-:Y:S02]  /*0570*/  IMAD R5, R5, c[0x0][0x200], R0 ;  /* 0x0000800005057a24 */ /* 0x000fe400078e0200 */
[----:B------:R-:W-:-:S02]  /*0580*/  IMAD.MOV R31, RZ, RZ, -R20 ;  /* 0x000000ffff1f7224 */ /* 0x000fc400078e0a14 */
[----:B------:R-:W-:-:S04]  /*0590*/  @P0 IMAD.HI.U32 R14, R15, c[0x0][0x210], RZ ;  /* 0x000084000f0e0a27 */ /* 0x000fc800078e00ff */
[----:B------:R-:W-:Y:S01]  /*05a0*/  IMAD.MOV.U32 R6, RZ, RZ, R7 ;  /* 0x000000ffff067224 */ /* 0x000fe200078e0007 */
[----:B------:R-:W-:Y:S01]  /*05b0*/  @P0 SHF.R.U32.HI R18, RZ, c[0x0][0x214], R14 ;  /* 0x00008500ff120a19 */ /* 0x000fe2000001160e */
[----:B------:R-:W-:-:S04]  /*05c0*/  @P0 IMAD.HI.U32 R12, R7, c[0x0][0x210], RZ ;  /* 0x00008400070c0a27 */ /* 0x000fc800078e00ff */
[----:B------:R-:W-:Y:S01]  /*05d0*/  @P0 IMAD.HI.U32 R0, R9, c[0x0][0x210], RZ ;  /* 0x0000840009000a27 */ /* 0x000fe200078e00ff */
[----:B------:R-:W-:-:S03]  /*05e0*/  @P0 SHF.R.U32.HI R6, RZ, c[0x0][0x214], R12 ;  /* 0x00008500ff060a19 */ /* 0x000fc6000001160c */
[----:B------:R-:W-:Y:S01]  /*05f0*/  IMAD.MOV.U32 R8, RZ, RZ, R9 ;  /* 0x000000ffff087224 */ /* 0x000fe200078e0009 */
[----:B------:R-:W-:Y:S01]  /*0600*/  IADD3 R30, RZ, -R6, RZ ;  /* 0x80000006ff1e7210 */ /* 0x000fe20007ffe0ff */
[----:B------:R-:W-:Y:S02]  /*0610*/  IMAD R31, R31, c[0x0][0x200], R2 ;  /* 0x000080001f1f7a24 */ /* 0x000fe400078e0202 */
[----:B------:R-:W-:Y:S01]  /*0620*/  IMAD.MOV.U32 R16, RZ, RZ, R11 ;  /* 0x000000ffff107224 */ /* 0x000fe200078e000b */
[----:B------:R-:W-:Y:S01]  /*0630*/  @P0 SHF.R.U32.HI R8, RZ, c[0x0][0x214], R0 ;  /* 0x00008500ff080a19 */ /* 0x000fe20000011600 */
[----:B------:R-:W-:-:S04]  /*0640*/  @P0 IMAD.HI.U32 R2, R11, c[0x0][0x210], RZ ;  /* 0x000084000b020a27 */ /* 0x000fc800078e00ff */
[----:B------:R-:W-:Y:S01]  /*0650*/  IMAD.MOV.U32 R14, RZ, RZ, R13 ;  /* 0x000000ffff0e7224 */ /* 0x000fe200078e000d */
[----:B------:R-:W-:Y:S01]  /*0660*/  @P0 SHF.R.U32.HI R16, RZ, c[0x0][0x214], R2 ;  /* 0x00008500ff100a19 */ /* 0x000fe20000011602 */
[----:B------:R-:W-:-:S04]  /*0670*/  @P0 IMAD.HI.U32 R12, R13, c[0x0][0x210], RZ ;  /* 0x000084000d0c0a27 */ /* 0x000fc800078e00ff */
[----:B------:R-:W-:Y:S01]  /*0680*/  IMAD R3, R3, c[0x0][0x200], R4 ;  /* 0x0000800003037a24 */ /* 0x000fe200078e0204 */
[----:B------:R-:W-:Y:S01]  /*0690*/  MOV R4, R5 ;  /* 0x0000000500047202 */ /* 0x000fe20000000f00 */
[----:B------:R-:W-:Y:S01]  /*06a0*/  @P0 IMAD.HI.U32 R0, R5, c[0x0][0x210], RZ ;  /* 0x0000840005000a27 */ /* 0x000fe200078e00ff */
[----:B------:R-:W-:-:S03]  /*06b0*/  @P0 SHF.R.U32.HI R14, RZ, c[0x0][0x214], R12 ;  /* 0x00008500ff0e0a19 */ /* 0x000fc6000001160c */
[----:B------:R-:W-:Y:S01]  /*06c0*/  IMAD.MOV.U32 R2, RZ, RZ, R3 ;  /* 0x000000ffff027224 */ /* 0x000fe200078e0003 */
[----:B------:R-:W-:Y:S01]  /*06d0*/  @P0 SHF.R.U32.HI R4, RZ, c[0x0][0x214], R0 ;  /* 0x00008500ff040a19 */ /* 0x000fe20000011600 */
[----:B------:R-:W-:Y:S01]  /*06e0*/  @P0 IMAD.HI.U32 R19, R3, c[0x0][0x210], RZ ;  /* 0x0000840003130a27 */ /* 0x000fe200078e00ff */
[----:B------:R-:W-:-:S03]  /*06f0*/  MOV R0, R31 ;  /* 0x0000001f00007202 */ /* 0x000fc60000000f00 */
[----:B------:R-:W-:Y:S01]  /*0700*/  IMAD.MOV R12, RZ, RZ, -R8 ;  /* 0x000000ffff0c7224 */ /* 0x000fe200078e0a08 */
[----:B------:R-:W-:Y:S01]  /*0710*/  @P0 SHF.R.U32.HI R2, RZ, c[0x0][0x214], R19 ;  /* 0x00008500ff020a19 */ /* 0x000fe20000011613 */
[----:B------:R-:W-:Y:S02]  /*0720*/  IMAD.MOV R28, RZ, RZ, -R16 ;  /* 0x000000ffff1c7224 */ /* 0x000fe400078e0a10 */
[----:B------:R-:W-:Y:S02]  /*0730*/  IMAD R9, R12, c[0x0][0x20c], R9 ;  /* 0x000083000c097a24 */ /* 0x000fe400078e0209 */
[----:B------:R-:W-:-:S04]  /*0740*/  @P0 IMAD.HI.U32 R17, R31, c[0x0][0x210], RZ ;  /* 0x000084001f110a27 */ /* 0x000fc800078e00ff */
[----:B------:R-:W-:Y:S01]  /*0750*/  IMAD.MOV R12, RZ, RZ, -R4 ;  /* 0x000000ffff0c7224 */ /* 0x000fe200078e0a04 */
[----:B------:R-:W-:Y:S01]  /*0760*/  @P0 SHF.R.U32.HI R0, RZ, c[0x0][0x214], R17 ;  /* 0x00008500ff000a19 */ /* 0x000fe20000011611 */
[----:B------:R-:W-:Y:S01]  /*0770*/  IMAD R35, R28, c[0x0][0x20c], R11 ;  /* 0x000083001c237a24 */ /* 0x000fe200078e020b */
[----:B------:R-:W-:Y:S01]  /*0780*/  IADD3 R28, RZ, -R14, RZ ;  /* 0x8000000eff1c7210 */ /* 0x000fe20007ffe0ff */
[----:B------:R-:W-:Y:S01]  /*0790*/  IMAD R5, R12, c[0x0][0x20c], R5 ;  /* 0x000083000c057a24 */ /* 0x000fe200078e0205 */
[----:B------:R-:W-:Y:S01]  /*07a0*/  MOV R11, 0x1 ;  /* 0x00000001000b7802 */ /* 0x000fe20000000f00 */
[----:B------:R-:W-:Y:S02]  /*07b0*/  IMAD.MOV R12, RZ, RZ, -R2 ;  /* 0x000000ffff0c7224 */ /* 0x000fe400078e0a02 */
[----:B------:R-:W-:Y:S01]  /*07c0*/  IMAD R33, R28, c[0x0][0x20c], R13 ;  /* 0x000083001c217a24 */ /* 0x000fe200078e020d */
[C---:B------:R-:W-:Y:S01]  /*07d0*/  IADD3 R29, -R11.reuse, c[0x0][0x17c], RZ ;  /* 0x00005f000b1d7a10 */ /* 0x040fe20007ffe1ff */
[----:B------:R-:W-:Y:S01]  /*07e0*/  IMAD R3, R12, c[0x0][0x20c], R3 ;  /* 0x000083000c037a24 */ /* 0x000fe200078e0203 */
[----:B------:R-:W-:Y:S01]  /*07f0*/  IADD3 R11, -R11, c[0x0][0x180], RZ ;  /* 0x000060000b0b7a10 */ /* 0x000fe20007ffe1ff */
[-C--:B------:R-:W-:Y:S01]  /*0800*/  IMAD R13, R2, R37.reuse, -c[0x0][0x184] ;  /* 0x80006100020d7624 */ /* 0x080fe200078e0225 */
[----:B------:R-:W-:Y:S01]  /*0810*/  SEL R42, R29, RZ, !P2 ;  /* 0x000000ff1d2a7207 */ /* 0x000fe20005000000 */
[----:B------:R-:W-:Y:S01]  /*0820*/  IMAD R12, R0, R37, -c[0x0][0x184] ;  /* 0x80006100000c7624 */ /* 0x000fe200078e0225 */
[----:B------:R-:W-:Y:S01]  /*0830*/  SEL R34, R11, RZ, !P2 ;  /* 0x000000ff0b227207 */ /* 0x000fe20005000000 */
[----:B------:R-:W-:Y:S01]  /*0840*/  IMAD.MOV R2, RZ, RZ, -R0 ;  /* 0x000000ffff027224 */ /* 0x000fe200078e0a00 */
[----:B------:R-:W-:Y:S01]  /*0850*/  MOV R0, c[0x0][0x190] ;  /* 0x0000640000007a02 */ /* 0x000fe20000000f00 */
[----:B------:R-:W-:-:S02]  /*0860*/  IMAD.MOV R32, RZ, RZ, -R18 ;  /* 0x000000ffff207224 */ /* 0x000fc400078e0a12 */
[-C--:B------:R-:W-:Y:S02]  /*0870*/  IMAD R19, R8, R37.reuse, -c[0x0][0x184] ;  /* 0x8000610008137624 */ /* 0x080fe400078e0225 */
[----:B------:R-:W-:Y:S02]  /*0880*/  IMAD.IADD R52, R201, 0x1, -R52 ;  /* 0x00000001c9347824 */ /* 0x000fe400078e0a34 */
[----:B------:R-:W-:Y:S02]  /*0890*/  IMAD R9, R9, R0, -c[0x0][0x188] ;  /* 0x8000620009097624 */ /* 0x000fe400078e0200 */
[----:B------:R-:W-:Y:S02]  /*08a0*/  IMAD R39, R32, c[0x0][0x20c], R15 ;  /* 0x0000830020277a24 */ /* 0x000fe400078e020f */
[-C--:B------:R-:W-:Y:S02]  /*08b0*/  IMAD R18, R18, R37.reuse, -c[0x0][0x184] ;  /* 0x8000610012127624 */ /* 0x080fe400078e0225 */
[----:B------:R-:W-:-:S02]  /*08c0*/  IMAD R17, R6, R37, -c[0x0][0x184] ;  /* 0x8000610006117624 */ /* 0x000fc400078e0225 */
[-C--:B------:R-:W-:Y:S02]  /*08d0*/  IMAD R16, R16, R37.reuse, -c[0x0][0x184] ;  /* 0x8000610010107624 */ /* 0x080fe400078e0225 */
[-C--:B------:R-:W-:Y:S02]  /*08e0*/  IMAD R15, R4, R37.reuse, -c[0x0][0x184] ;  /* 0x80006100040f7624 */ /* 0x080fe400078e0225 */
[----:B------:R-:W-:Y:S02]  /*08f0*/  IMAD R14, R14, R37, -c[0x0][0x184] ;  /* 0x800061000e0e7624 */ /* 0x000fe400078e0225 */
[----:B------:R-:W-:Y:S02]  /*0900*/  IMAD R7, R30, c[0x0][0x20c], R7 ;  /* 0x000083001e077a24 */ /* 0x000fe400078e0207 */
[----:B------:R-:W-:Y:S02]  /*0910*/  IMAD R37, R42, c[0x0][0x194], R19 ;  /* 0x000065002a257a24 */ /* 0x000fe400078e0213 */
[----:B-1----:R-:W-:-:S02]  /*0920*/  IMAD R53, R172, 0x4, R52 ;  /* 0x00000004ac357824 */ /* 0x002fc400078e0234 */
[----:B------:R-:W-:Y:S02]  /*0930*/  IMAD R30, R34, c[0x0][0x198], R9 ;  /* 0x00006600221e7a24 */ /* 0x000fe400078e0209 */
[----:B------:R-:W-:Y:S01]  /*0940*/  IMAD R8, R39, R0, -c[0x0][0x188] ;  /* 0x8000620027087624 */ /* 0x000fe200078e0200 */
[----:B------:R-:W-:Y:S01]  /*0950*/  SHF.L.U32 R53, R53, 0x3, RZ ;  /* 0x0000000335357819 */ /* 0x000fe200000006ff */
[----:B------:R-:W-:Y:S02]  /*0960*/  IMAD R37, R37, c[0x0][0x1d4], RZ ;  /* 0x0000750025257a24 */ /* 0x000fe400078e02ff */
[----:B------:R-:W-:Y:S02]  /*0970*/  IMAD R30, R30, c[0x0][0x1d0], RZ ;  /* 0x000074001e1e7a24 */ /* 0x000fe400078e02ff */
[----:B------:R-:W-:Y:S02]  /*0980*/  IMAD R39, R42, c[0x0][0x194], R18 ;  /* 0x000065002a277a24 */ /* 0x000fe400078e0212 */
[----:B------:R-:W-:-:S02]  /*0990*/  IMAD R28, R34, c[0x0][0x198], R8 ;  /* 0x00006600221c7a24 */ /* 0x000fc400078e0208 */
[-C--:B------:R-:W-:Y:S01]  /*09a0*/  IMAD R4, R33, R0.reuse, -c[0x0][0x188] ;  /* 0x8000620021047624 */ /* 0x080fe200078e0200 */
[----:B------:R-:W-:Y:S01]  /*09b0*/  SHF.R.S32.HI R33, RZ, 0x1f, R37 ;  /* 0x0000001fff217819 */ /* 0x000fe20000011425 */
[----:B------:R-:W-:Y:S01]  /*09c0*/  IMAD R6, R35, R0, -c[0x0][0x188] ;  /* 0x8000620023067624 */ /* 0x000fe200078e0200 */
[----:B------:R-:W-:Y:S01]  /*09d0*/  IADD3 R37, P1, P0, R37, R30, R53 ;  /* 0x0000001e25257210 */ /* 0x000fe2000783e035 */
[----:B------:R-:W-:Y:S01]  /*09e0*/  IMAD R31, R2, c[0x0][0x20c], R31 ;  /* 0x00008300021f7a24 */ /* 0x000fe200078e021f */
[----:B------:R-:W-:Y:S01]  /*09f0*/  SHF.R.S32.HI R2, RZ, 0x1f, R53 ;  /* 0x0000001fff027819 */ /* 0x000fe20000011435 */
[----:B------:R-:W-:Y:S01]  /*0a00*/  IMAD R39, R39, c[0x0][0x1d4], RZ ;  /* 0x0000750027277a24 */ /* 0x000fe200078e02ff */
[----:B------:R-:W-:Y:S01]  /*0a10*/  SHF.R.S32.HI R30, RZ, 0x1f, R30 ;  /* 0x0000001fff1e7819 */ /* 0x000fe2000001141e */
[----:B------:R-:W-:Y:S02]  /*0a20*/  IMAD R28, R28, c[0x0][0x1d0], RZ ;  /* 0x000074001c1c7a24 */ /* 0x000fe400078e02ff */
[----:B------:R-:W-:Y:S01]  /*0a30*/  IMAD R7, R7, R0, -c[0x0][0x188] ;  /* 0x8000620007077624 */ /* 0x000fe200078e0200 */
[----:B------:R-:W-:Y:S01]  /*0a40*/  IADD3.X R33, R33, R30, R2, P1, P0 ;  /* 0x0000001e21217210 */ /* 0x000fe20000fe0402 */
[----:B------:R-:W-:Y:S01]  /*0a50*/  IMAD R50, R42, c[0x0][0x194], R16 ;  /* 0x000065002a327a24 */ /* 0x000fe200078e0210 */
[----:B------:R-:W-:Y:S01]  /*0a60*/  SHF.R.S32.HI R35, RZ, 0x1f, R39 ;  /* 0x0000001fff237819 */ /* 0x000fe20000011427 */
[----:B------:R-:W-:Y:S01]  /*0a70*/  IMAD R40, R34, c[0x0][0x198], R6 ;  /* 0x0000660022287a24 */ /* 0x000fe200078e0206 */
[----:B------:R-:W-:Y:S01]  /*0a80*/  IADD3 R39, P1, P0, R39, R28, R53 ;  /* 0x0000001c27277210 */ /* 0x000fe2000783e035 */
[----:B------:R-:W-:Y:S01]  /*0a90*/  IMAD R56, R42, c[0x0][0x194], R17 ;  /* 0x000065002a387a24 */ /* 0x000fe200078e0211 */
[----:B------:R-:W-:Y:S01]  /*0aa0*/  SHF.R.S32.HI R28, RZ, 0x1f, R28 ;  /* 0x0000001fff1c7819 */ /* 0x000fe2000001141c */
[----:B------:R-:W-:-:S02]  /*0ab0*/  IMAD R38, R34, c[0x0][0x198], R7 ;  /* 0x0000660022267a24 */ /* 0x000fc400078e0207 */
[----:B------:R-:W-:Y:S01]  /*0ac0*/  IMAD R50, R50, c[0x0][0x1d4], RZ ;  /* 0x0000750032327a24 */ /* 0x000fe200078e02ff */
[----:B------:R-:W-:Y:S01]  /*0ad0*/  IADD3.X R35, R35, R28, R2, P1, P0 ;  /* 0x0000001c23237210 */ /* 0x000fe20000fe0402 */
[----:B------:R-:W-:Y:S02]  /*0ae0*/  IMAD R40, R40, c[0x0][0x1d0], RZ ;  /* 0x0000740028287a24 */ /* 0x000fe400078e02ff */
[-C--:B------:R-:W-:Y:S02]  /*0af0*/  IMAD R5, R5, R0.reuse, -c[0x0][0x188] ;  /* 0x8000620005057624 */ /* 0x080fe400078e0200 */
[----:B------:R-:W-:Y:S02]  /*0b00*/  IMAD R3, R3, R0, -c[0x0][0x188] ;  /* 0x8000620003037624 */ /* 0x000fe400078e0200 */
[----:B------:R-:W-:Y:S02]  /*0b10*/  IMAD R56, R56, c[0x0][0x1d4], RZ ;  /* 0x0000750038387a24 */ /* 0x000fe400078e02ff */
[----:B------:R-:W-:-:S02]  /*0b20*/  IMAD R46, R42, c[0x0][0x194], R14 ;  /* 0x000065002a2e7a24 */ /* 0x000fc400078e020e */
[----:B------:R-:W-:Y:S01]  /*0b30*/  IMAD R0, R31, R0, -c[0x0][0x188] ;  /* 0x800062001f007624 */ /* 0x000fe200078e0200 */
[----:B------:R-:W-:Y:S01]  /*0b40*/  SHF.R.S32.HI R31, RZ, 0x1f, R50 ;  /* 0x0000001fff1f7819 */ /* 0x000fe20000011432 */
[----:B------:R-:W-:Y:S01]  /*0b50*/  IMAD R38, R38, c[0x0][0x1d0], RZ ;  /* 0x0000740026267a24 */ /* 0x000fe200078e02ff */
[----:B------:R-:W-:Y:S01]  /*0b60*/  IADD3 R50, P1, P0, R50, R40, R53 ;  /* 0x0000002832327210 */ /* 0x000fe2000783e035 */
[----:B------:R-:W-:Y:S01]  /*0b70*/  IMAD R30, R34, c[0x0][0x198], R4 ;  /* 0x00006600221e7a24 */ /* 0x000fe200078e0204 */
[----:B------:R-:W-:Y:S01]  /*0b80*/  SHF.R.S32.HI R40, RZ, 0x1f, R40 ;  /* 0x0000001fff287819 */ /* 0x000fe20000011428 */
[----:B------:R-:W-:Y:S01]  /*0b90*/  IMAD R48, R42, c[0x0][0x194], R15 ;  /* 0x000065002a307a24 */ /* 0x000fe200078e020f */
[----:B------:R-:W-:Y:S01]  /*0ba0*/  SHF.R.S32.HI R41, RZ, 0x1f, R56 ;  /* 0x0000001fff297819 */ /* 0x000fe20000011438 */
[----:B------:R-:W-:Y:S01]  /*0bb0*/  IMAD R28, R34, c[0x0][0x198], R5 ;  /* 0x00006600221c7a24 */ /* 0x000fe200078e0205 */
[----:B------:R-:W-:Y:S01]  /*0bc0*/  IADD3 R56, P3, P2, R56, R38, R53 ;  /* 0x0000002638387210 */ /* 0x000fe20007a7e035 */
[----:B------:R-:W-:Y:S01]  /*0bd0*/  IMAD R46, R46, c[0x0][0x1d4], RZ ;  /* 0x000075002e2e7a24 */ /* 0x000fe200078e02ff */
[----:B------:R-:W-:Y:S01]  /*0be0*/  SHF.R.S32.HI R38, RZ, 0x1f, R38 ;  /* 0x0000001fff267819 */ /* 0x000fe20000011426 */
[----:B------:R-:W-:Y:S01]  /*0bf0*/  IMAD R30, R30, c[0x0][0x1d0], RZ ;  /* 0x000074001e1e7a24 */ /* 0x000fe200078e02ff */
[----:B------:R-:W-:Y:S01]  /*0c00*/  IADD3.X R40, R31, R40, R2, P1, P0 ;  /* 0x000000281f287210 */ /* 0x000fe20000fe0402 */
[----:B------:R-:W-:Y:S01]  /*0c10*/  IMAD R48, R48, c[0x0][0x1d4], RZ ;  /* 0x0000750030307a24 */ /* 0x000fe200078e02ff */
[----:B------:R-:W-:Y:S01]  /*0c20*/  SHF.R.S32.HI R31, RZ, 0x1f, R46 ;  /* 0x0000001fff1f7819 */ /* 0x000fe2000001142e */
[----:B------:R-:W-:Y:S01]  /*0c30*/  IMAD R44, R42, c[0x0][0x194], R13 ;  /* 0x000065002a2c7a24 */ /* 0x000fe200078e020d */
[----:B------:R-:W-:Y:S01]  /*0c40*/  IADD3 R46, P1, P0, R46, R30, R53 ;  /* 0x0000001e2e2e7210 */ /* 0x000fe2000783e035 */
[----:B------:R-:W-:Y:S01]  /*0c50*/  IMAD R28, R28, c[0x0][0x1d0], RZ ;  /* 0x000074001c1c7a24 */ /* 0x000fe200078e02ff */
[----:B------:R-:W-:Y:S01]  /*0c60*/  IADD3.X R38, R41, R38, R2, P3, P2 ;  /* 0x0000002629267210 */ /* 0x000fe20001fe4402 */
[----:B------:R-:W-:Y:S01]  /*0c70*/  IMAD R32, R34, c[0x0][0x198], R3 ;  /* 0x0000660022207a24 */ /* 0x000fe200078e0203 */
[----:B------:R-:W-:Y:S01]  /*0c80*/  SHF.R.S32.HI R30, RZ, 0x1f, R30 ;  /* 0x0000001fff1e7819 */ /* 0x000fe2000001141e */
[----:B------:R-:W-:Y:S01]  /*0c90*/  IMAD R44, R44, c[0x0][0x1d4], RZ ;  /* 0x000075002c2c7a24 */ /* 0x000fe200078e02ff */
[----:B------:R-:W-:Y:S01]  /*0ca0*/  SHF.R.S32.HI R41, RZ, 0x1f, R48 ;  /* 0x0000001fff297819 */ /* 0x000fe20000011430 */
[----:B------:R-:W-:Y:S01]  /*0cb0*/  IMAD R32, R32, c[0x0][0x1d0], RZ ;  /* 0x0000740020207a24 */ /* 0x000fe200078e02ff */
[--C-:B------:R-:W-:Y:S01]  /*0cc0*/  IADD3 R48, P3, P2, R48, R28, R53.reuse ;  /* 0x0000001c30307210 */ /* 0x100fe20007a7e035 */
[----:B------:R-:W-:Y:S01]  /*0cd0*/  IMAD R42, R42, c[0x0][0x194], R12 ;  /* 0x000065002a2a7a24 */ /* 0x000fe200078e020c */
[----:B------:R-:W-:Y:S01]  /*0ce0*/  SHF.R.S32.HI R28, RZ, 0x1f, R28 ;  /* 0x0000001fff1c7819 */ /* 0x000fe2000001141c */
[----:B------:R-:W-:Y:S01]  /*0cf0*/  IMAD R54, R27, c[0x0][0x1d8], RZ ;  /* 0x000076001b367a24 */ /* 0x000fe200078e02ff */
[----:B------:R-:W-:Y:S01]  /*0d00*/  IADD3.X R30, R31, R30, R2, P1, P0 ;  /* 0x0000001e1f1e7210 */ /* 0x000fe20000fe0402 */
[----:B------:R-:W-:Y:S01]  /*0d10*/  IMAD R34, R34, c[0x0][0x198], R0 ;  /* 0x0000660022227a24 */ /* 0x000fe200078e0200 */
[----:B------:R-:W-:Y:S01]  /*0d20*/  SHF.R.S32.HI R31, RZ, 0x1f, R44 ;  /* 0x0000001fff1f7819 */ /* 0x000fe2000001142c */
[----:B------:R-:W-:Y:S01]  /*0d30*/  IMAD R42, R42, c[0x0][0x1d4], RZ ;  /* 0x000075002a2a7a24 */ /* 0x000fe200078e02ff */
[--C-:B------:R-:W-:Y:S01]  /*0d40*/  IADD3 R44, P1, P0, R44, R32, R53.reuse ;  /* 0x000000202c2c7210 */ /* 0x100fe2000783e035 */
[----:B------:R-:W-:Y:S01]  /*0d50*/  IMAD R34, R34, c[0x0][0x1d0], RZ ;  /* 0x0000740022227a24 */ /* 0x000fe200078e02ff */
[----:B------:R-:W-:Y:S01]  /*0d60*/  IADD3.X R28, R41, R28, R2, P3, P2 ;  /* 0x0000001c291c7210 */ /* 0x000fe20001fe4402 */
[----:B------:R-:W-:Y:S01]  /*0d70*/  IMAD R45, R20, c[0x0][0x1d8], RZ ;  /* 0x00007600142d7a24 */ /* 0x000fe200078e02ff */
[----:B------:R-:W-:Y:S01]  /*0d80*/  SHF.R.S32.HI R32, RZ, 0x1f, R32 ;  /* 0x0000001fff207819 */ /* 0x000fe20000011420 */
[----:B------:R-:W-:Y:S01]  /*0d90*/  IMAD R51, R24, c[0x0][0x1d8], RZ ;  /* 0x0000760018337a24 */ /* 0x000fe200078e02ff */
[----:B------:R-:W-:Y:S01]  /*0da0*/  IADD3 R36, P2, R54, R37, RZ ;  /* 0x0000002536247210 */ /* 0x000fe20007f5e0ff */
[----:B------:R-:W-:Y:S01]  /*0db0*/  IMAD R49, R23, c[0x0][0x1d8], RZ ;  /* 0x0000760017317a24 */ /* 0x000fe200078e02ff */
[----:B------:R-:W-:Y:S01]  /*0dc0*/  IADD3.X R32, R31, R32, R2, P1, P0 ;  /* 0x000000201f207210 */ /* 0x000fe20000fe0402 */
[----:B------:R-:W-:Y:S01]  /*0dd0*/  IMAD R31, R25, c[0x0][0x1d8], RZ ;  /* 0x00007600191f7a24 */ /* 0x000fe200078e02ff */
[----:B------:R-:W-:Y:S01]  /*0de0*/  SHF.R.S32.HI R37, RZ, 0x1f, R42 ;  /* 0x0000001fff257819 */ /* 0x000fe2000001142a */
[----:B------:R-:W-:Y:S01]  /*0df0*/  IMAD R47, R22, c[0x0][0x1d8], RZ ;  /* 0x00007600162f7a24 */ /* 0x000fe200078e02ff */
[----:B------:R-:W-:Y:S01]  /*0e00*/  LEA.HI.X.SX32 R33, R54, R33, 0x1, P2 ;  /* 0x0000002136217211 */ /* 0x000fe200010f0eff */
[----:B------:R-:W-:Y:S01]  /*0e10*/  IMAD R54, R26, c[0x0][0x1d8], RZ ;  /* 0x000076001a367a24 */ /* 0x000fe200078e02ff */
[----:B------:R-:W-:-:S02]  /*0e20*/  IADD3 R42, P1, P0, R42, R34, R53 ;  /* 0x000000222a2a7210 */ /* 0x000fc4000783e035 */
[----:B------:R-:W-:Y:S02]  /*0e30*/  SHF.R.S32.HI R34, RZ, 0x1f, R34 ;  /* 0x0000001fff227819 */ /* 0x000fe40000011422 */
[----:B------:R-:W-:Y:S02]  /*0e40*/  LEA R60, P4, R36, c[0x0][0x218], 0x1 ;  /* 0x00008600243c7a11 */ /* 0x000fe400078808ff */
[----:B------:R-:W-:Y:S01]  /*0e50*/  IADD3.X R34, R37, R34, R2, P1, P0 ;  /* 0x0000002225227210 */ /* 0x000fe20000fe0402 */
[----:B------:R-:W-:Y:S01]  /*0e60*/  IMAD R37, R21, c[0x0][0x1d8], RZ ;  /* 0x0000760015257a24 */ /* 0x000fe200078e02ff */
[----:B------:R-:W-:Y:S02]  /*0e70*/  IADD3 R39, P3, R54, R39, RZ ;  /* 0x0000002736277210 */ /* 0x000fe40007f7e0ff */
[----:B------:R-:W-:Y:S02]  /*0e80*/  LEA.HI.X R61, R36, c[0x0][0x21c], R33, 0x1, P4 ;  /* 0x00008700243d7a11 */ /* 0x000fe400020f0c21 */
[----:B------:R-:W-:-:S02]  /*0e90*/  LEA.HI.X.SX32 R36, R54, R35, 0x1, P3 ;  /* 0x0000002336247211 */ /* 0x000fc400018f0eff */
[----:B------:R-:W-:Y:S02]  /*0ea0*/  IADD3 R35, P0, R37, R44, RZ ;  /* 0x0000002c25237210 */ /* 0x000fe40007f1e0ff */
[----:B------:R-:W-:Y:S02]  /*0eb0*/  IADD3 R41, P2, R31, R56, RZ ;  /* 0x000000381f297210 */ /* 0x000fe40007f5e0ff */
[----:B------:R-:W-:Y:S02]  /*0ec0*/  LEA.HI.X.SX32 R32, R37, R32, 0x1, P0 ;  /* 0x0000002025207211 */ /* 0x000fe400000f0eff */
[----:B------:R-:W-:Y:S02]  /*0ed0*/  IADD3 R37, P0, R45, R42, RZ ;  /* 0x0000002a2d257210 */ /* 0x000fe40007f1e0ff */
[----:B------:R-:W-:Y:S02]  /*0ee0*/  LEA.HI.X.SX32 R38, R31, R38, 0x1, P2 ;  /* 0x000000261f267211 */ /* 0x000fe400010f0eff */
[----:B------:R-:W-:-:S02]  /*0ef0*/  LEA.HI.X.SX32 R34, R45, R34, 0x1, P0 ;  /* 0x000000222d227211 */ /* 0x000fc400000f0eff */
[----:B------:R-:W-:Y:S02]  /*0f00*/  LEA R64, P0, R37, c[0x0][0x218], 0x1 ;  /* 0x0000860025407a11 */ /* 0x000fe400078008ff */
[----:B------:R-:W-:Y:S02]  /*0f10*/  IADD3 R43, P3, R51, R50, RZ ;  /* 0x00000032332b7210 */ /* 0x000fe40007f7e0ff */
[----:B------:R-:W-:Y:S02]  /*0f20*/  LEA.HI.X R65, R37, c[0x0][0x21c], R34, 0x1, P0 ;  /* 0x0000870025417a11 */ /* 0x000fe400000f0c22 */
[----:B------:R-:W-:Y:S02]  /*0f30*/  IADD3 R31, P2, R49, R48, RZ ;  /* 0x00000030311f7210 */ /* 0x000fe40007f5e0ff */
[----:B------:R-:W-:Y:S02]  /*0f40*/  IADD3 R33, P1, R47, R46, RZ ;  /* 0x0000002e2f217210 */ /* 0x000fe40007f3e0ff */
[----:B------:R-:W-:-:S02]  /*0f50*/  ISETP.LE.AND P0, PT, R154, c[0x0][0x17c], PT ;  /* 0x00005f009a007a0c */ /* 0x000fc40003f03270 */
[----:B------:R-:W-:Y:S02]  /*0f60*/  LEA.HI.X.SX32 R40, R51, R40, 0x1, P3 ;  /* 0x0000002833287211 */ /* 0x000fe400018f0eff */
[----:B------:R-:W-:Y:S02]  /*0f70*/  LEA.HI.X.SX32 R28, R49, R28, 0x1, P2 ;  /* 0x0000001c311c7211 */ /* 0x000fe400010f0eff */
[----:B------:R-:W-:Y:S02]  /*0f80*/  LEA.HI.X.SX32 R30, R47, R30, 0x1, P1 ;  /* 0x0000001e2f1e7211 */ /* 0x000fe400008f0eff */
[----:B------:R-:W-:Y:S02]  /*0f90*/  LEA R62, P3, R39, c[0x0][0x218], 0x1 ;  /* 0x00008600273e7a11 */ /* 0x000fe400078608ff */
[----:B------:R-:W-:Y:S02]  /*0fa0*/  LEA R84, P2, R41, c[0x0][0x218], 0x1 ;  /* 0x0000860029547a11 */ /* 0x000fe400078408ff */
[----:B------:R-:W-:-:S02]  /*0fb0*/  LEA R72, P1, R43, c[0x0][0x218], 0x1 ;  /* 0x000086002b487a11 */ /* 0x000fc400078208ff */
[----:B------:R-:W-:Y:S02]  /*0fc0*/  LEA.HI.X R63, R39, c[0x0][0x21c], R36, 0x1, P3 ;  /* 0x00008700273f7a11 */ /* 0x000fe400018f0c24 */
[----:B------:R-:W-:Y:S02]  /*0fd0*/  LEA.HI.X R85, R41, c[0x0][0x21c], R38, 0x1, P2 ;  /* 0x0000870029557a11 */ /* 0x000fe400010f0c26 */
[----:B------:R-:W-:Y:S02]  /*0fe0*/  LEA.HI.X R73, R43, c[0x0][0x21c], R40, 0x1, P1 ;  /* 0x000087002b497a11 */ /* 0x000fe400008f0c28 */
[----:B------:R-:W-:Y:S02]  /*0ff0*/  LEA R70, P3, R31, c[0x0][0x218], 0x1 ;  /* 0x000086001f467a11 */ /* 0x000fe400078608ff */
[----:B------:R-:W-:Y:S02]  /*1000*/  LEA R68, P2, R33, c[0x0][0x218], 0x1 ;  /* 0x0000860021447a11 */ /* 0x000fe400078408ff */
[----:B------:R-:W-:-:S02]  /*1010*/  LEA R66, P1, R35, c[0x0][0x218], 0x1 ;  /* 0x0000860023427a11 */ /* 0x000fc400078208ff */
[----:B------:R-:W-:Y:S02]  /*1020*/  LEA.HI.X R71, R31, c[0x0][0x21c], R28, 0x1, P3 ;  /* 0x000087001f477a11 */ /* 0x000fe400018f0c1c */
[----:B------:R-:W-:Y:S02]  /*1030*/  LEA.HI.X R69, R33, c[0x0][0x21c], R30, 0x1, P2 ;  /* 0x0000870021457a11 */ /* 0x000fe400010f0c1e */
[----:B------:R-:W-:Y:S01]  /*1040*/  LEA.HI.X R67, R35, c[0x0][0x21c], R32, 0x1, P1 ;  /* 0x0000870023437a11 */ /* 0x000fe200008f0c20 */
[----:B------:R-:W-:Y:S05]  /*1050*/  @!P0 BRA `(.L_x_309) ;  /* 0x000004d000008947 */ /* 0x000fea0003800000 */
[----:B------:R-:W-:Y:S01]  /*1060*/  ISETP.GE.AND P1, PT, R27, c[0x0][0x160], PT ;  /* 0x000058001b007a0c */ /* 0x000fe20003f26270 */
[----:B------:R-:W-:Y:S01]  /*1070*/  IMAD.MOV.U32 R194, RZ, RZ, RZ ;  /* 0x000000ffffc27224 */ /* 0x000fe200078e00ff */
[----:B------:R-:W-:Y:S01]  /*1080*/  ISETP.GE.AND P0, PT, R26, c[0x0][0x160], PT ;  /* 0x000058001a007a0c */ /* 0x000fe20003f06270 */
[----:B------:R-:W-:Y:S01]  /*1090*/  IMAD.MOV.U32 R192, RZ, RZ, RZ ;  /* 0x000000ffffc07224 */ /* 0x000fe200078e00ff */
[----:B------:R-:W-:Y:S01]  /*10a0*/  P2R R31, PR, RZ, 0x2 ;  /* 0x00000002ff1f7803 */ /* 0x000fe20000000000 */
[----:B------:R-:W-:Y:S01]  /*10b0*/  IMAD.MOV.U32 R190, RZ, RZ, RZ ;  /* 0x000000ffffbe7224 */ /* 0x000fe200078e00ff */
        /* <DEDUP_REMOVED lines=10> */
[----:B------:R-:W-:Y:S01]  /*1160*/  ISETP.GE.AND P2, PT, R21, c[0x0][0x160], PT ;  /* 0x0000580015007a0c */ /* 0x000fe20003f46270 */
[----:B------:R-:W-:Y:S01]  /*1170*/  IMAD.MOV.U32 R28, RZ, RZ, RZ ;  /* 0x000000ffff1c7224 */ /* 0x000fe200078e00ff */
[----:B------:R-:W-:-:S04]  /*1180*/  ISETP.GE.AND P1, PT, R20, c[0x0][0x160], PT ;  /* 0x0000580014007a0c */ /* 0x000fc80003f26270 */
.L_x_310:
[----:B------:R-:W-:Y:S01]  /*1190*/  P2R R21, PR, RZ, 0x2 ;  /* 0x00000002ff157803 */ /* 0x000fe20000000000 */
[----:B------:R-:W-:Y:S01]  /*11a0*/  IMAD.IADD R23, R29, 0x1, -R28 ;  /* 0x000000011d177824 */ /* 0x000fe200078e0a1c */
[----:B------:R-:W-:-:S02]  /*11b0*/  ISETP.NE.AND P1, PT, R10, 0x1, PT ;  /* 0x000000010a00780c */ /* 0x000fc40003f25270 */
[----:B------:R-:W-:Y:S02]  /*11c0*/  ISETP.NE.AND P0, PT, R31, RZ, PT ;  /* 0x000000ff1f00720c */ /* 0x000fe40003f05270 */
[----:B------:R-:W-:Y:S02]  /*11d0*/  SEL R20, R23, R28, !P1 ;  /* 0x0000001c17147207 */ /* 0x000fe40004800000 */
[----:B------:R-:W-:-:S03]  /*11e0*/  ISETP.NE.AND P1, PT, R21, RZ, PT ;  /* 0x000000ff1500720c */ /* 0x000fc60003f25270 */
[----:B------:R-:W-:-:S05]  /*11f0*/  IMAD R21, R20, c[0x0][0x194], R19 ;  /* 0x0000650014157a24 */ /* 0x000fca00078e0213 */
[----:B------:R-:W-:-:S04]  /*1200*/  ISETP.GT.AND P0, PT, R21, -0x1, !P0 ;  /* 0xffffffff1500780c */ /* 0x000fc80004704270 */
[----:B------:R-:W-:Y:S01]  /*1210*/  ISETP.LT.AND P0, PT, R21, c[0x0][0x164], P0 ;  /* 0x0000590015007a0c */ /* 0x000fe20000701270 */
[----:B------:R-:W-:-:S03]  /*1220*/  IMAD R21, R20, c[0x0][0x194], R18 ;  /* 0x0000650014157a24 */ /* 0x000fc600078e0212 */
[----:B------:R-:W-:Y:S02]  /*1230*/  SEL R27, RZ, 0x1, !P0 ;  /* 0x00000001ff1b7807 */ /* 0x000fe40004000000 */
[----:B------:R-:W-:Y:S02]  /*1240*/  ISETP.NE.AND P0, PT, R30, RZ, PT ;  /* 0x000000ff1e00720c */ /* 0x000fe40003f05270 */
[----:B------:R-:W-:Y:S02]  /*1250*/  SHF.L.U32 R27, R27, R28, RZ ;  /* 0x0000001c1b1b7219 */ /* 0x000fe400000006ff */
[----:B------:R-:W-:Y:S02]  /*1260*/  ISETP.GT.AND P0, PT, R21, -0x1, !P0 ;  /* 0xffffffff1500780c */ /* 0x000fe40004704270 */
[----:B------:R-:W-:Y:S02]  /*1270*/  LOP3.LUT R180, R27, R180, RZ, 0xfc, !PT ;  /* 0x000000b41bb47212 */ /* 0x000fe400078efcff */
[----:B------:R-:W-:Y:S01]  /*1280*/  ISETP.LT.AND P0, PT, R21, c[0x0][0x164], P0 ;  /* 0x0000590015007a0c */ /* 0x000fe20000701270 */
[----:B------:R-:W-:-:S03]  /*1290*/  IMAD R21, R20, c[0x0][0x194], R17 ;  /* 0x0000650014157a24 */ /* 0x000fc600078e0211 */
[----:B------:R-:W-:Y:S02]  /*12a0*/  SEL R26, RZ, 0x1, !P0 ;  /* 0x00000001ff1a7807 */ /* 0x000fe40004000000 */
[C---:B------:R-:W-:Y:S02]  /*12b0*/  ISETP.GT.AND P0, PT, R21.reuse, -0x1, !P6 ;  /* 0xffffffff1500780c */ /* 0x040fe40007704270 */
[----:B------:R-:W-:Y:S02]  /*12c0*/  SHF.L.U32 R27, R26, R28, RZ ;  /* 0x0000001c1a1b7219 */ /* 0x000fe400000006ff */
[----:B------:R-:W-:Y:S01]  /*12d0*/  ISETP.LT.AND P0, PT, R21, c[0x0][0x164], P0 ;  /* 0x0000590015007a0c */ /* 0x000fe20000701270 */
[----:B------:R-:W-:Y:S01]  /*12e0*/  IMAD R21, R20, c[0x0][0x194], R16 ;  /* 0x0000650014157a24 */ /* 0x000fe200078e0210 */
[----:B------:R-:W-:Y:S02]  /*12f0*/  LOP3.LUT R182, R27, R182, RZ, 0xfc, !PT ;  /* 0x000000b61bb67212 */ /* 0x000fe400078efcff */
[----:B------:R-:W-:-:S02]  /*1300*/  SEL R25, RZ, 0x1, !P0 ;  /* 0x00000001ff197807 */ /* 0x000fc40004000000 */
[----:B------:R-:W-:Y:S02]  /*1310*/  ISETP.GT.AND P0, PT, R21, -0x1, !P5 ;  /* 0xffffffff1500780c */ /* 0x000fe40006f04270 */
[----:B------:R-:W-:Y:S02]  /*1320*/  SHF.L.U32 R25, R25, R28, RZ ;  /* 0x0000001c19197219 */ /* 0x000fe400000006ff */
[----:B------:R-:W-:Y:S01]  /*1330*/  ISETP.LT.AND P0, PT, R21, c[0x0][0x164], P0 ;  /* 0x0000590015007a0c */ /* 0x000fe20000701270 */
[----:B------:R-:W-:Y:S01]  /*1340*/  IMAD R21, R20, c[0x0][0x194], R15 ;  /* 0x0000650014157a24 */ /* 0x000fe200078e020f */
[----:B------:R-:W-:Y:S02]  /*1350*/  LOP3.LUT R184, R25, R184, RZ, 0xfc, !PT ;  /* 0x000000b819b87212 */ /* 0x000fe400078efcff */
[----:B------:R-:W-:Y:S02]  /*1360*/  SEL R24, RZ, 0x1, !P0 ;  /* 0x00000001ff187807 */ /* 0x000fe40004000000 */
[----:B------:R-:W-:-:S02]  /*1370*/  ISETP.GT.AND P0, PT, R21, -0x1, !P4 ;  /* 0xffffffff1500780c */ /* 0x000fc40006704270 */
[----:B------:R-:W-:Y:S02]  /*1380*/  SHF.L.U32 R33, R24, R28, RZ ;  /* 0x0000001c18217219 */ /* 0x000fe400000006ff */
[----:B------:R-:W-:Y:S01]  /*1390*/  ISETP.LT.AND P0, PT, R21, c[0x0][0x164], P0 ;  /* 0x0000590015007a0c */ /* 0x000fe20000701270 */
[----:B------:R-:W-:Y:S01]  /*13a0*/  IMAD R21, R20, c[0x0][0x194], R14 ;  /* 0x0000650014157a24 */ /* 0x000fe200078e020e */
[----:B------:R-:W-:Y:S02]  /*13b0*/  LOP3.LUT R186, R33, R186, RZ, 0xfc, !PT ;  /* 0x000000ba21ba7212 */ /* 0x000fe400078efcff */
[----:B------:R-:W-:Y:S02]  /*13c0*/  SEL R23, RZ, 0x1, !P0 ;  /* 0x00000001ff177807 */ /* 0x000fe40004000000 */
[----:B------:R-:W-:Y:S02]  /*13d0*/  ISETP.GT.AND P0, PT, R21, -0x1, !P3 ;  /* 0xffffffff1500780c */ /* 0x000fe40005f04270 */
[----:B------:R-:W-:-:S02]  /*13e0*/  SHF.L.U32 R23, R23, R28, RZ ;  /* 0x0000001c17177219 */ /* 0x000fc400000006ff */
[----:B------:R-:W-:Y:S01]  /*13f0*/  ISETP.LT.AND P0, PT, R21, c[0x0][0x164], P0 ;  /* 0x0000590015007a0c */ /* 0x000fe20000701270 */
[C---:B------:R-:W-:Y:S01]  /*1400*/  IMAD R21, R20.reuse, c[0x0][0x194], R13 ;  /* 0x0000650014157a24 */ /* 0x040fe200078e020d */
[----:B------:R-:W-:Y:S01]  /*1410*/  LOP3.LUT R188, R23, R188, RZ, 0xfc, !PT ;  /* 0x000000bc17bc7212 */ /* 0x000fe200078efcff */
[----:B------:R-:W-:Y:S01]  /*1420*/  IMAD R20, R20, c[0x0][0x194], R12 ;  /* 0x0000650014147a24 */ /* 0x000fe200078e020c */
[----:B------:R-:W-:Y:S02]  /*1430*/  SEL R22, RZ, 0x1, !P0 ;  /* 0x00000001ff167807 */ /* 0x000fe40004000000 */
[C---:B------:R-:W-:Y:S02]  /*1440*/  ISETP.GT.AND P0, PT, R21.reuse, -0x1, !P2 ;  /* 0xffffffff1500780c */ /* 0x040fe40005704270 */
[----:B------:R-:W-:Y:S02]  /*1450*/  SHF.L.U32 R23, R22, R28, RZ ;  /* 0x0000001c16177219 */ /* 0x000fe400000006ff */
[----:B------:R-:W-:-:S02]  /*1460*/  ISETP.LT.AND P0, PT, R21, c[0x0][0x164], P0 ;  /* 0x0000590015007a0c */ /* 0x000fc40000701270 */
[----:B------:R-:W-:Y:S02]  /*1470*/  LOP3.LUT R190, R23, R190, RZ, 0xfc, !PT ;  /* 0x000000be17be7212 */ /* 0x000fe400078efcff */
[----:B------:R-:W-:Y:S02]  /*1480*/  SEL R21, RZ, 0x1, !P0 ;  /* 0x00000001ff157807 */ /* 0x000fe40004000000 */
[C---:B------:R-:W-:Y:S02]  /*1490*/  ISETP.GT.AND P0, PT, R20.reuse, -0x1, !P1 ;  /* 0xffffffff1400780c */ /* 0x040fe40004f04270 */
[----:B------:R-:W-:Y:S02]  /*14a0*/  SHF.L.U32 R21, R21, R28, RZ ;  /* 0x0000001c15157219 */ /* 0x000fe400000006ff */
[----:B------:R-:W-:Y:S02]  /*14b0*/  ISETP.LT.AND P0, PT, R20, c[0x0][0x164], P0 ;  /* 0x0000590014007a0c */ /* 0x000fe40000701270 */
[----:B------:R-:W-:-:S02]  /*14c0*/  LOP3.LUT R192, R21, R192, RZ, 0xfc, !PT ;  /* 0x000000c015c07212 */ /* 0x000fc400078efcff */
[----:B------:R-:W-:-:S04]  /*14d0*/  SEL R20, RZ, 0x1, !P0 ;  /* 0x00000001ff147807 */ /* 0x000fc80004000000 */
[----:B------:R-:W-:Y:S02]  /*14e0*/  SHF.L.U32 R25, R20, R28, RZ ;  /* 0x0000001c14197219 */ /* 0x000fe400000006ff */
[----:B------:R-:W-:Y:S02]  /*14f0*/  IADD3 R28, R28, 0x1, RZ ;  /* 0x000000011c1c7810 */ /* 0x000fe40007ffe0ff */
[----:B------:R-:W-:Y:S02]  /*1500*/  LOP3.LUT R194, R25, R194, RZ, 0xfc, !PT ;  /* 0x000000c219c27212 */ /* 0x000fe400078efcff */
[----:B------:R-:W-:-:S12]  /*1510*/  ISETP.GE.AND P0, PT, R28, c[0x0][0x17c], PT ;  /* 0x00005f001c007a0c */ /* 0x000fd80003f06270 */
[----:B------:R-:W-:Y:S05]  /*1520*/  @!P0 BRA `(.L_x_310) ;  /* 0xfffffc6000008947 */ /* 0x000fea000383ffff */
.L_x_309:
[----:B------:R-:W-:Y:S01]  /*1530*/  ISETP.LE.AND P0, PT, R154, c[0x0][0x180], PT ;  /* 0x000060009a007a0c */ /* 0x000fe20003f03270 */
[----:B------:R-:W-:Y:S01]  /*1540*/  IMAD.MOV.U32 R195, RZ, RZ, RZ ;  /* 0x000000ffffc37224 */ /* 0x000fe200078e00ff */
[----:B------:R-:W-:Y:S01]  /*1550*/  MOV R193, RZ ;  /* 0x000000ff00c17202 */ /* 0x000fe20000000f00 */
[----:B------:R-:W-:Y:S01]  /*1560*/  IMAD.MOV.U32 R191, RZ, RZ, RZ ;  /* 0x000000ffffbf7224 */ /* 0x000fe200078e00ff */
[----:B------:R-:W-:Y:S01]  /*1570*/  MOV R189, RZ ;  /* 0x000000ff00bd7202 */ /* 0x000fe20000000f00 */
[----:B------:R-:W-:Y:S01]  /*1580*/  IMAD.MOV.U32 R187, RZ, RZ, RZ ;  /* 0x000000ffffbb7224 */ /* 0x000fe200078e00ff */
[----:B------:R-:W-:Y:S01]  /*1590*/  MOV R185, RZ ;  /* 0x000000ff00b97202 */ /* 0x000fe20000000f00 */
[----:B------:R-:W-:-:S05]  /*15a0*/  IMAD.MOV.U32 R183, RZ, RZ, RZ ;  /* 0x000000ffffb77224 */ /* 0x000fca00078e00ff */
[----:B------:R-:W-:Y:S05]  /*15b0*/  @!P0 BRA `(.L_x_311) ;  /* 0x0000041000008947 */ /* 0x000fea0003800000 */
[----:B------:R-:W-:Y:S01]  /*15c0*/  MOV R199, RZ ;  /* 0x000000ff00c77202 */ /* 0x000fe20000000f00 */
[----:B------:R-:W-:Y:S01]  /*15d0*/  IMAD.MOV.U32 R193, RZ, RZ, RZ ;  /* 0x000000ffffc17224 */ /* 0x000fe200078e00ff */
[----:B------:R-:W-:Y:S01]  /*15e0*/  MOV R195, RZ ;  /* 0x000000ff00c37202 */ /* 0x000fe20000000f00 */
[----:B------:R-:W-:Y:S01]  /*15f0*/  IMAD.MOV.U32 R189, RZ, RZ, RZ ;  /* 0x000000ffffbd7224 */ /* 0x000fe200078e00ff */
[----:B------:R-:W-:Y:S01]  /*1600*/  MOV R191, RZ ;  /* 0x000000ff00bf7202 */ /* 0x000fe20000000f00 */
[----:B------:R-:W-:Y:S01]  /*1610*/  IMAD.MOV.U32 R185, RZ, RZ, RZ ;  /* 0x000000ffffb97224 */ /* 0x000fe200078e00ff */
[----:B------:R-:W-:Y:S01]  /*1620*/  MOV R187, RZ ;  /* 0x000000ff00bb7202 */ /* 0x000fe20000000f00 */
[----:B------:R-:W-:Y:S01]  /*1630*/  IMAD.MOV.U32 R24, RZ, RZ, RZ ;  /* 0x000000ffff187224 */ /* 0x000fe200078e00ff */
[----:B------:R-:W-:Y:S02]  /*1640*/  MOV R183, RZ ;  /* 0x000000ff00b77202 */ /* 0x000fe40000000f00 */
.L_x_312:
[----:B------:R-:W-:-:S04]  /*1650*/  ISETP.NE.AND P0, PT, R10, 0x1, PT ;  /* 0x000000010a00780c */ /* 0x000fc80003f05270 */
[C---:B------:R-:W-:Y:S02]  /*1660*/  SEL R17, R11.reuse, R24, !P0 ;  /* 0x000000180b117207 */ /* 0x040fe40004000000 */
[----:B------:R-:W-:-:S03]  /*1670*/  IADD3 R11, R11, -0x1, RZ ;  /* 0xffffffff0b0b7810 */ /* 0x000fc60007ffe0ff */
[C---:B------:R-:W-:Y:S02]  /*1680*/  IMAD R15, R17.reuse, c[0x0][0x198], R7 ;  /* 0x00006600110f7a24 */ /* 0x040fe400078e0207 */
[C---:B------:R-:W-:Y:S02]  /*1690*/  IMAD R12, R17.reuse, c[0x0][0x198], R9 ;  /* 0x00006600110c7a24 */ /* 0x040fe400078e0209 */
[----:B------:R-:W-:Y:S01]  /*16a0*/  IMAD R14, R17, c[0x0][0x198], R6 ;  /* 0x00006600110e7a24 */ /* 0x000fe200078e0206 */
[----:B------:R-:W-:Y:S01]  /*16b0*/  ISETP.GE.AND P3, PT, R15, c[0x0][0x168], PT ;  /* 0x00005a000f007a0c */ /* 0x000fe20003f66270 */
[C---:B------:R-:W-:Y:S01]  /*16c0*/  IMAD R13, R17.reuse, c[0x0][0x198], R5 ;  /* 0x00006600110d7a24 */ /* 0x040fe200078e0205 */
[----:B------:R-:W-:Y:S01]  /*16d0*/  ISETP.GE.AND P0, PT, R12, c[0x0][0x168], PT ;  /* 0x00005a000c007a0c */ /* 0x000fe20003f06270 */
[----:B------:R-:W-:Y:S01]  /*16e0*/  IMAD R16, R17, c[0x0][0x198], R8 ;  /* 0x0000660011107a24 */ /* 0x000fe200078e0208 */
[----:B------:R-:W-:Y:S02]  /*16f0*/  ISETP.GE.AND P2, PT, R14, c[0x0][0x168], PT ;  /* 0x00005a000e007a0c */ /* 0x000fe40003f46270 */
[----:B------:R-:W-:-:S02]  /*1700*/  ISETP.GT.AND P3, PT, R15, -0x1, !P3 ;  /* 0xffffffff0f00780c */ /* 0x000fc40005f64270 */
[----:B------:R-:W-:Y:S01]  /*1710*/  ISETP.GT.AND P5, PT, R12, -0x1, !P0 ;  /* 0xffffffff0c00780c */ /* 0x000fe200047a4270 */
[----:B------:R-:W-:Y:S01]  /*1720*/  IMAD R12, R17, c[0x0][0x198], R4 ;  /* 0x00006600110c7a24 */ /* 0x000fe200078e0204 */
[C---:B------:R-:W-:Y:S02]  /*1730*/  ISETP.GE.AND P1, PT, R13.reuse, c[0x0][0x168], PT ;  /* 0x00005a000d007a0c */ /* 0x040fe40003f26270 */
[----:B------:R-:W-:Y:S02]  /*1740*/  ISETP.GE.AND P0, PT, R16, c[0x0][0x168], PT ;  /* 0x00005a0010007a0c */ /* 0x000fe40003f06270 */
[----:B------:R-:W-:Y:S02]  /*1750*/  ISETP.GT.AND P6, PT, R14, -0x1, !P2 ;  /* 0xffffffff0e00780c */ /* 0x000fe400057c4270 */
[----:B------:R-:W-:Y:S02]  /*1760*/  P2R R14, PR, RZ, 0x8 ;  /* 0x00000008ff0e7803 */ /* 0x000fe40000000000 */
[----:B------:R-:W-:Y:S01]  /*1770*/  ISETP.GT.AND P3, PT, R13, -0x1, !P1 ;  /* 0xffffffff0d00780c */ /* 0x000fe20004f64270 */
[C---:B------:R-:W-:Y:S01]  /*1780*/  IMAD R13, R17.reuse, c[0x0][0x198], R3 ;  /* 0x00006600110d7a24 */ /* 0x040fe200078e0203 */
[----:B------:R-:W-:Y:S01]  /*1790*/  ISETP.GT.AND P4, PT, R16, -0x1, !P0 ;  /* 0xffffffff1000780c */ /* 0x000fe20004784270 */
[----:B------:R-:W-:Y:S01]  /*17a0*/  IMAD R17, R17, c[0x0][0x198], R0 ;  /* 0x0000660011117a24 */ /* 0x000fe200078e0200 */
[----:B------:R-:W-:-:S02]  /*17b0*/  ISETP.GE.AND P0, PT, R12, c[0x0][0x168], PT ;  /* 0x00005a000c007a0c */ /* 0x000fc40003f06270 */
[----:B------:R-:W-:Y:S02]  /*17c0*/  ISETP.GE.AND P1, PT, R13, c[0x0][0x168], PT ;  /* 0x00005a000d007a0c */ /* 0x000fe40003f26270 */
[----:B------:R-:W-:Y:S02]  /*17d0*/  ISETP.GT.AND P2, PT, R12, -0x1, !P0 ;  /* 0xffffffff0c00780c */ /* 0x000fe40004744270 */
[----:B------:R-:W-:Y:S02]  /*17e0*/  ISETP.GE.AND P0, PT, R17, c[0x0][0x168], PT ;  /* 0x00005a0011007a0c */ /* 0x000fe40003f06270 */
[----:B------:R-:W-:Y:S02]  /*17f0*/  SEL R15, RZ, 0x1, !P5 ;  /* 0x00000001ff0f7807 */ /* 0x000fe40006800000 */
[----:B------:R-:W-:Y:S02]  /*1800*/  SEL R19, RZ, 0x1, !P4 ;  /* 0x00000001ff137807 */ /* 0x000fe40006000000 */
[----:B------:R-:W-:-:S02]  /*1810*/  ISETP.NE.AND P5, PT, R14, RZ, PT ;  /* 0x000000ff0e00720c */ /* 0x000fc40003fa5270 */
[----:B------:R-:W-:Y:S02]  /*1820*/  ISETP.GT.AND P1, PT, R13, -0x1, !P1 ;  /* 0xffffffff0d00780c */ /* 0x000fe40004f24270 */
[----:B------:R-:W-:Y:S02]  /*1830*/  ISETP.GT.AND P0, PT, R17, -0x1, !P0 ;  /* 0xffffffff1100780c */ /* 0x000fe40004704270 */
[-C--:B------:R-:W-:Y:S02]  /*1840*/  SHF.L.U32 R12, R15, R24.reuse, RZ ;  /* 0x000000180f0c7219 */ /* 0x080fe400000006ff */
[----:B------:R-:W-:Y:S02]  /*1850*/  SHF.L.U32 R14, R19, R24, RZ ;  /* 0x00000018130e7219 */ /* 0x000fe400000006ff */
[----:B------:R-:W-:Y:S02]  /*1860*/  SEL R23, RZ, 0x1, !P5 ;  /* 0x00000001ff177807 */ /* 0x000fe40006800000 */
[----:B------:R-:W-:-:S02]  /*1870*/  SEL R21, RZ, 0x1, !P6 ;  /* 0x00000001ff157807 */ /* 0x000fc40007000000 */
[----:B------:R-:W-:Y:S02]  /*1880*/  SEL R19, RZ, 0x1, !P3 ;  /* 0x00000001ff137807 */ /* 0x000fe40005800000 */
[----:B------:R-:W-:Y:S02]  /*1890*/  SEL R17, RZ, 0x1, !P2 ;  /* 0x00000001ff117807 */ /* 0x000fe40005000000 */
[----:B------:R-:W-:Y:S02]  /*18a0*/  SEL R15, RZ, 0x1, !P1 ;  /* 0x00000001ff0f7807 */ /* 0x000fe40004800000 */
[----:B------:R-:W-:Y:S02]  /*18b0*/  SEL R13, RZ, 0x1, !P0 ;  /* 0x00000001ff0d7807 */ /* 0x000fe40004000000 */
[----:B------:R-:W-:Y:S02]  /*18c0*/  LOP3.LUT R183, R12, R183, RZ, 0xfc, !PT ;  /* 0x000000b70cb77212 */ /* 0x000fe400078efcff */
[----:B------:R-:W-:-:S02]  /*18d0*/  LOP3.LUT R185, R14, R185, RZ, 0xfc, !PT ;  /* 0x000000b90eb97212 */ /* 0x000fc400078efcff */
[-C--:B------:R-:W-:Y:S02]  /*18e0*/  SHF.L.U32 R22, R23, R24.reuse, RZ ;  /* 0x0000001817167219 */ /* 0x080fe400000006ff */
[-C--:B------:R-:W-:Y:S02]  /*18f0*/  SHF.L.U32 R20, R21, R24.reuse, RZ ;  /* 0x0000001815147219 */ /* 0x080fe400000006ff */
        /* <DEDUP_REMOVED lines=9> */
[----:B------:R-:W-:-:S02]  /*1990*/  LOP3.LUT R193, R16, R193, RZ, 0xfc, !PT ;  /* 0x000000c110c17212 */ /* 0x000fc400078efcff */
[----:B------:R-:W-:Y:S02]  /*19a0*/  LOP3.LUT R195, R14, R195, RZ, 0xfc, !PT ;  /* 0x000000c30ec37212 */ /* 0x000fe400078efcff */
[----:B------:R-:W-:Y:S02]  /*19b0*/  LOP3.LUT R199, R12, R199, RZ, 0xfc, !PT ;  /* 0x000000c70cc77212 */ /* 0x000fe400078efcff */
[----:B------:R-:W-:Y:S05]  /*19c0*/  @!P0 BRA `(.L_x_312) ;  /* 0xfffffc8000008947 */ /* 0x000fea000383ffff */
.L_x_311:
[----:B------:R-:W-:Y:S01]  /*19d0*/  IABS R0, c[0x0][0x1a4] ;  /* 0x0000690000007a13 */ /* 0x000fe20000000000 */
[----:B------:R-:W-:Y:S01]  /*19e0*/  IMAD.MOV.U32 R8, RZ, RZ, RZ ;  /* 0x000000ffff087224 */ /* 0x000fe200078e00ff */
[----:B------:R-:W-:Y:S01]  /*19f0*/  IABS R4, c[0x0][0x16c] ;  /* 0x00005b0000047a13 */ /* 0x000fe20000000000 */
[----:B------:R-:W-:Y:S01]  /*1a00*/  IMAD R57, R198, 0x20, R57 ;  /* 0x00000020c6397824 */ /* 0x000fe200078e0239 */
[----:B------:R-:W-:Y:S01]  /*1a10*/  ULDC UR5, c[0x0][0x16c] ;  /* 0x00005b0000057ab9 */ /* 0x000fe20000000800 */
[----:B------:R-:W-:Y:S01]  /*1a20*/  ISETP.NE.AND P4, PT, RZ, c[0x0][0x1a4], PT ;  /* 0x00006900ff007a0c */ /* 0x000fe20003f85270 */
[----:B------:R-:W0:Y:S01]  /*1a30*/  I2F.RP R6, R0 ;  /* 0x0000000000067306 */ /* 0x000e220000209400 */
[----:B------:R-:W-:Y:S01]  /*1a40*/  ULDC UR4, c[0x0][0x1a4] ;  /* 0x0000690000047ab9 */ /* 0x000fe20000000800 */
[----:B------:R-:W-:Y:S01]  /*1a50*/  CS2R R36, SRZ ;  /* 0x0000000000247805 */ /* 0x000fe2000001ff00 */
[----:B------:R-:W-:Y:S01]  /*1a60*/  ULOP3.LUT UR4, UR5, UR4, URZ, 0x3c, !UPT ;  /* 0x0000000405047292 */ /* 0x000fe2000f8e3c3f */
[----:B------:R-:W-:Y:S01]  /*1a70*/  CS2R R38, SRZ ;  /* 0x0000000000267805 */ /* 0x000fe2000001ff00 */
[----:B------:R-:W-:Y:S01]  /*1a80*/  CS2R R48, SRZ ;  /* 0x0000000000307805 */ /* 0x000fe2000001ff00 */
[----:B------:R-:W-:Y:S01]  /*1a90*/  CS2R R50, SRZ ;  /* 0x0000000000327805 */ /* 0x000fe2000001ff00 */
[----:B------:R-:W-:Y:S01]  /*1aa0*/  CS2R R44, SRZ ;  /* 0x00000000002c7805 */ /* 0x000fe2000001ff00 */
[----:B------:R-:W-:Y:S01]  /*1ab0*/  CS2R R46, SRZ ;  /* 0x00000000002e7805 */ /* 0x000fe2000001ff00 */
[----:B------:R-:W-:Y:S01]  /*1ac0*/  ISETP.LE.AND P3, PT, RZ, UR4, PT ;  /* 0x00000004ff007c0c */ /* 0x000fe2000bf63270 */
[----:B------:R-:W-:Y:S01]  /*1ad0*/  CS2R R40, SRZ ;  /* 0x0000000000287805 */ /* 0x000fe2000001ff00 */
[----:B------:R-:W-:Y:S01]  /*1ae0*/  CS2R R42, SRZ ;  /* 0x00000000002a7805 */ /* 0x000fe2000001ff00 */
[----:B0-----:R0:W1:Y:S02]  /*1af0*/  MUFU.RCP R5, R6 ;  /* 0x0000000600057308 */ /* 0x0010640000001000 */
[----:B0-----:R-:W-:Y:S01]  /*1b00*/  IMAD R6, R202, 0x40, R57 ;  /* 0x00000040ca067824 */ /* 0x001fe200078e0239 */
[----:B-1----:R-:W-:-:S06]  /*1b10*/  IADD3 R5, R5, 0xffffffe, RZ ;  /* 0x0ffffffe05057810 */ /* 0x002fcc0007ffe0ff */
        /* <DEDUP_REMOVED lines=8> */
[----:B------:R-:W-:Y:S01]  /*1ba0*/  @!P0 IMAD.IADD R3, R3, 0x1, -R0 ;  /* 0x0000000103038824 */ /* 0x000fe200078e0a00 */
[----:B------:R-:W-:Y:S02]  /*1bb0*/  @!P0 IADD3 R102, R102, 0x1, RZ ;  /* 0x0000000166668810 */ /* 0x000fe40007ffe0ff */
[C---:B------:R-:W-:Y:S02]  /*1bc0*/  ISETP.GE.AND P0, PT, R6.reuse, c[0x0][0x178], PT ;  /* 0x00005e0006007a0c */ /* 0x040fe40003f06270 */
[----:B------:R-:W-:Y:S02]  /*1bd0*/  ISETP.GE.U32.AND P2, PT, R3, R0, PT ;  /* 0x000000000300720c */ /* 0x000fe40003f46070 */
[C---:B------:R-:W-:Y:S02]  /*1be0*/  IADD3 R0, R6.reuse, 0x8, RZ ;  /* 0x0000000806007810 */ /* 0x040fe40007ffe0ff */
[----:B------:R-:W-:Y:S02]  /*1bf0*/  IADD3 R3, R6, 0x10, RZ ;  /* 0x0000001006037810 */ /* 0x000fe40007ffe0ff */
[----:B------:R-:W-:-:S02]  /*1c00*/  ISETP.GE.AND P1, PT, R0, c[0x0][0x178], PT ;  /* 0x00005e0000007a0c */ /* 0x000fc40003f26270 */
[C---:B------:R-:W-:Y:S01]  /*1c10*/  IADD3 R0, R6.reuse, 0x18, RZ ;  /* 0x0000001806007810 */ /* 0x040fe20007ffe0ff */
[----:B------:R-:W-:Y:S01]  /*1c20*/  IMAD R6, R6, c[0x0][0x228], RZ ;  /* 0x00008a0006067a24 */ /* 0x000fe200078e02ff */
[----:B------:R-:W-:Y:S02]  /*1c30*/  SEL R4, RZ, 0xffffffff, P1 ;  /* 0xffffffffff047807 */ /* 0x000fe40000800000 */
[----:B------:R-:W-:Y:S02]  /*1c40*/  @P2 IADD3 R102, R102, 0x1, RZ ;  /* 0x0000000166662810 */ /* 0x000fe40007ffe0ff */
[----:B------:R-:W-:Y:S01]  /*1c50*/  SEL R5, RZ, 0x1, P0 ;  /* 0x00000001ff057807 */ /* 0x000fe20000000000 */
[----:B------:R-:W-:Y:S01]  /*1c60*/  IMAD.SHL.U32 R4, R4, 0x2, RZ ;  /* 0x0000000204047824 */ /* 0x000fe200078e00ff */
[----:B------:R-:W-:Y:S01]  /*1c70*/  ISETP.GE.AND P1, PT, R3, c[0x0][0x178], PT ;  /* 0x00005e0003007a0c */ /* 0x000fe20003f26270 */
[----:B------:R-:W-:Y:S01]  /*1c80*/  @!P3 IMAD.MOV R102, RZ, RZ, -R102 ;  /* 0x000000ffff66b224 */ /* 0x000fe200078e0a66 */
[----:B------:R-:W-:-:S02]  /*1c90*/  ISETP.GE.AND P0, PT, R0, c[0x0][0x178], PT ;  /* 0x00005e0000007a0c */ /* 0x000fc40003f06270 */
[----:B------:R-:W-:Y:S02]  /*1ca0*/  LOP3.LUT R4, R4, 0x2, R5, 0xe2, !PT ;  /* 0x0000000204047812 */ /* 0x000fe400078ee205 */
[----:B------:R-:W-:Y:S02]  /*1cb0*/  SEL R3, RZ, 0x4, P1 ;  /* 0x00000004ff037807 */ /* 0x000fe40000800000 */
[----:B------:R-:W-:Y:S02]  /*1cc0*/  SEL R0, RZ, 0x8, P0 ;  /* 0x00000008ff007807 */ /* 0x000fe40000000000 */
[----:B------:R-:W-:Y:S02]  /*1cd0*/  @!P4 LOP3.LUT R102, RZ, c[0x0][0x1a4], RZ, 0x33, !PT ;  /* 0x00006900ff66ca12 */ /* 0x000fe400078e33ff */
[----:B------:R-:W-:Y:S02]  /*1ce0*/  LOP3.LUT R0, R0, R3, R4, 0xfe, !PT ;  /* 0x0000000300007212 */ /* 0x000fe400078efe04 */
[----:B------:R-:W-:-:S04]  /*1cf0*/  ISETP.GE.U32.AND P0, PT, R53, R102, PT ;  /* 0x000000663500720c */ /* 0x000fc80003f06070 */
[----:B------:R-:W-:Y:S02]  /*1d00*/  SEL R0, R0, RZ, !P0 ;  /* 0x000000ff00007207 */ /* 0x000fe40004000000 */
[C---:B------:R-:W-:Y:S01]  /*1d10*/  IADD3 R3, P0, R53.reuse, R6, RZ ;  /* 0x0000000635037210 */ /* 0x040fe20007f1e0ff */
[----:B------:R-:W-:Y:S01]  /*1d20*/  CS2R R20, SRZ ;  /* 0x0000000000147805 */ /* 0x000fe2000001ff00 */
[----:B------:R-:W-:Y:S01]  /*1d30*/  CS2R R22, SRZ ;  /* 0x0000000000167805 */ /* 0x000fe2000001ff00 */
[----:B------:R-:W-:Y:S02]  /*1d40*/  LOP3.LUT R4, R0, 0x2, RZ, 0xc0, !PT ;  /* 0x0000000200047812 */ /* 0x000fe400078ec0ff */
[----:B------:R-:W-:Y:S02]  /*1d50*/  LEA.HI.X.SX32 R2, R6, R2, 0x1, P0 ;  /* 0x0000000206027211 */ /* 0x000fe400000f0eff */
[----:B------:R-:W-:Y:S02]  /*1d60*/  ISETP.GE.U32.AND P0, PT, R53, c[0x0][0x16c], PT ;  /* 0x00005b0035007a0c */ /* 0x000fe40003f06070 */
[----:B------:R-:W-:-:S02]  /*1d70*/  LEA R80, P1, R3, c[0x0][0x250], 0x1 ;  /* 0x0000940003507a11 */ /* 0x000fc400078208ff */
[----:B------:R-:W-:Y:S02]  /*1d80*/  SEL R199, R199, RZ, !P0 ;  /* 0x000000ffc7c77207 */ /* 0x000fe40004000000 */
[----:B------:R-:W-:Y:S02]  /*1d90*/  SEL R194, R194, RZ, !P0 ;  /* 0x000000ffc2c27207 */ /* 0x000fe40004000000 */
[----:B------:R-:W-:Y:S02]  /*1da0*/  SEL R189, R189, RZ, !P0 ;  /* 0x000000ffbdbd7207 */ /* 0x000fe40004000000 */
[----:B------:R-:W-:Y:S02]  /*1db0*/  SEL R186, R186, RZ, !P0 ;  /* 0x000000ffbaba7207 */ /* 0x000fe40004000000 */
[----:B------:R-:W-:Y:S02]  /*1dc0*/  SEL R183, R183, RZ, !P0 ;  /* 0x000000ffb7b77207 */ /* 0x000fe40004000000 */
[----:B------:R-:W-:-:S02]  /*1dd0*/  SEL R180, R180, RZ, !P0 ;  /* 0x000000ffb4b47207 */ /* 0x000fc40004000000 */
        /* <DEDUP_REMOVED lines=10> */
[----:B------:R-:W-:Y:S02]  /*1e80*/  LEA.HI.X R81, R3, c[0x0][0x254], R2, 0x1, P1 ;  /* 0x0000950003517a11 */ /* 0x000fe400008f0c02 */
[----:B------:R-:W-:-:S02]  /*1e90*/  LOP3.LUT P0, RZ, R199, 0x1, R194, 0x80, !PT ;  /* 0x00000001c7ff7812 */ /* 0x000fc400078080c2 */
[----:B------:R-:W-:Y:S02]  /*1ea0*/  LOP3.LUT P1, RZ, R189, 0x1, R186, 0x80, !PT ;  /* 0x00000001bdff7812 */ /* 0x000fe400078280ba */
[----:B------:R-:W-:Y:S02]  /*1eb0*/  LOP3.LUT P4, RZ, R183, 0x1, R180, 0x80, !PT ;  /* 0x00000001b7ff7812 */ /* 0x000fe400078880b4 */
[----:B------:R-:W-:Y:S02]  /*1ec0*/  LOP3.LUT R2, R0, 0x4, RZ, 0xc0, !PT ;  /* 0x0000000400027812 */ /* 0x000fe400078ec0ff */
[----:B------:R-:W-:Y:S02]  /*1ed0*/  IADD3 R58, R57, 0x8, RZ ;  /* 0x00000008393a7810 */ /* 0x000fe40007ffe0ff */
[----:B------:R-:W-:Y:S02]  /*1ee0*/  SHF.R.U32.HI R2, RZ, 0x2, R2 ;  /* 0x00000002ff027819 */ /* 0x000fe40000011602 */
[----:B------:R0:W4:Y:S01]  /*1ef0*/  @P0 LDG.E.LTC128B.128.SYS R20, [R64] ;  /* 0x0000000040140381 */ /* 0x00012200001eed20 */
[----:B------:R-:W-:Y:S01]  /*1f00*/  IADD3 R76, P0, R80, c[0x0][0x238], RZ ;  /* 0x00008e00504c7a10 */ /* 0x000fe20007f1e0ff */
[----:B------:R-:W-:Y:S01]  /*1f10*/  CS2R R24, SRZ ;  /* 0x0000000000187805 */ /* 0x000fe2000001ff00 */
[----:B------:R-:W-:Y:S01]  /*1f20*/  SHF.R.U32.HI R4, RZ, 0x1, R4 ;  /* 0x00000001ff047819 */ /* 0x000fe20000011604 */
[----:B------:R0:W4:Y:S01]  /*1f30*/  @P1 LDG.E.LTC128B.128.SYS R36, [R72] ;  /* 0x0000000048241381 */ /* 0x00012200001eed20 */
[----:B------:R-:W-:Y:S01]  /*1f40*/  LOP3.LUT P1, RZ, R195, 0x1, R192, 0x80, !PT ;  /* 0x00000001c3ff7812 */ /* 0x000fe200078280c0 */
[----:B------:R-:W-:Y:S01]  /*1f50*/  CS2R R26, SRZ ;  /* 0x00000000001a7805 */ /* 0x000fe2000001ff00 */
[----:B------:R-:W-:Y:S01]  /*1f60*/  IADD3.X R77, R81, c[0x0][0x23c], RZ, P0, !PT ;  /* 0x00008f00514d7a10 */ /* 0x000fe200007fe4ff */
[----:B------:R0:W4:Y:S01]  /*1f70*/  @P4 LDG.E.LTC128B.128.SYS R48, [R60] ;  /* 0x000000003c304381 */ /* 0x00012200001eed20 */
[----:B------:R-:W-:-:S02]  /*1f80*/  ISETP.NE.U32.AND P4, PT, R2, RZ, PT ;  /* 0x000000ff0200720c */ /* 0x000fc40003f85070 */
[----:B------:R-:W-:Y:S02]  /*1f90*/  IADD3 R78, P0, R76, c[0x0][0x238], RZ ;  /* 0x00008e004c4e7a10 */ /* 0x000fe40007f1e0ff */
[----:B------:R-:W-:Y:S02]  /*1fa0*/  SHF.R.U32.HI R54, RZ, 0x5, R173 ;  /* 0x00000005ff367819 */ /* 0x000fe400000116ad */
[----:B------:R-:W-:Y:S02]  /*1fb0*/  ISETP.NE.AND P6, PT, R154, c[0x0][0x180], PT ;  /* 0x000060009a007a0c */ /* 0x000fe40003fc5270 */
[----:B------:R-:W-:Y:S01]  /*1fc0*/  LEA.HI R56, R58, R58, RZ, 0x1 ;  /* 0x0000003a3a387211 */ /* 0x000fe200078f08ff */
[----:B------:R-:W-:Y:S01]  /*1fd0*/  CS2R R6, SRZ ;  /* 0x0000000000067805 */ /* 0x000fe2000001ff00 */
[----:B------:R-:W-:Y:S01]  /*1fe0*/  ISETP.NE.U32.AND P5, PT, R4, RZ, PT ;  /* 0x000000ff0400720c */ /* 0x000fe20003fa5070 */
[----:B------:R0:W4:Y:S01]  /*1ff0*/  @P1 LDG.E.LTC128B.128.SYS R24, [R66] ;  /* 0x0000000042181381 */ /* 0x00012200001eed20 */
[----:B------:R-:W-:Y:S01]  /*2000*/  CS2R R4, SRZ ;  /* 0x0000000000047805 */ /* 0x000fe2000001ff00 */
[----:B------:R-:W-:-:S02]  /*2010*/  IADD3.X R79, R77, c[0x0][0x23c], RZ, P0, !PT ;  /* 0x00008f004d4f7a10 */ /* 0x000fc400007fe4ff */
[----:B------:R-:W-:Y:S02]  /*2020*/  LEA.HI R55, R74, R74, RZ, 0x1 ;  /* 0x0000004a4a377211 */ /* 0x000fe400078f08ff */
[----:B------:R-:W-:Y:S02]  /*2030*/  LOP3.LUT P3, RZ, R185, 0x1, R182, 0x80, !PT ;  /* 0x00000001b9ff7812 */ /* 0x000fe400078680b6 */
[----:B------:R-:W-:Y:S01]  /*2040*/  LOP3.LUT R75, R56, 0x3ffffffe, RZ, 0xc0, !PT ;  /* 0x3ffffffe384b7812 */ /* 0x000fe200078ec0ff */
[----:B------:R-:W-:Y:S01]  /*2050*/  CS2R R16, SRZ ;  /* 0x0000000000107805 */ /* 0x000fe2000001ff00 */
[----:B------:R-:W-:Y:S01]  /*2060*/  CS2R R18, SRZ ;  /* 0x0000000000127805 */ /* 0x000fe2000001ff00 */
[----:B------:R-:W-:Y:S01]  /*2070*/  LOP3.LUT R59, R55, 0x3ffffffe, RZ, 0xc0, !PT ;  /* 0x3ffffffe373b7812 */ /* 0x000fe200078ec0ff */
[----:B------:R-:W1:Y:S01]  /*2080*/  SHFL.IDX PT, R54, R54, RZ, 0x1f ;  /* 0x00001fff36367589 */ /* 0x000e6200000e0000 */
[----:B------:R-:W-:Y:S01]  /*2090*/  LOP3.LUT P1, RZ, R0, 0x1, RZ, 0xc0, !PT ;  /* 0x0000000100ff7812 */ /* 0x000fe2000782c0ff */
[----:B------:R-:W-:Y:S01]  /*20a0*/  IMAD.IADD R75, R58, 0x1, -R75 ;  /* 0x000000013a4b7824 */ /* 0x000fe200078e0a4b */
[----:B------:R-:W-:Y:S01]  /*20b0*/  CS2R R10, SRZ ;  /* 0x00000000000a7805 */ /* 0x000fe2000001ff00 */
[----:B------:R2:W4:Y:S01]  /*20c0*/  @P4 LDG.E.LTC128B.128.SYS R4, [R78] ;  /* 0x000000004e044381 */ /* 0x00052200001eed20 */
[----:B------:R-:W-:Y:S01]  /*20d0*/  IMAD.MOV.U32 R58, RZ, RZ, RZ ;  /* 0x000000ffff3a7224 */ /* 0x000fe200078e00ff */
[----:B------:R-:W-:Y:S01]  /*20e0*/  @!P6 ISETP.LT.AND P4, PT, R154, c[0x0][0x17c], PT ;  /* 0x00005f009a00ea0c */ /* 0x000fe20003f81270 */
[----:B------:R-:W-:Y:S01]  /*20f0*/  IMAD.MOV.U32 R9, RZ, RZ, RZ ;  /* 0x000000ffff097224 */ /* 0x000fe200078e00ff */
[----:B------:R3:W4:Y:S01]  /*2100*/  @P5 LDG.E.LTC128B.128.SYS R16, [R76] ;  /* 0x000000004c105381 */ /* 0x00072200001eed20 */
[----:B------:R-:W-:Y:S01]  /*2110*/  IMAD.IADD R59, R74, 0x1, -R59 ;  /* 0x000000014a3b7824 */ /* 0x000fe200078e0a3b */
[----:B------:R-:W-:Y:S01]  /*2120*/  @!P6 SEL R58, R154, 0x2, P4 ;  /* 0x000000029a3ae807 */ /* 0x000fe20002000000 */
[----:B------:R-:W-:Y:S01]  /*2130*/  IMAD.MOV.U32 R153, RZ, RZ, 0x8 ;  /* 0x00000008ff997424 */ /* 0x000fe200078e00ff */
[----:B------:R0:W4:Y:S01]  /*2140*/  @P3 LDG.E.LTC128B.128.SYS R44, [R62] ;  /* 0x000000003e2c3381 */ /* 0x00012200001eed20 */
[----:B------:R-:W-:-:S02]  /*2150*/  LOP3.LUT P3, RZ, R191, 0x1, R188, 0x80, !PT ;  /* 0x00000001bfff7812 */ /* 0x000fc400078680bc */
[--C-:B------:R-:W-:Y:S01]  /*2160*/  SHF.R.S32.HI R82, RZ, 0x1, R55.reuse ;  /* 0x00000001ff527819 */ /* 0x100fe20000011437 */
[----:B------:R0:W4:Y:S01]  /*2170*/  @P1 LDG.E.LTC128B.128.SYS R8, [R80] ;  /* 0x0000000050081381 */ /* 0x00012200001eed20 */
[----:B---3--:R-:W-:Y:S01]  /*2180*/  IMAD R76, R59, 0x4, R52 ;  /* 0x000000043b4c7824 */ /* 0x008fe200078e0234 */
[----:B------:R-:W-:Y:S02]  /*2190*/  SHF.R.S32.HI R55, RZ, 0x1f, R55 ;  /* 0x0000001fff377819 */ /* 0x000fe40000011437 */
[C---:B------:R-:W-:Y:S01]  /*21a0*/  ISETP.NE.AND P5, PT, R58.reuse, 0x2, PT ;  /* 0x000000023a00780c */ /* 0x040fe20003fa5270 */
[----:B------:R-:W-:Y:S01]  /*21b0*/  IMAD R58, R58, R153, c[0x2][0x0] ;  /* 0x008000003a3a7624 */ /* 0x000fe200078e0299 */
[----:B------:R-:W-:Y:S01]  /*21c0*/  CS2R R32, SRZ ;  /* 0x0000000000207805 */ /* 0x000fe2000001ff00 */
[----:B------:R-:W-:Y:S01]  /*21d0*/  CS2R R34, SRZ ;  /* 0x0000000000227805 */ /* 0x000fe2000001ff00 */
[----:B------:R-:W-:Y:S02]  /*21e0*/  LEA.HI R83, R57, R57, RZ, 0x1 ;  /* 0x0000003939537211 */ /* 0x000fe400078f08ff */
[----:B0-----:R-:W-:-:S02]  /*21f0*/  SHF.R.S32.HI R81, RZ, 0x1f, R76 ;  /* 0x0000001fff517819 */ /* 0x001fc4000001144c */
[----:B------:R-:W-:Y:S02]  /*2200*/  LOP3.LUT R2, R0, 0x8, RZ, 0xc0, !PT ;  /* 0x0000000800027812 */ /* 0x000fe400078ec0ff */
[----:B------:R-:W-:Y:S01]  /*2210*/  LEA.HI R55, R55, R82, RZ, 0x2 ;  /* 0x0000005237377211 */ /* 0x000fe200078f10ff */
[----:B------:R-:W0:Y:S01]  /*2220*/  LDC.64 R58, c[0x0][R58+0x160] ;  /* 0x000058003a3a7b82 */ /* 0x000e220000000a00 */
[----:B------:R-:W-:Y:S01]  /*2230*/  LEA.HI R81, R81, R76, RZ, 0x2 ;  /* 0x0000004c51517211 */ /* 0x000fe200078f10ff */
[----:B------:R3:W4:Y:S01]  /*2240*/  @P3 LDG.E.LTC128B.128.SYS R32, [R70] ;  /* 0x0000000046203381 */ /* 0x00072200001eed20 */
[----:B------:R-:W-:Y:S02]  /*2250*/  SHF.R.U32.HI R2, RZ, 0x3, R2 ;  /* 0x00000003ff027819 */ /* 0x000fe40000011602 */
[----:B------:R-:W-:Y:S02]  /*2260*/  LOP3.LUT R55, R55, 0x1ffffffc, RZ, 0xc0, !PT ;  /* 0x1ffffffc37377812 */ /* 0x000fe400078ec0ff */
[----:B------:R-:W-:-:S02]  /*2270*/  IADD3 R74, R74, 0x8, RZ ;  /* 0x000000084a4a7810 */ /* 0x000fc40007ffe0ff */
[----:B------:R-:W-:Y:S01]  /*2280*/  LOP3.LUT R81, R81, 0xfffffffc, RZ, 0xc0, !PT ;  /* 0xfffffffc51517812 */ /* 0x000fe200078ec0ff */
[----:B-1----:R1:W0:Y:S01]  /*2290*/  R2UR UR4, R54 ;  /* 0x00000000360473c2 */ /* 0x00222200000e0000 */
[----:B------:R-:W-:Y:S02]  /*22a0*/  ISETP.NE.U32.AND P3, PT, R2, RZ, PT ;  /* 0x000000ff0200720c */ /* 0x000fe40003f65070 */
[----:B------:R-:W-:Y:S02]  /*22b0*/  IADD3 R2, P0, R78, c[0x0][0x238], RZ ;  /* 0x00008e004e027a10 */ /* 0x000fe40007f1e0ff */
[----:B------:R-:W-:Y:S02]  /*22c0*/  LOP3.LUT R77, R83, 0x3ffffffe, RZ, 0xc0, !PT ;  /* 0x3ffffffe534d7812 */ /* 0x000fe400078ec0ff */
[----:B--2---:R-:W-:Y:S01]  /*22d0*/  LEA.HI R78, R74, R74, RZ, 0x1 ;  /* 0x0000004a4a4e7211 */ /* 0x004fe200078f08ff */
[----:B-1----:R-:W-:Y:S01]  /*22e0*/  IMAD.IADD R54, R82, 0x1, -R55 ;  /* 0x0000000152367824 */ /* 0x002fe200078e0a37 */
[----:B------:R-:W-:Y:S01]  /*22f0*/  LOP3.LUT P2, RZ, R187, 0x1, R184, 0x80, !PT ;  /* 0x00000001bbff7812 */ /* 0x000fe200078480b8 */
[----:B------:R-:W-:Y:S01]  /*2300*/  IMAD.IADD R55, R76, 0x1, -R81 ;  /* 0x000000014c377824 */ /* 0x000fe200078e0a51 */
[----:B------:R-:W-:Y:S01]  /*2310*/  IADD3.X R3, R79, c[0x0][0x23c], RZ, P0, !PT ;  /* 0x00008f004f037a10 */ /* 0x000fe200007fe4ff */
[----:B------:R-:W-:Y:S01]  /*2320*/  IMAD.IADD R77, R57, 0x1, -R77 ;  /* 0x00000001394d7824 */ /* 0x000fe200078e0a4d */
[----:B------:R-:W-:-:S02]  /*2330*/  LOP3.LUT R79, R78, 0x3ffffffe, RZ, 0xc0, !PT ;  /* 0x3ffffffe4e4f7812 */ /* 0x000fc400078ec0ff */
[----:B------:R-:W-:Y:S01]  /*2340*/  LOP3.LUT R54, R55, R54, RZ, 0x3c, !PT ;  /* 0x0000003637367212 */ /* 0x000fe200078e3cff */
[----:B------:R-:W-:Y:S02]  /*2350*/  IMAD R77, R77, 0x4, R52 ;  /* 0x000000044d4d7824 */ /* 0x000fe400078e0234 */
[----:B------:R-:W-:Y:S02]  /*2360*/  IMAD.IADD R79, R74, 0x1, -R79 ;  /* 0x000000014a4f7824 */ /* 0x000fe400078e0a4f */
[----:B------:R-:W-:Y:S01]  /*2370*/  IMAD.IADD R81, R81, 0x1, R54 ;  /* 0x0000000151517824 */ /* 0x000fe200078e0236 */
[--C-:B------:R-:W-:Y:S01]  /*2380*/  SHF.R.S32.HI R54, RZ, 0x1, R83.reuse ;  /* 0x00000001ff367819 */ /* 0x100fe20000011453 */
[--C-:B------:R-:W-:Y:S01]  /*2390*/  IMAD R79, R79, 0x4, R52.reuse ;  /* 0x000000044f4f7824 */ /* 0x100fe200078e0234 */
[----:B------:R-:W-:Y:S01]  /*23a0*/  SHF.R.S32.HI R83, RZ, 0x1f, R83 ;  /* 0x0000001fff537819 */ /* 0x000fe20000011453 */
[----:B------:R-:W-:Y:S01]  /*23b0*/  IMAD R75, R75, 0x4, R52 ;  /* 0x000000044b4b7824 */ /* 0x000fe200078e0234 */
[----:B------:R-:W-:Y:S01]  /*23c0*/  SHF.R.S32.HI R76, RZ, 0x1f, R77 ;  /* 0x0000001fff4c7819 */ /* 0x000fe2000001144d */
[----:B------:R-:W-:Y:S01]  /*23d0*/  IMAD.MOV.U32 R178, RZ, RZ, R53 ;  /* 0x000000ffffb27224 */ /* 0x000fe200078e0035 */
[--C-:B------:R-:W-:Y:S01]  /*23e0*/  SHF.R.S32.HI R55, RZ, 0x1, R78.reuse ;  /* 0x00000001ff377819 */ /* 0x100fe2000001144e */
[----:B------:R-:W-:Y:S01]  /*23f0*/  CS2R R12, SRZ ;  /* 0x00000000000c7805 */ /* 0x000fe2000001ff00 */
[----:B------:R-:W-:Y:S01]  /*2400*/  LEA.HI R83, R83, R54, RZ, 0x2 ;  /* 0x0000003653537211 */ /* 0x000fe200078f10ff */
[----:B------:R-:W-:Y:S01]  /*2410*/  CS2R R14, SRZ ;  /* 0x00000000000e7805 */ /* 0x000fe2000001ff00 */
[----:B------:R-:W-:Y:S01]  /*2420*/  LEA.HI R76, R76, R77, RZ, 0x2 ;  /* 0x0000004d4c4c7211 */ /* 0x000fe200078f10ff */
[----:B------:R3:W4:Y:S01]  /*2430*/  @P2 LDG.E.LTC128B.128.SYS R40, [R84] ;  /* 0x0000000054282381 */ /* 0x00072200001eed20 */
[----:B------:R-:W-:-:S02]  /*2440*/  SHF.R.S32.HI R78, RZ, 0x1f, R78 ;  /* 0x0000001fff4e7819 */ /* 0x000fc4000001144e */
[--C-:B------:R-:W-:Y:S02]  /*2450*/  SHF.R.S32.HI R57, RZ, 0x1, R56.reuse ;  /* 0x00000001ff397819 */ /* 0x100fe40000011438 */
[----:B------:R-:W-:Y:S01]  /*2460*/  SHF.R.S32.HI R80, RZ, 0x1f, R79 ;  /* 0x0000001fff507819 */ /* 0x000fe2000001144f */
[----:B------:R-:W-:Y:S01]  /*2470*/  CS2R R28, SRZ ;  /* 0x00000000001c7805 */ /* 0x000fe2000001ff00 */
[----:B0-----:R-:W-:Y:S01]  /*2480*/  IADD3 R156, P0, R58, R84, RZ ;  /* 0x000000543a9c7210 */ /* 0x001fe20007f1e0ff */
[----:B------:R-:W-:Y:S01]  /*2490*/  CS2R R30, SRZ ;  /* 0x00000000001e7805 */ /* 0x000fe2000001ff00 */
[----:B------:R-:W-:Y:S01]  /*24a0*/  SHF.R.S32.HI R56, RZ, 0x1f, R56 ;  /* 0x0000001fff387819 */ /* 0x000fe20000011438 */
[----:B------:R3:W4:Y:S01]  /*24b0*/  @P3 LDG.E.LTC128B.128.SYS R12, [R2] ;  /* 0x00000000020c3381 */ /* 0x00072200001eed20 */
[----:B------:R-:W-:Y:S02]  /*24c0*/  SHF.R.S32.HI R52, RZ, 0x1f, R75 ;  /* 0x0000001fff347819 */ /* 0x000fe4000001144b */
[----:B------:R-:W-:-:S02]  /*24d0*/  LOP3.LUT R83, R83, 0x1ffffffc, RZ, 0xc0, !PT ;  /* 0x1ffffffc53537812 */ /* 0x000fc400078ec0ff */
[----:B------:R-:W-:Y:S01]  /*24e0*/  LOP3.LUT R76, R76, 0xfffffffc, RZ, 0xc0, !PT ;  /* 0xfffffffc4c4c7812 */ /* 0x000fe200078ec0ff */
[----:B------:R-:W-:Y:S01]  /*24f0*/  IMAD.X R155, R59, 0x1, R85, P0 ;  /* 0x000000013b9b7824 */ /* 0x000fe200000e0655 */
[----:B------:R-:W-:Y:S02]  /*2500*/  LEA.HI R78, R78, R55, RZ, 0x2 ;  /* 0x000000374e4e7211 */ /* 0x000fe400078f10ff */
[----:B------:R-:W-:Y:S02]  /*2510*/  LEA.HI R80, R80, R79, RZ, 0x2 ;  /* 0x0000004f50507211 */ /* 0x000fe400078f10ff */
[----:B------:R-:W-:Y:S02]  /*2520*/  LEA.HI R56, R56, R57, RZ, 0x2 ;  /* 0x0000003938387211 */ /* 0x000fe400078f10ff */
[----:B------:R-:W-:Y:S02]  /*2530*/  LEA.HI R52, R52, R75, RZ, 0x2 ;  /* 0x0000004b34347211 */ /* 0x000fe400078f10ff */
[----:B------:R-:W-:Y:S01]  /*2540*/  IADD3 R162, P0, R58, R68, RZ ;  /* 0x000000443aa27210 */ /* 0x000fe20007f1e0ff */
[----:B------:R-:W-:Y:S01]  /*2550*/  IMAD.IADD R74, R54, 0x1, -R83 ;  /* 0x00000001364a7824 */ /* 0x000fe200078e0a53 */
[----:B------:R-:W-:Y:S01]  /*2560*/  LOP3.LUT R78, R78, 0x1ffffffc, RZ, 0xc0, !PT ;  /* 0x1ffffffc4e4e7812 */ /* 0x000fe200078ec0ff */
[----:B------:R-:W-:Y:S01]  /*2570*/  IMAD.IADD R77, R77, 0x1, -R76 ;  /* 0x000000014d4d7824 */ /* 0x000fe200078e0a4c */
[----:B------:R-:W-:-:S02]  /*2580*/  LOP3.LUT R80, R80, 0xfffffffc, RZ, 0xc0, !PT ;  /* 0xfffffffc50507812 */ /* 0x000fc400078ec0ff */
[----:B------:R-:W-:Y:S02]  /*2590*/  LOP3.LUT R56, R56, 0x1ffffffc, RZ, 0xc0, !PT ;  /* 0x1ffffffc38387812 */ /* 0x000fe400078ec0ff */
[----:B------:R-:W-:Y:S01]  /*25a0*/  LOP3.LUT R52, R52, 0xfffffffc, RZ, 0xc0, !PT ;  /* 0xfffffffc34347812 */ /* 0x000fe200078ec0ff */
[----:B------:R-:W-:Y:S01]  /*25b0*/  IMAD.X R163, R59, 0x1, R69, P0 ;  /* 0x000000013ba37824 */ /* 0x000fe200000e0645 */
[----:B------:R-:W-:Y:S01]  /*25c0*/  IADD3 R170, P0, R58, R60, RZ ;  /* 0x0000003c3aaa7210 */ /* 0x000fe20007f1e0ff */
[----:B------:R-:W-:Y:S01]  /*25d0*/  IMAD.IADD R78, R55, 0x1, -R78 ;  /* 0x00000001374e7824 */ /* 0x000fe200078e0a4e */
[----:B------:R-:W-:Y:S01]  /*25e0*/  LOP3.LUT R77, R77, R74, RZ, 0x3c, !PT ;  /* 0x0000004a4d4d7212 */ /* 0x000fe200078e3cff */
[----:B------:R-:W-:Y:S01]  /*25f0*/  IMAD.IADD R79, R79, 0x1, -R80 ;  /* 0x000000014f4f7824 */ /* 0x000fe200078e0a50 */
[----:B------:R-:W-:Y:S01]  /*2600*/  LOP3.LUT P2, RZ, R193, 0x1, R190, 0x80, !PT ;  /* 0x00000001c1ff7812 */ /* 0x000fe200078480be */
[----:B------:R-:W-:Y:S01]  /*2610*/  IMAD.IADD R74, R57, 0x1, -R56 ;  /* 0x00000001394a7824 */ /* 0x000fe200078e0a38 */
[----:B------:R-:W-:Y:S01]  /*2620*/  @!P5 IADD3 R178, R53, c[0x0][0x1f8], RZ ;  /* 0x00007e0035b2da10 */ /* 0x000fe20007ffe0ff */
[----:B------:R-:W-:Y:S01]  /*2630*/  IMAD.IADD R75, R75, 0x1, -R52 ;  /* 0x000000014b4b7824 */ /* 0x000fe200078e0a34 */
[----:B------:R-:W-:Y:S01]  /*2640*/  LOP3.LUT R79, R79, R78, RZ, 0x3c, !PT ;  /* 0x0000004e4f4f7212 */ /* 0x000fe200078e3cff */
[----:B------:R-:W-:Y:S01]  /*2650*/  IMAD.X R171, R59, 0x1, R61, P0 ;  /* 0x000000013bab7824 */ /* 0x000fe200000e063d */
[----:B------:R-:W-:-:S02]  /*2660*/  ISETP.GE.U32.AND P0, PT, R178, c[0x0][0x16c], PT ;  /* 0x00005b00b2007a0c */ /* 0x000fc40003f06070 */
[----:B------:R-:W-:Y:S01]  /*2670*/  LOP3.LUT R75, R75, R74, RZ, 0x3c, !PT ;  /* 0x0000004a4b4b7212 */ /* 0x000fe200078e3cff */
[----:B------:R-:W-:Y:S01]  /*2680*/  ULEA.HI UR13, UR4, UR4, URZ, 0x1 ;  /* 0x00000004040d7291 */ /* 0x000fe2000f8f083f */
[C---:B------:R-:W-:Y:S02]  /*2690*/  IADD3 R158, P1, R58.reuse, R72, RZ ;  /* 0x000000483a9e7210 */ /* 0x040fe40007f3e0ff */
[----:B------:R-:W-:Y:S01]  /*26a0*/  IADD3 R160, P3, R58, R70, RZ ;  /* 0x000000463aa07210 */ /* 0x000fe20007f7e0ff */
[----:B------:R-:W-:Y:S01]  /*26b0*/  IMAD.IADD R80, R80, 0x1, R79 ;  /* 0x0000000150507824 */ /* 0x000fe200078e024f */
[----:B------:R-:W-:Y:S01]  /*26c0*/  ULOP3.LUT UR14, UR13, 0xfffffffe, URZ, 0xc0, !UPT ;  /* 0xfffffffe0d0e7892 */ /* 0x000fe2000f8ec03f */
[----:B------:R-:W-:Y:S01]  /*26d0*/  IMAD.IADD R77, R76, 0x1, R77 ;  /* 0x000000014c4d7824 */ /* 0x000fe200078e024d */
[----:B------:R3:W4:Y:S01]  /*26e0*/  @P2 LDG.E.LTC128B.128.SYS R28, [R68] ;  /* 0x00000000441c2381 */ /* 0x00072200001eed20 */
[----:B------:R-:W-:Y:S01]  /*26f0*/  IMAD.IADD R52, R52, 0x1, R75 ;  /* 0x0000000134347824 */ /* 0x000fe200078e024b */
[C---:B------:R-:W-:Y:S01]  /*2700*/  IADD3 R164, P2, R58.reuse, R66, RZ ;  /* 0x000000423aa47210 */ /* 0x040fe20007f5e0ff */
[C---:B------:R-:W-:Y:S01]  /*2710*/  IMAD.X R159, R59.reuse, 0x1, R73, P1 ;  /* 0x000000013b9f7824 */ /* 0x040fe200008e0649 */
[C---:B------:R-:W-:Y:S01]  /*2720*/  IADD3 R168, P1, R58.reuse, R62, RZ ;  /* 0x0000003e3aa87210 */ /* 0x040fe20007f3e0ff */
[----:B------:R-:W-:Y:S01]  /*2730*/  IMAD.X R161, R59, 0x1, R71, P3 ;  /* 0x000000013ba17824 */ /* 0x000fe200018e0647 */
[----:B------:R-:W-:Y:S01]  /*2740*/  IADD3 R166, P3, R58, R64, RZ ;  /* 0x000000403aa67210 */ /* 0x000fe20007f7e0ff */
[----:B------:R-:W-:Y:S01]  /*2750*/  IMAD R56, R82, 0x10, R81 ;  /* 0x0000001052387824 */ /* 0x000fe200078e0251 */
[----:B------:R-:W-:Y:S01]  /*2760*/  BMOV.32.CLEAR RZ, B0 ;  /* 0x0000000000ff7355 */ /* 0x000fe20000100000 */
[----:B------:R-:W-:-:S02]  /*2770*/  IMAD R55, R55, 0x10, R80 ;  /* 0x0000001037377824 */ /* 0x000fc400078e0250 */
[----:B------:R-:W-:Y:S01]  /*2780*/  IMAD.MOV.U32 R197, RZ, RZ, RZ ;  /* 0x000000ffffc57224 */ /* 0x000fe200078e00ff */
[----:B------:R-:W-:Y:S01]  /*2790*/  USHF.R.S32.HI UR13, URZ, 0x1, UR13 ;  /* 0x000000013f0d7899 */ /* 0x000fe2000801140d */
[----:B------:R-:W-:Y:S01]  /*27a0*/  IMAD R54, R54, 0x10, R77 ;  /* 0x0000001036367824 */ /* 0x000fe200078e024d */
[----:B------:R-:W-:Y:S01]  /*27b0*/  UIADD3 UR14, UR4, -UR14, URZ ;  /* 0x8000000e040e7290 */ /* 0x000fe2000fffe03f */
[----:B------:R-:W-:Y:S01]  /*27c0*/  IMAD R52, R57, 0x10, R52 ;  /* 0x0000001039347824 */ /* 0x000fe200078e0234 */
[----:B------:R-:W-:Y:S01]  /*27d0*/  BSSY B0, `(.L_x_313) ;  /* 0x0000016000007945 */ /* 0x000fe20003800000 */
[----:B------:R-:W-:Y:S01]  /*27e0*/  IMAD.MOV.U32 R181, RZ, RZ, 0x1 ;  /* 0x00000001ffb57424 */ /* 0x000fe200078e00ff */
[----:B------:R-:W-:Y:S01]  /*27f0*/  @!P6 SEL R197, RZ, 0x1, !P4 ;  /* 0x00000001ffc5e807 */ /* 0x000fe20006000000 */
[----:B------:R-:W-:Y:S02]  /*2800*/  IMAD.SHL.U32 R177, R56, 0x8, RZ ;  /* 0x0000000838b17824 */ /* 0x000fe400078e00ff */
[----:B------:R-:W-:-:S02]  /*2810*/  IMAD.SHL.U32 R176, R55, 0x8, RZ ;  /* 0x0000000837b07824 */ /* 0x000fc400078e00ff */
[C---:B------:R-:W-:Y:S02]  /*2820*/  IMAD.X R165, R59.reuse, 0x1, R67, P2 ;  /* 0x000000013ba57824 */ /* 0x040fe400010e0643 */
[C---:B------:R-:W-:Y:S02]  /*2830*/  IMAD.X R167, R59.reuse, 0x1, R65, P3 ;  /* 0x000000013ba77824 */ /* 0x040fe400018e0641 */
[----:B------:R-:W-:Y:S02]  /*2840*/  IMAD.X R169, R59, 0x1, R63, P1 ;  /* 0x000000013ba97824 */ /* 0x000fe400008e063f */
[----:B------:R-:W-:Y:S02]  /*2850*/  IMAD.MOV.U32 R179, RZ, RZ, c[0x0][0x1c4] ;  /* 0x00007100ffb37624 */ /* 0x000fe400078e00ff */
[----:B------:R-:W-:Y:S02]  /*2860*/  @!P6 IMAD.MOV.U32 R181, RZ, RZ, RZ ;  /* 0x000000ffffb5e224 */ /* 0x000fe400078e00ff */
[----:B------:R-:W-:-:S02]  /*2870*/  IMAD.SHL.U32 R56, R54, 0x8, RZ ;  /* 0x0000000836387824 */ /* 0x000fc400078e00ff */
[----:B------:R-:W-:Y:S01]  /*2880*/  IMAD.SHL.U32 R55, R52, 0x8, RZ ;  /* 0x0000000834377824 */ /* 0x000fe200078e00ff */
[----:B------:R-:W-:Y:S05]  /*2890*/  @!P0 BRA `(.L_x_314) ;  /* 0x0000009000008947 */ /* 0x000fea0003800000 */
[----:B---3--:R-:W-:Y:S01]  /*28a0*/  CS2R R182, SRZ ;  /* 0x0000000000b67805 */ /* 0x008fe2000001ff00 */
[----:B------:R-:W-:Y:S01]  /*28b0*/  CS2R R184, SRZ ;  /* 0x0000000000b87805 */ /* 0x000fe2000001ff00 */
[----:B------:R-:W-:Y:S01]  /*28c0*/  CS2R R186, SRZ ;  /* 0x0000000000ba7805 */ /* 0x000fe2000001ff00 */
[----:B------:R-:W-:Y:S01]  /*28d0*/  CS2R R188, SRZ ;  /* 0x0000000000bc7805 */ /* 0x000fe2000001ff00 */
[----:B------:R-:W-:Y:S01]  /*28e0*/  CS2R R190, SRZ ;  /* 0x0000000000be7805 */ /* 0x000fe2000001ff00 */
[----:B------:R-:W-:Y:S01]  /*28f0*/  CS2R R192, SRZ ;  /* 0x0000000000c07805 */ /* 0x000fe2000001ff00 */
[----:B------:R-:W-:Y:S01]  /*2900*/  CS2R R194, SRZ ;  /* 0x0000000000c27805 */ /* 0x000fe2000001ff00 */
[----:B------:R-:W-:Y:S02]  /*2910*/  MOV R199, RZ ;  /* 0x000000ff00c77202 */ /* 0x000fe40000000f00 */
[----:B------:R-:W-:-:S03]  /*2920*/  MOV R180, RZ ;  /* 0x000000ff00b47202 */ /* 0x000fc60000000f00 */
.L_x_314:
[----:B---3--:R-:W-:Y:S05]  /*2930*/  BSYNC B0 ;  /* 0x0000000000007941 */ /* 0x008fea0003800000 */
.L_x_313:
[----:B------:R-:W-:Y:S01]  /*2940*/  IMAD.MOV.U32 R152, RZ, RZ, c[0x0][0x248] ;  /* 0x00009200ff987624 */ /* 0x000fe200078e00ff */
[----:B------:R-:W-:Y:S01]  /*2950*/  ISETP.NE.AND P1, PT, R154, c[0x0][0x22c], PT ;  /* 0x00008b009a007a0c */ /* 0x000fe20003f25270 */
[C---:B------:R-:W-:Y:S01]  /*2960*/  IMAD.SHL.U32 R84, R173.reuse, 0x8, RZ ;  /* 0x00000008ad547824 */ /* 0x040fe200078e00ff */
[----:B------:R-:W-:Y:S01]  /*2970*/  SHF.R.S32.HI R52, RZ, 0x1f, R177 ;  /* 0x0000001fff347819 */ /* 0x000fe200000114b1 */
[----:B------:R-:W-:Y:S01]  /*2980*/  IMAD.SHL.U32 R66, R173, 0x4, RZ ;  /* 0x00000004ad427824 */ /* 0x000fe200078e00ff */
[----:B------:R-:W-:Y:S01]  /*2990*/  SHF.R.S32.HI R59, RZ, 0x1f, R176 ;  /* 0x0000001fff3b7819 */ /* 0x000fe200000114b0 */
[----:B------:R-:W-:Y:S01]  /*29a0*/  USHF.L.U32 UR6, UR14, 0x9, URZ ;  /* 0x000000090e067899 */ /* 0x000fe2000800063f */
[----:B------:R-:W-:Y:S01]  /*29b0*/  SEL R57, R152, c[0x0][0x240], !P1 ;  /* 0x0000900098397a07 */ /* 0x000fe20004800000 */
[----:B------:R-:W-:Y:S01]  /*29c0*/  IMAD.MOV.U32 R103, RZ, RZ, c[0x0][0x24c] ;  /* 0x00009300ff677624 */ /* 0x000fe200078e00ff */
[----:B------:R-:W-:Y:S01]  /*29d0*/  LEA.HI R177, R52, R177, RZ, 0x3 ;  /* 0x000000b134b17211 */ /* 0x000fe200078f18ff */
[----:B------:R-:W-:Y:S01]  /*29e0*/  ULEA UR5, UR13, UR6, 0x3 ;  /* 0x000000060d057291 */ /* 0x000fe2000f8e183f */
[----:B------:R-:W-:Y:S01]  /*29f0*/  LEA.HI R176, R59, R176, RZ, 0x3 ;  /* 0x000000b03bb07211 */ /* 0x000fe200078f18ff */
[----:B------:R-:W-:Y:S01]  /*2a00*/  ULEA UR4, UR13, 0x4000, 0x7 ;  /* 0x000040000d047891 */ /* 0x000fe2000f8e383f */
[----:B------:R-:W-:Y:S01]  /*2a10*/  IADD3 R204, P0, R57, R2, RZ ;  /* 0x0000000239cc7210 */ /* 0x000fe20007f1e0ff */
[----:B------:R-:W-:Y:S01]  /*2a20*/  IMAD.SHL.U32 R177, R177, 0x2, RZ ;  /* 0x00000002b1b17824 */ /* 0x000fe200078e00ff */
[----:B------:R-:W-:Y:S01]  /*2a30*/  SHF.R.S32.HI R57, RZ, 0x1f, R56 ;  /* 0x0000001fff397819 */ /* 0x000fe20000011438 */
[----:B------:R-:W-:Y:S01]  /*2a40*/  IMAD.SHL.U32 R176, R176, 0x2, RZ ;  /* 0x00000002b0b07824 */ /* 0x000fe200078e00ff */
[----:B------:R-:W-:Y:S01]  /*2a50*/  SHF.R.S32.HI R2, RZ, 0x1f, R55 ;  /* 0x0000001fff027819 */ /* 0x000fe20000011437 */
[----:B------:R-:W-:Y:S01]  /*2a60*/  USHF.L.U32 UR5, UR5, 0x4, URZ ;  /* 0x0000000405057899 */ /* 0x000fe2000800063f */
[----:B------:R-:W-:Y:S01]  /*2a70*/  LEA.HI R52, R57, R56, RZ, 0x3 ;  /* 0x0000003839347211 */ /* 0x000fe200078f18ff */
[----:B------:R-:W-:Y:S01]  /*2a80*/  CS2R R58, SRZ ;  /* 0x00000000003a7805 */ /* 0x000fe2000001ff00 */
[----:B------:R-:W-:Y:S01]  /*2a90*/  LEA.HI R2, R2, R55, RZ, 0x3 ;  /* 0x0000003702027211 */ /* 0x000fe200078f18ff */
[----:B------:R-:W-:Y:S01]  /*2aa0*/  CS2R R56, SRZ ;  /* 0x0000000000387805 */ /* 0x000fe2000001ff00 */
[----:B------:R-:W-:Y:S01]  /*2ab0*/  LOP3.LUT R177, R177, 0xfffffff0, RZ, 0xc0, !PT ;  /* 0xfffffff0b1b17812 */ /* 0x000fe200078ec0ff */
[----:B------:R-:W-:Y:S01]  /*2ac0*/  IMAD.SHL.U32 R52, R52, 0x2, RZ ;  /* 0x0000000234347824 */ /* 0x000fe200078e00ff */
[----:B------:R-:W-:Y:S01]  /*2ad0*/  LOP3.LUT R176, R176, 0xfffffff0, RZ, 0xc0, !PT ;  /* 0xfffffff0b0b07812 */ /* 0x000fe200078ec0ff */
[----:B------:R-:W-:Y:S01]  /*2ae0*/  IMAD.SHL.U32 R2, R2, 0x2, RZ ;  /* 0x0000000202027824 */ /* 0x000fe200078e00ff */
[----:B------:R-:W-:Y:S01]  /*2af0*/  LOP3.LUT R67, R173, 0x6, RZ, 0xc0, !PT ;  /* 0x00000006ad437812 */ /* 0x000fe200078ec0ff */
[----:B------:R-:W-:Y:S01]  /*2b00*/  CS2R R60, SRZ ;  /* 0x00000000003c7805 */ /* 0x000fe2000001ff00 */
[----:B------:R-:W-:Y:S01]  /*2b10*/  LOP3.LUT R175, R52, 0xfffffff0, RZ, 0xc0, !PT ;  /* 0xfffffff034af7812 */ /* 0x000fe200078ec0ff */
[----:B------:R-:W-:Y:S01]  /*2b20*/  CS2R R62, SRZ ;  /* 0x00000000003e7805 */ /* 0x000fe2000001ff00 */
[----:B----4-:R-:W-:Y:S01]  /*2b30*/  STS.128 [R177], R48 ;  /* 0x00000030b1007388 */ /* 0x010fe20000000c00 */
[----:B------:R-:W-:Y:S01]  /*2b40*/  LOP3.LUT R174, R2, 0xfffffff0, RZ, 0xc0, !PT ;  /* 0xfffffff002ae7812 */ /* 0x000fe200078ec0ff */
[----:B------:R-:W-:Y:S01]  /*2b50*/  CS2R R64, SRZ ;  /* 0x0000000000407805 */ /* 0x000fe2000001ff00 */
[----:B------:R-:W-:Y:S01]  /*2b60*/  LOP3.LUT R84, R84, 0xf0, RZ, 0xc0, !PT ;  /* 0x000000f054547812 */ /* 0x000fe200078ec0ff */
[----:B------:R-:W-:Y:S01]  /*2b70*/  STS.128 [R176], R44 ;  /* 0x0000002cb0007388 */ /* 0x000fe20000000c00 */
[----:B------:R-:W-:-:S02]  /*2b80*/  LOP3.LUT R66, R66, 0x4, RZ, 0xc0, !PT ;  /* 0x0000000442427812 */ /* 0x000fc400078ec0ff */
[----:B------:R-:W-:Y:S01]  /*2b90*/  SHF.R.U32.HI R67, RZ, 0x1, R67 ;  /* 0x00000001ff437819 */ /* 0x000fe20000011643 */
[----:B------:R0:W-:Y:S01]  /*2ba0*/  STS.128 [R177+0x800], R40 ;  /* 0x00080028b1007388 */ /* 0x0001e20000000c00 */
[----:B------:R-:W-:Y:S02]  /*2bb0*/  SEL R54, RZ, c[0x0][0x230], P1 ;  /* 0x00008c00ff367a07 */ /* 0x000fe40000800000 */
[----:B------:R-:W-:Y:S01]  /*2bc0*/  LOP3.LUT R72, R84, R67, R66, 0xfe, !PT ;  /* 0x0000004354487212 */ /* 0x000fe200078efe42 */
[----:B------:R1:W-:Y:S01]  /*2bd0*/  STS.128 [R176+0x800], R36 ;  /* 0x00080024b0007388 */ /* 0x0003e20000000c00 */
[----:B------:R-:W-:Y:S01]  /*2be0*/  SEL R205, R103, c[0x0][0x244], !P1 ;  /* 0x0000910067cd7a07 */ /* 0x000fe20004800000 */
[----:B------:R-:W-:Y:S01]  /*2bf0*/  IMAD.IADD R209, R53, 0x1, R54 ;  /* 0x0000000135d17824 */ /* 0x000fe200078e0236 */
[----:B------:R-:W-:Y:S01]  /*2c00*/  LOP3.LUT R76, R72, UR6, RZ, 0xfc, !PT ;  /* 0x00000006484c7c12 */ /* 0x000fe2000f8efcff */
[----:B------:R2:W-:Y:S01]  /*2c10*/  STS.128 [R177+0x1000], R32 ;  /* 0x00100020b1007388 */ /* 0x0005e20000000c00 */
[----:B------:R-:W-:Y:S01]  /*2c20*/  ISETP.LE.AND P1, PT, R154, c[0x0][0x1c4], PT ;  /* 0x000071009a007a0c */ /* 0x000fe20003f23270 */
[----:B------:R-:W-:Y:S01]  /*2c30*/  IMAD.X R205, R205, 0x1, R3, P0 ;  /* 0x00000001cdcd7824 */ /* 0x000fe200000e0603 */
[C---:B------:R-:W-:Y:S01]  /*2c40*/  LEA R68, R72.reuse, UR5, 0x4 ;  /* 0x0000000548447c11 */ /* 0x040fe2000f8e20ff */
[----:B------:R-:W-:Y:S01]  /*2c50*/  STS.128 [R176+0x1000], R28 ;  /* 0x0010001cb0007388 */ /* 0x000fe20000000c00 */
[----:B------:R-:W-:Y:S01]  /*2c60*/  ISETP.GE.U32.AND P0, PT, R209, R102, PT ;  /* 0x00000066d100720c */ /* 0x000fe20003f06070 */
[----:B------:R-:W-:Y:S01]  /*2c70*/  CS2R R2, SRZ ;  /* 0x0000000000027805 */ /* 0x000fe2000001ff00 */
[----:B0-----:R-:W-:Y:S01]  /*2c80*/  CS2R R40, SRZ ;  /* 0x0000000000287805 */ /* 0x001fe2000001ff00 */
[----:B------:R0:W-:Y:S01]  /*2c90*/  STS.128 [R177+0x1800], R24 ;  /* 0x00180018b1007388 */ /* 0x0001e20000000c00 */
[----:B------:R-:W-:Y:S01]  /*2ca0*/  CS2R R42, SRZ ;  /* 0x00000000002a7805 */ /* 0x000fe2000001ff00 */
[----:B------:R-:W-:Y:S01]  /*2cb0*/  CS2R R44, SRZ ;  /* 0x00000000002c7805 */ /* 0x000fe2000001ff00 */
[----:B-1----:R-:W-:Y:S01]  /*2cc0*/  CS2R R38, SRZ ;  /* 0x0000000000267805 */ /* 0x002fe2000001ff00 */
[----:B------:R1:W-:Y:S01]  /*2cd0*/  STS.128 [R176+0x1800], R20 ;  /* 0x00180014b0007388 */ /* 0x0003e20000000c00 */
[----:B------:R-:W-:Y:S01]  /*2ce0*/  CS2R R36, SRZ ;  /* 0x0000000000247805 */ /* 0x000fe2000001ff00 */
[----:B------:R-:W-:Y:S01]  /*2cf0*/  CS2R R46, SRZ ;  /* 0x00000000002e7805 */ /* 0x000fe2000001ff00 */
[----:B--2---:R-:W-:Y:S01]  /*2d00*/  IMAD.U32 R35, RZ, RZ, UR13 ;  /* 0x0000000dff237e24 */ /* 0x004fe2000f8e00ff */
[----:B------:R2:W-:Y:S01]  /*2d10*/  STS.128 [R175+0x4000], R8 ;  /* 0x00400008af007388 */ /* 0x0005e20000000c00 */
[----:B------:R-:W-:Y:S01]  /*2d20*/  CS2R R32, SRZ ;  /* 0x0000000000207805 */ /* 0x000fe2000001ff00 */
[----:B------:R-:W-:Y:S01]  /*2d30*/  CS2R R48, SRZ ;  /* 0x0000000000307805 */ /* 0x000fe2000001ff00 */
[C---:B------:R-:W-:Y:S01]  /*2d40*/  IMAD R76, R35.reuse, 0x8, R76 ;  /* 0x00000008234c7824 */ /* 0x040fe200078e024c */
[----:B------:R3:W-:Y:S01]  /*2d50*/  STS.128 [R174+0x4000], R16 ;  /* 0x00400010ae007388 */ /* 0x0007e20000000c00 */
[----:B------:R-:W-:Y:S01]  /*2d60*/  IMAD R80, R35, 0x8, R72 ;  /* 0x0000000823507824 */ /* 0x000fe200078e0248 */
[----:B------:R-:W-:Y:S01]  /*2d70*/  LEA R72, R72, UR4, 0x4 ;  /* 0x0000000448487c11 */ /* 0x000fe2000f8e20ff */
[----:B------:R-:W-:Y:S01]  /*2d80*/  IMAD.SHL.U32 R76, R76, 0x10, RZ ;  /* 0x000000104c4c7824 */ /* 0x000fe200078e00ff */
[----:B------:R3:W-:Y:S01]  /*2d90*/  STS.128 [R175+0x4800], R4 ;  /* 0x00480004af007388 */ /* 0x0007e20000000c00 */
[----:B------:R-:W-:Y:S01]  /*2da0*/  IMAD.SHL.U32 R80, R80, 0x10, RZ ;  /* 0x0000001050507824 */ /* 0x000fe200078e00ff */
[----:B0-----:R-:W-:Y:S01]  /*2db0*/  CS2R R24, SRZ ;  /* 0x0000000000187805 */ /* 0x001fe2000001ff00 */
[----:B-1----:R-:W-:Y:S01]  /*2dc0*/  CS2R R22, SRZ ;  /* 0x0000000000167805 */ /* 0x002fe2000001ff00 */
[----:B------:R0:W-:Y:S01]  /*2dd0*/  STS.128 [R174+0x4800], R12 ;  /* 0x0048000cae007388 */ /* 0x0001e20000000c00 */
[----:B------:R-:W-:Y:S01]  /*2de0*/  CS2R R20, SRZ ;  /* 0x0000000000147805 */ /* 0x000fe2000001ff00 */
[----:B------:R-:W-:Y:S01]  /*2df0*/  CS2R R26, SRZ ;  /* 0x00000000001a7805 */ /* 0x000fe2000001ff00 */
[----:B--2---:R-:W-:Y:S01]  /*2e00*/  CS2R R8, SRZ ;  /* 0x0000000000087805 */ /* 0x004fe2000001ff00 */
[----:B------:R-:W-:Y:S01]  /*2e10*/  BAR.SYNC.DEFER_BLOCKING 0x0 ;  /* 0x0000000000007b1d */ /* 0x000fe20000010000 */
[----:B------:R-:W-:Y:S01]  /*2e20*/  CS2R R10, SRZ ;  /* 0x00000000000a7805 */ /* 0x000fe2000001ff00 */
[----:B------:R-:W-:Y:S01]  /*2e30*/  CS2R R28, SRZ ;  /* 0x00000000001c7805 */ /* 0x000fe2000001ff00 */
[----:B---3--:R-:W-:Y:S01]  /*2e40*/  CS2R R16, SRZ ;  /* 0x0000000000107805 */ /* 0x008fe2000001ff00 */
[----:B------:R-:W-:Y:S01]  /*2e50*/  CS2R R18, SRZ ;  /* 0x0000000000127805 */ /* 0x000fe2000001ff00 */
[----:B------:R-:W-:Y:S01]  /*2e60*/  CS2R R30, SRZ ;  /* 0x00000000001e7805 */ /* 0x000fe2000001ff00 */
[----:B------:R-:W-:Y:S01]  /*2e70*/  CS2R R34, SRZ ;  /* 0x0000000000227805 */ /* 0x000fe2000001ff00 */
[----:B------:R-:W-:Y:S01]  /*2e80*/  CS2R R6, SRZ ;  /* 0x0000000000067805 */ /* 0x000fe2000001ff00 */
[----:B------:R-:W-:Y:S01]  /*2e90*/  CS2R R4, SRZ ;  /* 0x0000000000047805 */ /* 0x000fe2000001ff00 */
[----:B------:R-:W-:Y:S01]  /*2ea0*/  CS2R R54, SRZ ;  /* 0x0000000000367805 */ /* 0x000fe2000001ff00 */
[----:B------:R-:W-:Y:S01]  /*2eb0*/  CS2R R52, SRZ ;  /* 0x0000000000347805 */ /* 0x000fe2000001ff00 */
[----:B0-----:R-:W-:Y:S01]  /*2ec0*/  CS2R R12, SRZ ;  /* 0x00000000000c7805 */ /* 0x001fe2000001ff00 */
[----:B------:R-:W-:Y:S01]  /*2ed0*/  CS2R R14, SRZ ;  /* 0x00000000000e7805 */ /* 0x000fe2000001ff00 */
[----:B------:R-:W-:Y:S01]  /*2ee0*/  CS2R R50, SRZ ;  /* 0x0000000000327805 */ /* 0x000fe2000001ff00 */
[----:B------:R-:W-:Y:S01]  /*2ef0*/  SEL R207, R0, RZ, !P0 ;  /* 0x000000ff00cf7207 */ /* 0x000fe20004000000 */
[----:B------:R-:W0:Y:S08]  /*2f00*/  LDSM.16.M88.4 R68, [R68] ;  /* 0x000000004444783b */ /* 0x000e300000000200 */
[----:B------:R-:W1:Y:S08]  /*2f10*/  LDSM.16.M88.4 R72, [R72] ;  /* 0x000000004848783b */ /* 0x000e700000000200 */
[----:B------:R-:W2:Y:S08]  /*2f20*/  LDSM.16.M88.4 R76, [R76+0x1000] ;  /* 0x001000004c4c783b */ /* 0x000eb00000000200 */
[----:B------:R-:W3:Y:S01]  /*2f30*/  LDSM.16.M88.4 R80, [R80+0x5000] ;  /* 0x005000005050783b */ /* 0x000ee20000000200 */
[----:B------:R-:W-:Y:S05]  /*2f40*/  @!P1 BRA `(.L_x_315) ;  /* 0x0000165000009947 */ /* 0x000fea0003800000 */
[----:B------:R-:W-:Y:S01]  /*2f50*/  LOP3.LUT R67, R84, R66, R67, 0xfe, !PT ;  /* 0x0000004254437212 */ /* 0x000fe200078efe43 */
[----:B------:R-:W-:Y:S01]  /*2f60*/  CS2R R8, SRZ ;  /* 0x0000000000087805 */ /* 0x000fe2000001ff00 */
[----:B------:R-:W-:Y:S01]  /*2f70*/  ISETP.NE.AND P0, PT, R154, c[0x0][0x22c], PT ;  /* 0x00008b009a007a0c */ /* 0x000fe20003f05270 */
[----:B------:R-:W-:Y:S01]  /*2f80*/  CS2R R6, SRZ ;  /* 0x0000000000067805 */ /* 0x000fe2000001ff00 */
[----:B------:R-:W-:Y:S01]  /*2f90*/  CS2R R4, SRZ ;  /* 0x0000000000047805 */ /* 0x000fe2000001ff00 */
[----:B------:R-:W-:Y:S01]  /*2fa0*/  IMAD.SHL.U32 R66, R67, 0x10, RZ ;  /* 0x0000001043427824 */ /* 0x000fe200078e00ff */
        /* <DEDUP_REMOVED lines=30> */
[----:B------:R-:W-:Y:S01]  /*3190*/  UMOV UR12, 0x80 ;  /* 0x00000080000c7882 */ /* 0x000fe20000000000 */
[----:B------:R-:W-:Y:S01]  /*31a0*/  LOP3.LUT R0, R66, 0x10, RZ, 0x3c, !PT ;  /* 0x0000001042007812 */ /* 0x000fe200078e3cff */
[----:B------:R-:W-:-:S02]  /*31b0*/  UMOV UR11, 0x80 ;  /* 0x00000080000b7882 */ /* 0x000fc40000000000 */
[----:B------:R-:W-:-:S04]  /*31c0*/  UMOV UR10, 0x1 ;  /* 0x00000001000a7882 */ /* 0x000fc80000000000 */
.L_x_316:
[-C--:B01---5:R-:W5:Y:S01]  /*31d0*/  HMMA.1688.F16 R64, R68, R72.reuse, R64 ;  /* 0x000000484440723c */ /* 0x0a3f620000000040 */
[----:B------:R-:W-:Y:S01]  /*31e0*/  LDSM.16.M88.4 R84, [R0+UR5] ;  /* 0x000000050054783b */ /* 0x000fe20008000200 */
[----:B------:R-:W-:Y:S01]  /*31f0*/  CS2R R116, SRZ ;  /* 0x0000000000747805 */ /* 0x000fe2000001ff00 */
[C---:B------:R-:W-:Y:S01]  /*3200*/  LOP3.LUT R101, R66.reuse, 0x20, RZ, 0x3c, !PT ;  /* 0x0000002042657812 */ /* 0x040fe200078e3cff */
[----:B------:R-:W-:Y:S01]  /*3210*/  CS2R R118, SRZ ;  /* 0x0000000000767805 */ /* 0x000fe2000001ff00 */
[----:B------:R-:W-:Y:S01]  /*3220*/  LOP3.LUT P1, RZ, R207, 0x1, RZ, 0xc0, !PT ;  /* 0x00000001cfff7812 */ /* 0x000fe2000782c0ff */
[----:B------:R-:W-:Y:S01]  /*3230*/  CS2R R148, SRZ ;  /* 0x0000000000947805 */ /* 0x000fe2000001ff00 */
[----:B------:R-:W-:Y:S01]  /*3240*/  UISETP.NE.AND UP0, UPT, UR10, 0x1, UPT ;  /* 0x000000010a00788c */ /* 0x000fe2000bf05270 */
[-C--:B------:R-:W5:Y:S01]  /*3250*/  HMMA.1688.F16 R62, R70, R72.reuse, R62 ;  /* 0x00000048463e723c */ /* 0x080f62000000003e */
[----:B------:R-:W-:Y:S01]  /*3260*/  CS2R R150, SRZ ;  /* 0x0000000000967805 */ /* 0x000fe2000001ff00 */
[----:B------:R-:W-:Y:S01]  /*3270*/  LOP3.LUT R100, R66, 0x30, RZ, 0x3c, !PT ;  /* 0x0000003042647812 */ /* 0x000fe200078e3cff */
[----:B------:R-:W-:Y:S01]  /*3280*/  CS2R R144, SRZ ;  /* 0x0000000000907805 */ /* 0x000fe2000001ff00 */
[----:B------:R-:W0:Y:S01]  /*3290*/  LDSM.16.M88.4 R88, [R0+UR4] ;  /* 0x000000040058783b */ /* 0x000e220008000200 */
[----:B------:R-:W-:Y:S01]  /*32a0*/  CS2R R146, SRZ ;  /* 0x0000000000927805 */ /* 0x000fe2000001ff00 */
[----:B------:R-:W-:Y:S01]  /*32b0*/  CS2R R140, SRZ ;  /* 0x00000000008c7805 */ /* 0x000fe2000001ff00 */
[----:B------:R-:W-:Y:S01]  /*32c0*/  UMOV UR8, UR5 ;  /* 0x0000000500087c82 */ /* 0x000fe20008000000 */
[-C--:B--2---:R-:W5:Y:S01]  /*32d0*/  HMMA.1688.F16 R60, R76, R72.reuse, R60 ;  /* 0x000000484c3c723c */ /* 0x084f62000000003c */
[----:B------:R-:W-:Y:S01]  /*32e0*/  CS2R R142, SRZ ;  /* 0x00000000008e7805 */ /* 0x000fe2000001ff00 */
[----:B------:R-:W-:Y:S01]  /*32f0*/  CS2R R136, SRZ ;  /* 0x0000000000887805 */ /* 0x000fe2000001ff00 */
[----:B------:R-:W-:Y:S01]  /*3300*/  CS2R R138, SRZ ;  /* 0x00000000008a7805 */ /* 0x000fe2000001ff00 */
[----:B------:R-:W-:Y:S01]  /*3310*/  CS2R R132, SRZ ;  /* 0x0000000000847805 */ /* 0x000fe2000001ff00 */
[----:B------:R-:W-:Y:S01]  /*3320*/  CS2R R134, SRZ ;  /* 0x0000000000867805 */ /* 0x000fe2000001ff00 */
[----:B------:R-:W-:Y:S01]  /*3330*/  CS2R R128, SRZ ;  /* 0x0000000000807805 */ /* 0x000fe2000001ff00 */
[----:B------:R1:W2:Y:S01]  /*3340*/  @P1 LDG.E.LTC128B.128.SYS R116, [R204] ;  /* 0x00000000cc741381 */ /* 0x0002a200001eed20 */
[----:B------:R-:W5:Y:S01]  /*3350*/  HMMA.1688.F16 R58, R78, R72, R58 ;  /* 0x000000484e3a723c */ /* 0x000f62000000003a */
[----:B------:R-:W-:Y:S01]  /*3360*/  CS2R R130, SRZ ;  /* 0x0000000000827805 */ /* 0x000fe2000001ff00 */
[----:B------:R-:W-:Y:S01]  /*3370*/  CS2R R124, SRZ ;  /* 0x00000000007c7805 */ /* 0x000fe2000001ff00 */
[----:B------:R-:W-:Y:S01]  /*3380*/  CS2R R126, SRZ ;  /* 0x00000000007e7805 */ /* 0x000fe2000001ff00 */
[----:B------:R-:W-:Y:S01]  /*3390*/  CS2R R120, SRZ ;  /* 0x0000000000787805 */ /* 0x000fe2000001ff00 */
[----:B------:R-:W-:Y:S01]  /*33a0*/  CS2R R122, SRZ ;  /* 0x00000000007a7805 */ /* 0x000fe2000001ff00 */
[----:B------:R-:W-:Y:S01]  /*33b0*/  CS2R R112, SRZ ;  /* 0x0000000000707805 */ /* 0x000fe2000001ff00 */
[----:B------:R-:W-:Y:S01]  /*33c0*/  UMOV UR9, UR4 ;  /* 0x0000000400097c82 */ /* 0x000fe20008000000 */
[-C--:B------:R-:W5:Y:S01]  /*33d0*/  HMMA.1688.F16 R56, R78, R73.reuse, R56 ;  /* 0x000000494e38723c */ /* 0x080f620000000038 */
[----:B------:R-:W-:Y:S01]  /*33e0*/  CS2R R114, SRZ ;  /* 0x0000000000727805 */ /* 0x000fe2000001ff00 */
[----:B------:R-:W0:Y:S01]  /*33f0*/  LDSM.16.M88.4 R92, [R0+UR5+0x1000] ;  /* 0x00100005005c783b */ /* 0x000e220008000200 */
[----:B------:R-:W-:Y:S01]  /*3400*/  CS2R R108, SRZ ;  /* 0x00000000006c7805 */ /* 0x000fe2000001ff00 */
[----:B------:R-:W-:Y:S01]  /*3410*/  CS2R R110, SRZ ;  /* 0x00000000006e7805 */ /* 0x000fe2000001ff00 */
[C---:B------:R-:W-:Y:S01]  /*3420*/  SHF.L.U32 R105, R154.reuse, R197, RZ ;  /* 0x000000c59a697219 */ /* 0x040fe200000006ff */
[----:B------:R-:W-:Y:S02]  /*3430*/  UMOV UR6, UR11 ;  /* 0x0000000b00067c82 */ /* 0x000fe40008000000 */
[-C--:B------:R-:W5:Y:S01]  /*3440*/  HMMA.1688.F16 R54, R76, R73.reuse, R54 ;  /* 0x000000494c36723c */ /* 0x080f620000000036 */
[----:B------:R-:W-:Y:S01]  /*3450*/  UMOV UR7, UR12 ;  /* 0x0000000c00077c82 */ /* 0x000fe20008000000 */
[C---:B------:R-:W-:Y:S01]  /*3460*/  LOP3.LUT P2, RZ, R105.reuse, R180, RZ, 0xc0, !PT ;  /* 0x000000b469ff7212 */ /* 0x040fe2000784c0ff */
[----:B------:R-:W-:Y:S01]  /*3470*/  ULOP3.LUT UR10, UR10, 0x1, URZ, 0x3c, !UPT ;  /* 0x000000010a0a7892 */ /* 0x000fe2000f8e3c3f */
[C---:B------:R-:W-:Y:S01]  /*3480*/  LOP3.LUT P1, RZ, R105.reuse, R182, RZ, 0xc0, !PT ;  /* 0x000000b669ff7212 */ /* 0x040fe2000782c0ff */
[----:B-1----:R-:W1:Y:S01]  /*3490*/  LDSM.16.M88.4 R96, [R0+UR4+0x1000] ;  /* 0x001000040060783b */ /* 0x002e620008000200 */
[C---:B------:R-:W-:Y:S02]  /*34a0*/  LOP3.LUT P4, RZ, R105.reuse, R184, RZ, 0xc0, !PT ;  /* 0x000000b869ff7212 */ /* 0x040fe4000788c0ff */
[-C--:B------:R-:W5:Y:S02]  /*34b0*/  HMMA.1688.F16 R52, R70, R73.reuse, R52 ;  /* 0x000000494634723c */ /* 0x080f640000000034 */
[----:B------:R-:W-:Y:S02]  /*34c0*/  LOP3.LUT P6, RZ, R105, R186, RZ, 0xc0, !PT ;  /* 0x000000ba69ff7212 */ /* 0x000fe400078cc0ff */
[----:B------:R-:W-:Y:S02]  /*34d0*/  SHF.L.U32 R104, R154, R181, RZ ;  /* 0x000000b59a687219 */ /* 0x000fe400000006ff */
[----:B------:R-:W-:Y:S02]  /*34e0*/  LOP3.LUT R106, R207, 0x2, RZ, 0xc0, !PT ;  /* 0x00000002cf6a7812 */ /* 0x000fe400078ec0ff */
[----:B------:R-:W5:Y:S02]  /*34f0*/  HMMA.1688.F16 R50, R68, R73, R50 ;  /* 0x000000494432723c */ /* 0x000f640000000032 */
[C---:B------:R-:W-:Y:S02]  /*3500*/  LOP3.LUT P0, RZ, R104.reuse, R183, RZ, 0xc0, !PT ;  /* 0x000000b768ff7212 */ /* 0x040fe4000780c0ff */
[C---:B------:R-:W-:Y:S02]  /*3510*/  LOP3.LUT P3, RZ, R104.reuse, R187, RZ, 0xc0, !PT ;  /* 0x000000bb68ff7212 */ /* 0x040fe4000786c0ff */
[----:B------:R-:W-:Y:S02]  /*3520*/  PLOP3.LUT P0, PT, P0, P2, PT, 0x80, 0x0 ;  /* 0x000000000000781c */ /* 0x000fe40000705070 */
[-C--:B------:R-:W5:Y:S02]  /*3530*/  HMMA.1688.F16 R48, R68, R74.reuse, R48 ;  /* 0x0000004a4430723c */ /* 0x080f640000000030 */
[----:B------:R-:W-:Y:S02]  /*3540*/  LOP3.LUT P5, RZ, R104, R189, RZ, 0xc0, !PT ;  /* 0x000000bd68ff7212 */ /* 0x000fe400078ac0ff */
[----:B------:R-:W-:Y:S02]  /*3550*/  SHF.R.U32.HI R106, RZ, 0x1, R106 ;  /* 0x00000001ff6a7819 */ /* 0x000fe4000001166a */
[----:B------:R-:W-:Y:S02]  /*3560*/  LOP3.LUT R208, R208, 0xfffffffe, RZ, 0xc0, !PT ;  /* 0xfffffffed0d07812 */ /* 0x000fe400078ec0ff */
[-C--:B------:R-:W5:Y:S02]  /*3570*/  HMMA.1688.F16 R46, R70, R74.reuse, R46 ;  /* 0x0000004a462e723c */ /* 0x080f64000000002e */
[----:B------:R4:W2:Y:S01]  /*3580*/  @P0 LDG.E.LTC128B.128.SYS R148, [R170] ;  /* 0x00000000aa940381 */ /* 0x0008a200001eed20 */
[----:B------:R-:W-:Y:S02]  /*3590*/  LOP3.LUT P0, RZ, R104, R185, RZ, 0xc0, !PT ;  /* 0x000000b968ff7212 */ /* 0x000fe4000780c0ff */
[----:B------:R-:W-:Y:S02]  /*35a0*/  IADD3 R181, R181, 0x1, RZ ;  /* 0x00000001b5b57810 */ /* 0x000fe40007ffe0ff */
[----:B------:R-:W-:Y:S01]  /*35b0*/  PLOP3.LUT P2, PT, P0, P1, PT, 0x80, 0x0 ;  /* 0x000000000000781c */ /* 0x000fe20000743070 */
[-C--:B------:R-:W5:Y:S01]  /*35c0*/  HMMA.1688.F16 R44, R76, R74.reuse, R44 ;  /* 0x0000004a4c2c723c */ /* 0x080f62000000002c */
[----:B------:R-:W-:Y:S02]  /*35d0*/  PLOP3.LUT P1, PT, P3, P4, PT, 0x80, 0x0 ;  /* 0x000000000000781c */ /* 0x000fe40001f29070 */
[----:B------:R-:W-:Y:S02]  /*35e0*/  PLOP3.LUT P0, PT, P5, P6, PT, 0x80, 0x0 ;  /* 0x000000000000781c */ /* 0x000fe40002f0d070 */
[C---:B------:R-:W-:Y:S02]  /*35f0*/  LOP3.LUT P3, RZ, R105.reuse, R188, RZ, 0xc0, !PT ;  /* 0x000000bc69ff7212 */ /* 0x040fe4000786c0ff */
[C---:B------:R-:W-:Y:S01]  /*3600*/  LOP3.LUT P6, RZ, R105.reuse, R190, RZ, 0xc0, !PT ;  /* 0x000000be69ff7212 */ /* 0x040fe200078cc0ff */
[----:B------:R-:W5:Y:S02]  /*3610*/  HMMA.1688.F16 R42, R78, R74, R42 ;  /* 0x0000004a4e2a723c */ /* 0x000f64000000002a */
[C---:B------:R-:W-:Y:S01]  /*3620*/  LOP3.LUT P5, RZ, R105.reuse, R192, RZ, 0xc0, !PT ;  /* 0x000000c069ff7212 */ /* 0x040fe200078ac0ff */
[----:B----4-:R4:W2:Y:S01]  /*3630*/  @P2 LDG.E.LTC128B.128.SYS R144, [R168] ;  /* 0x00000000a8902381 */ /* 0x0108a200001eed20 */
[----:B------:R-:W-:Y:S01]  /*3640*/  LOP3.LUT P4, RZ, R105, R194, RZ, 0xc0, !PT ;  /* 0x000000c269ff7212 */ /* 0x000fe2000788c0ff */
[----:B------:R-:W-:Y:S01]  /*3650*/  @P1 IMAD.MOV.U32 R157, RZ, RZ, R155 ;  /* 0x000000ffff9d1224 */ /* 0x000fe200078e009b */
[----:B------:R-:W-:Y:S02]  /*3660*/  LOP3.LUT R105, R207, 0x4, RZ, 0xc0, !PT ;  /* 0x00000004cf697812 */ /* 0x000fe400078ec0ff */
[-C--:B------:R-:W5:Y:S01]  /*3670*/  HMMA.1688.F16 R40, R78, R75.reuse, R40 ;  /* 0x0000004b4e28723c */ /* 0x080f620000000028 */
[----:B------:R-:W-:Y:S02]  /*3680*/  IADD3 R206, R206, 0x1, RZ ;  /* 0x00000001cece7810 */ /* 0x000fe40007ffe0ff */
[----:B------:R-:W-:Y:S03]  /*3690*/  SHF.R.U32.HI R105, RZ, 0x2, R105 ;  /* 0x00000002ff697819 */ /* 0x000fe60000011669 */
[----:B----4-:R4:W2:Y:S01]  /*36a0*/  @P1 LDG.E.LTC128B.128.SYS R140, [R156] ;  /* 0x000000009c8c1381 */ /* 0x0108a200001eed20 */
[----:B------:R-:W-:Y:S01]  /*36b0*/  LOP3.LUT P1, RZ, R104, R191, RZ, 0xc0, !PT ;  /* 0x000000bf68ff7212 */ /* 0x000fe2000782c0ff */
[-C--:B------:R-:W5:Y:S02]  /*36c0*/  HMMA.1688.F16 R38, R76, R75.reuse, R38 ;  /* 0x0000004b4c26723c */ /* 0x080f640000000026 */
[----:B------:R-:W-:Y:S02]  /*36d0*/  @P5 LOP3.LUT R208, R208, 0x1, RZ, 0xfc, !PT ;  /* 0x00000001d0d05812 */ /* 0x000fe400078efcff */
[----:B------:R-:W-:Y:S02]  /*36e0*/  PLOP3.LUT P3, PT, P1, P3, PT, 0x80, 0x0 ;  /* 0x000000000000781c */ /* 0x000fe40000f67070 */
[C---:B------:R-:W-:Y:S02]  /*36f0*/  LOP3.LUT P5, RZ, R104.reuse, R195, RZ, 0xc0, !PT ;  /* 0x000000c368ff7212 */ /* 0x040fe400078ac0ff */
[-C--:B------:R-:W5:Y:S01]  /*3700*/  HMMA.1688.F16 R36, R70, R75.reuse, R36 ;  /* 0x0000004b4624723c */ /* 0x080f620000000024 */
[----:B----4-:R4:W2:Y:S01]  /*3710*/  @P0 LDG.E.LTC128B.128.SYS R136, [R158] ;  /* 0x000000009e880381 */ /* 0x0108a200001eed20 */
[----:B------:R-:W-:Y:S02]  /*3720*/  LOP3.LUT P0, RZ, R104, R193, RZ, 0xc0, !PT ;  /* 0x000000c168ff7212 */ /* 0x000fe4000780c0ff */
[----:B------:R-:W-:Y:S02]  /*3730*/  LOP3.LUT R208, R208, 0xfffffffd, RZ, 0xc0, !PT ;  /* 0xfffffffdd0d07812 */ /* 0x000fe400078ec0ff */
[----:B------:R-:W-:Y:S02]  /*3740*/  PLOP3.LUT P2, PT, P0, P6, PT, 0x80, 0x0 ;  /* 0x000000000000781c */ /* 0x000fe4000074d070 */
[----:B------:R5:W5:Y:S02]  /*3750*/  HMMA.1688.F16 R34, R68, R75, R34 ;  /* 0x0000004b4422723c */ /* 0x000b640000000022 */
[----:B------:R-:W-:Y:S02]  /*3760*/  ISETP.NE.U32.AND P6, PT, R106, RZ, PT ;  /* 0x000000ff6a00720c */ /* 0x000fe40003fc5070 */
[----:B----4-:R4:W2:Y:S01]  /*3770*/  @P3 LDG.E.LTC128B.128.SYS R132, [R160] ;  /* 0x00000000a0843381 */ /* 0x0108a200001eed20 */
[----:B------:R-:W-:Y:S01]  /*3780*/  CS2R R106, SRZ ;  /* 0x00000000006a7805 */ /* 0x000fe2000001ff00 */
[----:B------:R-:W-:Y:S02]  /*3790*/  @P4 LOP3.LUT R208, R208, 0x2, RZ, 0xfc, !PT ;  /* 0x00000002d0d04812 */ /* 0x000fe400078efcff */
[-C--:B---3--:R-:W5:Y:S02]  /*37a0*/  HMMA.1688.F16 R32, R68, R80.reuse, R32 ;  /* 0x000000504420723c */ /* 0x088f640000000020 */
[----:B------:R-:W-:Y:S02]  /*37b0*/  LOP3.LUT P1, RZ, R208, 0x1, RZ, 0xc0, !PT ;  /* 0x00000001d0ff7812 */ /* 0x000fe4000782c0ff */
[----:B------:R-:W-:Y:S02]  /*37c0*/  LOP3.LUT P4, RZ, R104, R199, RZ, 0xc0, !PT ;  /* 0x000000c768ff7212 */ /* 0x000fe4000788c0ff */
[----:B------:R-:W-:Y:S01]  /*37d0*/  PLOP3.LUT P1, PT, P5, P1, PT, 0x80, 0x0 ;  /* 0x000000000000781c */ /* 0x000fe20002f23070 */
[----:B-----5:R-:W-:Y:S01]  /*37e0*/  LDSM.16.M88.4 R72, [R101+UR4] ;  /* 0x000000046548783b */ /* 0x020fe20008000200 */
[-C--:B------:R-:W5:Y:S02]  /*37f0*/  HMMA.1688.F16 R30, R70, R80.reuse, R30 ;  /* 0x00000050461e723c */ /* 0x080f64000000001e */
[----:B------:R-:W-:Y:S02]  /*3800*/  ISETP.NE.U32.AND P5, PT, R105, RZ, PT ;  /* 0x000000ff6900720c */ /* 0x000fe40003fa5070 */
[C---:B------:R-:W-:Y:S02]  /*3810*/  LOP3.LUT P0, RZ, R208.reuse, 0x2, RZ, 0xc0, !PT ;  /* 0x00000002d0ff7812 */ /* 0x040fe4000780c0ff */
[----:B------:R-:W-:Y:S02]  /*3820*/  LOP3.LUT R104, R207, 0x8, RZ, 0xc0, !PT ;  /* 0x00000008cf687812 */ /* 0x000fe400078ec0ff */
[-C--:B------:R-:W5:Y:S01]  /*3830*/  HMMA.1688.F16 R28, R76, R80.reuse, R28 ;  /* 0x000000504c1c723c */ /* 0x080f62000000001c */
[----:B------:R-:W-:Y:S01]  /*3840*/  PLOP3.LUT P0, PT, P4, P0, PT, 0x80, 0x0 ;  /* 0x000000000000781c */ /* 0x000fe20002701070 */
[----:B----4-:R4:W2:Y:S01]  /*3850*/  @P2 LDG.E.LTC128B.128.SYS R128, [R162] ;  /* 0x00000000a2802381 */ /* 0x0108a200001eed20 */
[----:B------:R-:W-:Y:S02]  /*3860*/  SHF.R.U32.HI R104, RZ, 0x3, R104 ;  /* 0x00000003ff687819 */ /* 0x000fe40000011668 */
[----:B------:R-:W-:Y:S02]  /*3870*/  LOP3.LUT R208, R208, 0xfffffffd, RZ, 0xc0, !PT ;  /* 0xfffffffdd0d07812 */ /* 0x000fe400078ec0ff */
[----:B------:R-:W-:Y:S01]  /*3880*/  ISETP.NE.U32.AND P4, PT, R104, RZ, PT ;  /* 0x000000ff6800720c */ /* 0x000fe20003f85070 */
[----:B------:R-:W5:Y:S01]  /*3890*/  HMMA.1688.F16 R26, R78, R80, R26 ;  /* 0x000000504e1a723c */ /* 0x000f62000000001a */
[----:B------:R-:W-:Y:S04]  /*38a0*/  CS2R R104, SRZ ;  /* 0x0000000000687805 */ /* 0x000fe8000001ff00 */
[----:B----4-:R4:W2:Y:S03]  /*38b0*/  @P1 LDG.E.LTC128B.128.SYS R124, [R164] ;  /* 0x00000000a47c1381 */ /* 0x0108a600001eed20 */
[-C--:B------:R-:W5:Y:S08]  /*38c0*/  HMMA.1688.F16 R24, R78, R81.reuse, R24 ;  /* 0x000000514e18723c */ /* 0x080f700000000018 */
[-C--:B------:R-:W5:Y:S01]  /*38d0*/  HMMA.1688.F16 R22, R76, R81.reuse, R22 ;  /* 0x000000514c16723c */ /* 0x080f620000000016 */
[----:B----4-:R4:W2:Y:S01]  /*38e0*/  @P0 LDG.E.LTC128B.128.SYS R120, [R166] ;  /* 0x00000000a6780381 */ /* 0x0108a200001eed20 */
[----:B------:R-:W-:Y:S01]  /*38f0*/  IADD3 R214, P0, R204, c[0x0][0x238], RZ ;  /* 0x00008e00ccd67a10 */ /* 0x000fe20007f1e0ff */
[----:B------:R-:W-:Y:S03]  /*3900*/  IMAD.MOV.U32 R204, RZ, RZ, RZ ;  /* 0x000000ffffcc7224 */ /* 0x000fe600078e00ff */
[----:B------:R-:W-:Y:S02]  /*3910*/  IADD3.X R215, R205, c[0x0][0x23c], RZ, P0, !PT ;  /* 0x00008f00cdd77a10 */ /* 0x000fe400007fe4ff */
[-C--:B------:R-:W5:Y:S02]  /*3920*/  HMMA.1688.F16 R20, R70, R81.reuse, R20 ;  /* 0x000000514614723c */ /* 0x080f640000000014 */
[----:B------:R-:W-:Y:S04]  /*3930*/  IADD3 R216, P0, R214, c[0x0][0x238], RZ ;  /* 0x00008e00d6d87a10 */ /* 0x000fe80007f1e0ff */
[----:B------:R-:W2:Y:S01]  /*3940*/  @P6 LDG.E.LTC128B.128.SYS R112, [R214] ;  /* 0x00000000d6706381 */ /* 0x000ea200001eed20 */
[----:B------:R-:W-:Y:S01]  /*3950*/  ISETP.NE.AND P6, PT, R206, c[0x0][0x22c], PT ;  /* 0x00008b00ce007a0c */ /* 0x000fe20003fc5270 */
[----:B------:R-:W5:Y:S02]  /*3960*/  HMMA.1688.F16 R18, R68, R81, R18 ;  /* 0x000000514412723c */ /* 0x000f640000000012 */
[----:B------:R-:W-:Y:S02]  /*3970*/  IADD3.X R217, R215, c[0x0][0x23c], RZ, P0, !PT ;  /* 0x00008f00d7d97a10 */ /* 0x000fe400007fe4ff */
[----:B------:R-:W-:Y:S02]  /*3980*/  IADD3 R212, P0, R216, c[0x0][0x238], RZ ;  /* 0x00008e00d8d47a10 */ /* 0x000fe40007f1e0ff */
[----:B------:R-:W-:Y:S02]  /*3990*/  SEL R205, R152, c[0x0][0x240], !P6 ;  /* 0x0000900098cd7a07 */ /* 0x000fe40007000000 */
[-C--:B------:R-:W5:Y:S02]  /*39a0*/  HMMA.1688.F16 R16, R68, R82.reuse, R16 ;  /* 0x000000524410723c */ /* 0x080f640000000010 */
[----:B------:R-:W2:Y:S01]  /*39b0*/  @P5 LDG.E.LTC128B.128.SYS R108, [R216] ;  /* 0x00000000d86c5381 */ /* 0x000ea200001eed20 */
[----:B------:R-:W-:Y:S02]  /*39c0*/  IADD3.X R213, R217, c[0x0][0x23c], RZ, P0, !PT ;  /* 0x00008f00d9d57a10 */ /* 0x000fe400007fe4ff */
[----:B------:R-:W-:Y:S03]  /*39d0*/  ISETP.NE.AND P5, PT, R181, c[0x0][0x180], PT ;  /* 0x00006000b5007a0c */ /* 0x000fe60003fa5270 */
[-C--:B------:R-:W5:Y:S02]  /*39e0*/  HMMA.1688.F16 R14, R70, R82.reuse, R14 ;  /* 0x00000052460e723c */ /* 0x080f64000000000e */
[----:B------:R-:W-:Y:S03]  /*39f0*/  SEL R206, R206, RZ, P6 ;  /* 0x000000ffcece7207 */ /* 0x000fe60003000000 */
[----:B----4-:R4:W2:Y:S03]  /*3a00*/  @P4 LDG.E.LTC128B.128.SYS R104, [R212] ;  /* 0x00000000d4684381 */ /* 0x0108a600001eed20 */
[-C--:B------:R-:W5:Y:S01]  /*3a10*/  HMMA.1688.F16 R12, R76, R82.reuse, R12 ;  /* 0x000000524c0c723c */ /* 0x080f62000000000c */
[----:B------:R-:W-:Y:S01]  /*3a20*/  @!P5 IMAD.MOV.U32 R181, RZ, RZ, RZ ;  /* 0x000000ffffb5d224 */ /* 0x000fe200078e00ff */
[----:B------:R-:W-:Y:S04]  /*3a30*/  @!P5 IADD3 R157, R197, 0x1, RZ ;  /* 0x00000001c59dd810 */ /* 0x000fe80007ffe0ff */
[C---:B------:R-:W-:Y:S02]  /*3a40*/  @!P5 ISETP.GE.AND P0, PT, R157.reuse, c[0x0][0x17c], PT ;  /* 0x00005f009d00da0c */ /* 0x040fe40003f06270 */
[----:B------:R-:W5:Y:S02]  /*3a50*/  HMMA.1688.F16 R10, R78, R82, R10 ;  /* 0x000000524e0a723c */ /* 0x000f64000000000a */
[----:B------:R-:W-:Y:S02]  /*3a60*/  @!P5 SEL R204, R154, 0x2, !P0 ;  /* 0x000000029accd807 */ /* 0x000fe40004000000 */
[----:B------:R-:W-:Y:S02]  /*3a70*/  @!P5 SEL R197, R157, RZ, !P0 ;  /* 0x000000ff9dc5d207 */ /* 0x000fe40004000000 */
[C---:B------:R-:W-:Y:S02]  /*3a80*/  ISETP.NE.AND P2, PT, R204.reuse, 0x2, PT ;  /* 0x00000002cc00780c */ /* 0x040fe40003f45270 */
[-C--:B------:R-:W5:Y:S01]  /*3a90*/  HMMA.1688.F16 R8, R78, R83.reuse, R8 ;  /* 0x000000534e08723c */ /* 0x080f620000000008 */
[----:B------:R-:W-:Y:S01]  /*3aa0*/  IMAD R211, R204, R153, c[0x2][0x0] ;  /* 0x00800000ccd37624 */ /* 0x000fe200078e0299 */
[----:B------:R-:W-:Y:S02]  /*3ab0*/  IADD3 R204, P1, R205, R212, RZ ;  /* 0x000000d4cdcc7210 */ /* 0x000fe40007f3e0ff */
[----:B------:R-:W-:Y:S02]  /*3ac0*/  SEL R205, R103, c[0x0][0x244], !P6 ;  /* 0x0000910067cd7a07 */ /* 0x000fe40007000000 */
[----:B----4-:R-:W-:Y:S01]  /*3ad0*/  SEL R212, RZ, c[0x0][0x230], P6 ;  /* 0x00008c00ffd47a07 */ /* 0x010fe20003000000 */
[----:B------:R-:W3:Y:S01]  /*3ae0*/  LDC.64 R210, c[0x0][R211+0x160] ;  /* 0x00005800d3d27b82 */ /* 0x000ee20000000a00 */
[-C--:B------:R5:W5:Y:S02]  /*3af0*/  HMMA.1688.F16 R6, R76, R83.reuse, R6 ;  /* 0x000000534c06723c */ /* 0x080b640000000006 */
[----:B------:R-:W-:Y:S01]  /*3b00*/  @!P2 IADD3 R178, R178, c[0x0][0x1f8], RZ ;  /* 0x00007e00b2b2aa10 */ /* 0x000fe20007ffe0ff */
[----:B------:R-:W-:Y:S02]  /*3b10*/  IMAD.X R205, R205, 0x1, R213, P1 ;  /* 0x00000001cdcd7824 */ /* 0x000fe400008e06d5 */
[----:B------:R-:W-:Y:S01]  /*3b20*/  IMAD.IADD R209, R212, 0x1, R209 ;  /* 0x00000001d4d17824 */ /* 0x000fe200078e02d1 */
[----:B-----5:R-:W-:Y:S01]  /*3b30*/  LDSM.16.M88.4 R76, [R101+UR5+0x1000] ;  /* 0x00100005654c783b */ /* 0x020fe20008000200 */
[----:B------:R-:W-:Y:S01]  /*3b40*/  ISETP.GE.U32.AND P0, PT, R178, c[0x0][0x16c], PT ;  /* 0x00005b00b2007a0c */ /* 0x000fe20003f06070 */
[-C--:B------:R-:W5:Y:S03]  /*3b50*/  HMMA.1688.F16 R4, R70, R83.reuse, R4 ;  /* 0x000000534604723c */ /* 0x080f660000000004 */
[----:B------:R-:W-:Y:S05]  /*3b60*/  P2R R157, PR, RZ, 0x1 ;  /* 0x00000001ff9d7803 */ /* 0x000fea0000000000 */
[----:B------:R5:W5:Y:S06]  /*3b70*/  HMMA.1688.F16 R2, R68, R83, R2 ;  /* 0x000000534402723c */ /* 0x000b6c0000000002 */
[----:B-----5:R-:W4:Y:S02]  /*3b80*/  LDSM.16.M88.4 R68, [R101+UR5] ;  /* 0x000000056544783b */ /* 0x020f240008000200 */
[-C--:B0-----:R-:W5:Y:S03]  /*3b90*/  HMMA.1688.F16 R64, R84, R88.reuse, R64 ;  /* 0x000000585440723c */ /* 0x081f660000000040 */
[C---:B---3--:R-:W-:Y:S02]  /*3ba0*/  IADD3 R164, P0, R210.reuse, R164, RZ ;  /* 0x000000a4d2a47210 */ /* 0x048fe40007f1e0ff */
[C---:B------:R-:W-:Y:S03]  /*3bb0*/  IADD3 R162, P3, R210.reuse, R162, RZ ;  /* 0x000000a2d2a27210 */ /* 0x040fe60007f7e0ff */
[-C--:B------:R-:W5:Y:S01]  /*3bc0*/  HMMA.1688.F16 R62, R86, R88.reuse, R62 ;  /* 0x00000058563e723c */ /* 0x080f62000000003e */
[----:B------:R-:W2:Y:S01]  /*3bd0*/  LDSM.16.M88.4 R80, [R101+UR4+0x1000] ;  /* 0x001000046550783b */ /* 0x000ea20008000200 */
[----:B------:R-:W-:Y:S01]  /*3be0*/  IMAD.X R165, R211, 0x1, R165, P0 ;  /* 0x00000001d3a57824 */ /* 0x000fe200000e06a5 */
[----:B------:R-:W-:Y:S02]  /*3bf0*/  ISETP.NE.AND P0, PT, R157, RZ, PT ;  /* 0x000000ff9d00720c */ /* 0x000fe40003f05270 */
[----:B------:R-:W-:Y:S03]  /*3c00*/  IADD3 R158, P1, R210, R158, RZ ;  /* 0x0000009ed29e7210 */ /* 0x000fe60007f3e0ff */
[-C--:B------:R-:W5:Y:S02]  /*3c10*/  HMMA.1688.F16 R60, R92, R88.reuse, R60 ;  /* 0x000000585c3c723c */ /* 0x080f64000000003c */
[----:B------:R-:W-:Y:S01]  /*3c20*/  @P3 LOP3.LUT R208, R208, 0x2, RZ, 0xfc, !PT ;  /* 0x00000002d0d03812 */ /* 0x000fe200078efcff */
[----:B------:R-:W-:Y:S01]  /*3c30*/  IMAD.X R159, R211, 0x1, R159, P1 ;  /* 0x00000001d39f7824 */ /* 0x000fe200008e069f */
[----:B------:R-:W-:Y:S02]  /*3c40*/  IADD3 R156, P2, R210, R156, RZ ;  /* 0x0000009cd29c7210 */ /* 0x000fe40007f5e0ff */
[----:B------:R-:W-:Y:S02]  /*3c50*/  LOP3.LUT P1, RZ, R208, 0x2, RZ, 0xc0, !PT ;  /* 0x00000002d0ff7812 */ /* 0x000fe4000782c0ff */
[----:B------:R-:W5:Y:S01]  /*3c60*/  HMMA.1688.F16 R58, R94, R88, R58 ;  /* 0x000000585e3a723c */ /* 0x000f62000000003a */
[----:B------:R-:W-:Y:S01]  /*3c70*/  @P0 CS2R R182, SRZ ;  /* 0x0000000000b60805 */ /* 0x000fe2000001ff00 */
[----:B------:R-:W-:Y:S01]  /*3c80*/  @P0 CS2R R184, SRZ ;  /* 0x0000000000b80805 */ /* 0x000fe2000001ff00 */
[----:B------:R-:W-:Y:S01]  /*3c90*/  @P0 CS2R R186, SRZ ;  /* 0x0000000000ba0805 */ /* 0x000fe2000001ff00 */
[----:B------:R-:W-:Y:S01]  /*3ca0*/  @P0 CS2R R188, SRZ ;  /* 0x0000000000bc0805 */ /* 0x000fe2000001ff00 */
[----:B------:R-:W-:Y:S01]  /*3cb0*/  @P0 CS2R R190, SRZ ;  /* 0x0000000000be0805 */ /* 0x000fe2000001ff00 */
[----:B------:R-:W-:Y:S02]  /*3cc0*/  @P0 CS2R R192, SRZ ;  /* 0x0000000000c00805 */ /* 0x000fe4000001ff00 */
[-C--:B------:R-:W5:Y:S01]  /*3cd0*/  HMMA.1688.F16 R56, R94, R89.reuse, R56 ;  /* 0x000000595e38723c */ /* 0x080f620000000038 */
[----:B------:R-:W-:Y:S01]  /*3ce0*/  @P0 CS2R R194, SRZ ;  /* 0x0000000000c20805 */ /* 0x000fe2000001ff00 */
[----:B------:R-:W-:Y:S01]  /*3cf0*/  @P0 IMAD.MOV.U32 R199, RZ, RZ, RZ ;  /* 0x000000ffffc70224 */ /* 0x000fe200078e00ff */
[C---:B------:R-:W-:Y:S01]  /*3d00*/  IADD3 R160, P4, R210.reuse, R160, RZ ;  /* 0x000000a0d2a07210 */ /* 0x040fe20007f9e0ff */
[----:B------:R-:W-:Y:S01]  /*3d10*/  @P0 IMAD.MOV.U32 R180, RZ, RZ, RZ ;  /* 0x000000ffffb40224 */ /* 0x000fe200078e00ff */
[----:B------:R-:W-:Y:S01]  /*3d20*/  ISETP.GT.AND P0, PT, R179, 0x1, PT ;  /* 0x00000001b300780c */ /* 0x000fe20003f04270 */
[C---:B------:R-:W-:Y:S02]  /*3d30*/  IMAD.X R163, R211.reuse, 0x1, R163, P1 ;  /* 0x00000001d3a37824 */ /* 0x040fe400008e06a3 */
[-C--:B------:R-:W5:Y:S02]  /*3d40*/  HMMA.1688.F16 R54, R92, R89.reuse, R54 ;  /* 0x000000595c36723c */ /* 0x080f640000000036 */
[C---:B------:R-:W-:Y:S01]  /*3d50*/  IADD3 R170, P1, R210.reuse, R170, RZ ;  /* 0x000000aad2aa7210 */ /* 0x040fe20007f3e0ff */
[C---:B------:R-:W-:Y:S01]  /*3d60*/  IMAD.X R155, R211.reuse, 0x1, R155, P2 ;  /* 0x00000001d39b7824 */ /* 0x040fe200010e069b */
[C---:B------:R-:W-:Y:S01]  /*3d70*/  IADD3 R166, P3, R210.reuse, R166, RZ ;  /* 0x000000a6d2a67210 */ /* 0x040fe20007f7e0ff */
[C---:B------:R-:W-:Y:S01]  /*3d80*/  IMAD.X R161, R211.reuse, 0x1, R161, P4 ;  /* 0x00000001d3a17824 */ /* 0x040fe200020e06a1 */
[----:B------:R-:W-:Y:S02]  /*3d90*/  IADD3 R168, P2, R210, R168, RZ ;  /* 0x000000a8d2a87210 */ /* 0x000fe40007f5e0ff */
[-C--:B------:R-:W5:Y:S02]  /*3da0*/  HMMA.1688.F16 R52, R86, R89.reuse, R52 ;  /* 0x000000595634723c */ /* 0x080f640000000034 */
[----:B------:R-:W-:Y:S01]  /*3db0*/  IMAD.X R171, R211, 0x1, R171, P1 ;  /* 0x00000001d3ab7824 */ /* 0x000fe200008e06ab */
[----:B------:R-:W-:Y:S01]  /*3dc0*/  ISETP.GE.U32.AND P1, PT, R209, R102, PT ;  /* 0x00000066d100720c */ /* 0x000fe20003f26070 */
[----:B------:R-:W-:Y:S01]  /*3dd0*/  IMAD.X R167, R211, 0x1, R167, P3 ;  /* 0x00000001d3a77824 */ /* 0x000fe200018e06a7 */
[----:B------:R-:W-:Y:S01]  /*3de0*/  IADD3 R179, R179, -0x1, RZ ;  /* 0xffffffffb3b37810 */ /* 0x000fe20007ffe0ff */
[----:B------:R-:W-:Y:S02]  /*3df0*/  IMAD.X R169, R211, 0x1, R169, P2 ;  /* 0x00000001d3a97824 */ /* 0x000fe400010e06a9 */
[----:B------:R-:W5:Y:S02]  /*3e00*/  HMMA.1688.F16 R50, R84, R89, R50 ;  /* 0x000000595432723c */ /* 0x000f640000000032 */
[----:B------:R-:W-:Y:S06]  /*3e10*/  SEL R207, R207, RZ, !P1 ;  /* 0x000000ffcfcf7207 */ /* 0x000fec0004800000 */
        /* <DEDUP_REMOVED lines=9> */
[-C--:B-1----:R-:W5:Y:S08]  /*3eb0*/  HMMA.1688.F16 R32, R84, R96.reuse, R32 ;  /* 0x000000605420723c */ /* 0x082f700000000020 */
        /* <DEDUP_REMOVED lines=18> */
[-C--:B----4-:R-:W5:Y:S01]  /*3fe0*/  HMMA.1688.F16 R64, R68, R72.reuse, R64 ;  /* 0x000000484440723c */ /* 0x090f620000000040 */
        /* <DEDUP_REMOVED lines=16> */
[-C--:B------:R-:W5:Y:S01]  /*40f0*/  HMMA.1688.F16 R38, R76, R75.reuse, R38 ;  /* 0x0000004b4c26723c */ /* 0x080f620000000026 */
[----:B--2---:R-:W-:Y:S07]  /*4100*/  STS.128 [R177+UR11], R148 ;  /* 0x00000094b1007988 */ /* 0x004fee0008000c0b */
[-C--:B------:R-:W5:Y:S04]  /*4110*/  HMMA.1688.F16 R36, R70, R75.reuse, R36 ;  /* 0x0000004b4624723c */ /* 0x080f680000000024 */
[----:B------:R-:W-:Y:S04]  /*4120*/  STS.128 [R176+UR11], R144 ;  /* 0x00000090b0007988 */ /* 0x000fe80008000c0b */
[----:B------:R-:W5:Y:S07]  /*4130*/  HMMA.1688.F16 R34, R68, R75, R34 ;  /* 0x0000004b4422723c */ /* 0x000f6e0000000022 */
[----:B------:R-:W-:Y:S01]  /*4140*/  STS.128 [R177+UR11+0x800], R140 ;  /* 0x0008008cb1007988 */ /* 0x000fe20008000c0b */
[-C--:B------:R-:W5:Y:S08]  /*4150*/  HMMA.1688.F16 R32, R68, R80.reuse, R32 ;  /* 0x000000504420723c */ /* 0x080f700000000020 */
[-C--:B------:R-:W5:Y:S02]  /*4160*/  HMMA.1688.F16 R30, R70, R80.reuse, R30 ;  /* 0x00000050461e723c */ /* 0x080f64000000001e */
[----:B------:R-:W-:Y:S06]  /*4170*/  STS.128 [R176+UR11+0x800], R136 ;  /* 0x00080088b0007988 */ /* 0x000fec0008000c0b */
[-C--:B------:R-:W5:Y:S05]  /*4180*/  HMMA.1688.F16 R28, R76, R80.reuse, R28 ;  /* 0x000000504c1c723c */ /* 0x080f6a000000001c */
[----:B------:R-:W-:Y:S03]  /*4190*/  STS.128 [R177+UR11+0x1000], R132 ;  /* 0x00100084b1007988 */ /* 0x000fe60008000c0b */
[----:B------:R-:W5:Y:S08]  /*41a0*/  HMMA.1688.F16 R26, R78, R80, R26 ;  /* 0x000000504e1a723c */ /* 0x000f70000000001a */
[-C--:B------:R-:W5:Y:S01]  /*41b0*/  HMMA.1688.F16 R24, R78, R81.reuse, R24 ;  /* 0x000000514e18723c */ /* 0x080f620000000018 */
[----:B------:R-:W-:Y:S07]  /*41c0*/  STS.128 [R176+UR11+0x1000], R128 ;  /* 0x00100080b0007988 */ /* 0x000fee0008000c0b */
[-C--:B------:R-:W5:Y:S04]  /*41d0*/  HMMA.1688.F16 R22, R76, R81.reuse, R22 ;  /* 0x000000514c16723c */ /* 0x080f680000000016 */
[----:B------:R-:W-:Y:S04]  /*41e0*/  STS.128 [R177+UR11+0x1800], R124 ;  /* 0x0018007cb1007988 */ /* 0x000fe80008000c0b */
[-C--:B------:R-:W5:Y:S07]  /*41f0*/  HMMA.1688.F16 R20, R70, R81.reuse, R20 ;  /* 0x000000514614723c */ /* 0x080f6e0000000014 */
[----:B------:R-:W-:Y:S01]  /*4200*/  STS.128 [R176+UR11+0x1800], R120 ;  /* 0x00180078b0007988 */ /* 0x000fe20008000c0b */
[----:B------:R-:W5:Y:S01]  /*4210*/  HMMA.1688.F16 R18, R68, R81, R18 ;  /* 0x000000514412723c */ /* 0x000f620000000012 */
[----:B------:R-:W-:Y:S02]  /*4220*/  @UP0 UIADD3 UR11, UR11, 0x80, URZ ;  /* 0x000000800b0b0890 */ /* 0x000fe4000fffe03f */
[----:B------:R-:W-:Y:S05]  /*4230*/  @!UP0 UIADD3 UR11, UR6, -0x80, URZ ;  /* 0xffffff80060b8890 */ /* 0x000fea000fffe03f */
[-C--:B------:R-:W5:Y:S02]  /*4240*/  HMMA.1688.F16 R16, R68, R82.reuse, R16 ;  /* 0x000000524410723c */ /* 0x080f640000000010 */
[----:B------:R2:W-:Y:S06]  /*4250*/  STS.128 [R175+UR12+0x4000], R116 ;  /* 0x00400074af007988 */ /* 0x0005ec0008000c0c */
[-C--:B------:R-:W5:Y:S05]  /*4260*/  HMMA.1688.F16 R14, R70, R82.reuse, R14 ;  /* 0x00000052460e723c */ /* 0x080f6a000000000e */
[----:B------:R-:W-:Y:S03]  /*4270*/  STS.128 [R174+UR12+0x4000], R112 ;  /* 0x00400070ae007988 */ /* 0x000fe60008000c0c */
[-C--:B------:R-:W5:Y:S02]  /*4280*/  HMMA.1688.F16 R12, R76, R82.reuse, R12 ;  /* 0x000000524c0c723c */ /* 0x080f64000000000c */
[C---:B--2---:R-:W-:Y:S06]  /*4290*/  LEA R116, R67.reuse, UR5, 0x4 ;  /* 0x0000000543747c11 */ /* 0x044fec000f8e20ff */
[----:B------:R-:W5:Y:S01]  /*42a0*/  HMMA.1688.F16 R10, R78, R82, R10 ;  /* 0x000000524e0a723c */ /* 0x000f62000000000a */
[----:B------:R-:W-:Y:S07]  /*42b0*/  STS.128 [R175+UR12+0x4800], R108 ;  /* 0x0048006caf007988 */ /* 0x000fee0008000c0c */
[-C--:B------:R-:W5:Y:S04]  /*42c0*/  HMMA.1688.F16 R8, R78, R83.reuse, R8 ;  /* 0x000000534e08723c */ /* 0x080f680000000008 */
[----:B------:R2:W-:Y:S01]  /*42d0*/  STS.128 [R174+UR12+0x4800], R104 ;  /* 0x00480068ae007988 */ /* 0x0005e20008000c0c */
[----:B------:R-:W-:Y:S02]  /*42e0*/  @UP0 UIADD3 UR12, UR12, 0x80, URZ ;  /* 0x000000800c0c0890 */ /* 0x000fe4000fffe03f */
[----:B------:R-:W-:Y:S01]  /*42f0*/  @!UP0 UIADD3 UR12, UR7, -0x80, URZ ;  /* 0xffffff80070c8890 */ /* 0x000fe2000fffe03f */
[-C--:B------:R-:W5:Y:S08]  /*4300*/  HMMA.1688.F16 R6, R76, R83.reuse, R6 ;  /* 0x000000534c06723c */ /* 0x080f700000000006 */
[-C--:B------:R-:W5:Y:S01]  /*4310*/  HMMA.1688.F16 R4, R70, R83.reuse, R4 ;  /* 0x000000534604723c */ /* 0x080f620000000004 */
[----:B------:R-:W-:Y:S07]  /*4320*/  BAR.SYNC.DEFER_BLOCKING 0x0 ;  /* 0x0000000000007b1d */ /* 0x000fee0000010000 */
        /* <DEDUP_REMOVED lines=39> */
.L_x_315:
[----:B------:R-:W-:-:S04]  /*45a0*/  ISETP.NE.U32.AND P0, PT, RZ, c[0x0][0x2f0], PT ;  /* 0x0000bc00ff007a0c */ /* 0x000fc80003f05070 */
[----:B------:R-:W-:-:S12]  /*45b0*/  ISETP.NE.AND.EX P0, PT, RZ, c[0x0][0x2f4], PT, P0 ;  /* 0x0000bd00ff007a0c */ /* 0x000fd80003f05300 */
[----:B01----:R-:W-:Y:S01]  /*45c0*/  @P0 IMAD.MOV.U32 R70, RZ, RZ, c[0x0][0x2f0] ;  /* 0x0000bc00ff460624 */ /* 0x003fe200078e00ff */
[----:B------:R-:W-:-:S08]  /*45d0*/  @P0 MOV R71, c[0x0][0x2f4] ;  /* 0x0000bd0000470a02 */ /* 0x000fd00000000f00 */
[----:B-----5:R0:W4:Y:S01]  /*45e0*/  @P0 LDG.E.U16.SYS R85, [R70] ;  /* 0x0000000046550381 */ /* 0x02012200001ee500 */
[----:B------:R-:W-:Y:S01]  /*45f0*/  IMAD.MOV.U32 R0, RZ, RZ, c[0x0][0x308] ;  /* 0x0000c200ff007624 */ /* 0x000fe200078e00ff */
[----:B------:R-:W-:Y:S01]  /*4600*/  MOV R86, 0x4 ;  /* 0x0000000400567802 */ /* 0x000fe20000000f00 */
[----:B------:R-:W-:Y:S01]  /*4610*/  ULDC.U16 UR4, c[0x0][0x2ec] ;  /* 0x0000bb0000047ab9 */ /* 0x000fe20000000400 */
[----:B------:R-:W-:Y:S02]  /*4620*/  IMAD R87, R202, c[0x0][0x1a8], R203 ;  /* 0x00006a00ca577a24 */ /* 0x000fe400078e02cb */
[----:B------:R-:W-:Y:S01]  /*4630*/  ISETP.NE.AND P1, PT, R0, 0x1, PT ;  /* 0x000000010000780c */ /* 0x000fe20003f25270 */
[----:B------:R-:W-:Y:S02]  /*4640*/  IMAD.U32 R84, RZ, RZ, UR4 ;  /* 0x00000004ff547e24 */ /* 0x000fe4000f8e00ff */
[----:B------:R-:W-:Y:S01]  /*4650*/  IMAD.MOV.U32 R69, RZ, RZ, -0x1 ;  /* 0xffffffffff457424 */ /* 0x000fe200078e00ff */
[----:B------:R-:W-:Y:S01]  /*4660*/  P2R R66, PR, RZ, 0x2 ;  /* 0x00000002ff427803 */ /* 0x000fe20000000000 */
[----:B------:R-:W-:-:S03]  /*4670*/  IMAD.WIDE R86, R87, R86, c[0x0][0x300] ;  /* 0x0000c00057567625 */ /* 0x000fc600078e0256 */
[----:B------:R-:W-:Y:S01]  /*4680*/  MOV R66, c[0x0][0x308] ;  /* 0x0000c20000427a02 */ /* 0x000fe20000000f00 */
[----:B------:R-:W1:Y:S03]  /*4690*/  @!P0 LDC.U16 R85, c[0x0][0x2e8] ;  /* 0x0000ba00ff558b82 */ /* 0x000e660000000400 */
[----:B------:R-:W-:Y:S05]  /*46a0*/  @P1 BRA `(.L_x_317) ;  /* 0x000000f000001947 */ /* 0x000fea0003800000 */
[----:B0-----:R-:W-:Y:S01]  /*46b0*/  IMAD.MOV.U32 R67, RZ, RZ, c[0x0][0x1b0] ;  /* 0x00006c00ff437624 */ /* 0x001fe200078e00ff */
        /* <DEDUP_REMOVED lines=8> */
[----:B---3--:R-:W3:Y:S02]  /*4740*/  LDG.E.STRONG.GPU R69, [R86] ;  /* 0x0000000056457381 */ /* 0x008ee400001f4900 */
[----:B---3--:R-:W-:-:S05]  /*4750*/  CCTL.IVALL ;  /* 0x00000000ff00798f */ /* 0x008fca0002000000 */
.L_x_319:
[----:B------:R-:W-:Y:S05]  /*4760*/  BSYNC B0 ;  /* 0x0000000000007941 */ /* 0x000fea0003800000 */
.L_x_318:
[----:B------:R-:W-:-:S04]  /*4770*/  IADD3 R67, R67, -0x1, RZ ;  /* 0xffffffff43437810 */ /* 0x000fc80007ffe0ff */
[----:B------:R-:W-:-:S04]  /*4780*/  ISETP.NE.AND P0, PT, R67, R172, PT ;  /* 0x000000ac4300720c */ /* 0x000fc80003f05270 */
[----:B------:R-:W-:Y:S02]  /*4790*/  SEL R84, R84, 0xffff, !P0 ;  /* 0x0000ffff54547807 */ /* 0x000fe40004000000 */
.L_x_317:
[----:B0-----:R-:W-:Y:S01]  /*47a0*/  LEA.HI R70, R196, R201, RZ, 0x3 ;  /* 0x000000c9c4467211 */ /* 0x001fe200078f18ff */
[----:B------:R-:W-:Y:S01]  /*47b0*/  ULEA UR4, UR13, UR14, 0x1 ;  /* 0x0000000e0d047291 */ /* 0x000fe2000f8e083f */
[----:B------:R-:W-:Y:S01]  /*47c0*/  LEA.HI R68, R200, R173, RZ, 0x6 ;  /* 0x000000adc8447211 */ /* 0x000fe200078f30ff */
[----:B------:R-:W-:Y:S01]  /*47d0*/  IMAD.MOV.U32 R89, RZ, RZ, c[0x0][0x27c] ;  /* 0x00009f00ff597624 */ /* 0x000fe200078e00ff */
[----:B------:R-:W-:Y:S01]  /*47e0*/  LOP3.LUT R72, R70, 0x1ffffff8, RZ, 0xc0, !PT ;  /* 0x1ffffff846487812 */ /* 0x000fe200078ec0ff */
[----:B------:R-:W-:Y:S01]  /*47f0*/  USHF.L.U32 UR4, UR4, 0x3, URZ ;  /* 0x0000000304047899 */ /* 0x000fe2000800063f */
[----:B------:R-:W-:Y:S02]  /*4800*/  SHF.R.S32.HI R68, RZ, 0x6, R68 ;  /* 0x00000006ff447819 */ /* 0x000fe40000011444 */
[----:B------:R-:W-:Y:S01]  /*4810*/  LEA.HI R67, R198, R198, RZ, 0x1 ;  /* 0x000000c6c6437211 */ /* 0x000fe200078f08ff */
[----:B------:R-:W-:Y:S01]  /*4820*/  IMAD.IADD R73, R201, 0x1, -R72 ;  /* 0x00000001c9497824 */ /* 0x000fe200078e0a48 */
[----:B------:R-:W-:Y:S01]  /*4830*/  LOP3.LUT R72, R173, 0x1f, RZ, 0xc0, !PT ;  /* 0x0000001fad487812 */ /* 0x000fe200078ec0ff */
[----:B------:R-:W-:Y:S01]  /*4840*/  IMAD.SHL.U32 R71, R68, 0x80, RZ ;  /* 0x0000008044477824 */ /* 0x000fe200078e00ff */
[----:B------:R-:W-:Y:S01]  /*4850*/  LOP3.LUT R67, R67, 0xfffffffe, RZ, 0xc0, !PT ;  /* 0xfffffffe43437812 */ /* 0x000fe200078ec0ff */
[----:B------:R-:W-:Y:S01]  /*4860*/  IMAD.SHL.U32 R73, R73, 0x8, RZ ;  /* 0x0000000849497824 */ /* 0x000fe200078e00ff */
[----:B------:R-:W-:-:S02]  /*4870*/  LOP3.LUT R91, R173, 0x3, RZ, 0xc0, !PT ;  /* 0x00000003ad5b7812 */ /* 0x000fc400078ec0ff */
[----:B------:R-:W-:Y:S01]  /*4880*/  LEA.HI.SX32 R70, R70, R71, 0x1d ;  /* 0x0000004746467211 */ /* 0x000fe200078feaff */
[----:B------:R-:W-:Y:S01]  /*4890*/  IMAD.IADD R67, R198, 0x1, -R67 ;  /* 0x00000001c6437824 */ /* 0x000fe200078e0a43 */
[----:B------:R-:W-:Y:S01]  /*48a0*/  LEA R202, R202, R73, 0x6 ;  /* 0x00000049caca7211 */ /* 0x000fe200078e30ff */
[----:B------:R-:W-:Y:S01]  /*48b0*/  IMAD.MOV.U32 R71, RZ, RZ, c[0x0][0x1b0] ;  /* 0x00006c00ff477624 */ /* 0x000fe200078e00ff */
[----:B------:R-:W-:Y:S01]  /*48c0*/  SHF.R.U32.HI R72, RZ, 0x2, R72 ;  /* 0x00000002ff487819 */ /* 0x000fe20000011648 */
[----:B------:R-:W-:Y:S01]  /*48d0*/  IMAD R92, R67, 0x40, R70 ;  /* 0x00000040435c7824 */ /* 0x000fe200078e0246 */
[C---:B------:R-:W-:Y:S01]  /*48e0*/  ISETP.GE.AND P2, PT, R202.reuse, c[0x0][0x178], PT ;  /* 0x00005e00ca007a0c */ /* 0x040fe20003f46270 */
[----:B------:R-:W-:Y:S01]  /*48f0*/  IMAD.WIDE R74, R202, 0x2, RZ ;  /* 0x00000002ca4a7825 */ /* 0x000fe200078e02ff */
[----:B------:R-:W-:Y:S02]  /*4900*/  ISETP.GT.AND P3, PT, R71, 0x1, PT ;  /* 0x000000014700780c */ /* 0x000fe40003f64270 */
[----:B------:R-:W-:Y:S01]  /*4910*/  ISETP.NE.U32.AND P4, PT, RZ, c[0x0][0x2e0], PT ;  /* 0x0000b800ff007a0c */ /* 0x000fe20003f85070 */
[----:B------:R-:W-:Y:S01]  /*4920*/  IMAD R92, R203, 0x80, R92 ;  /* 0x00000080cb5c7824 */ /* 0x000fe200078e025c */
[----:B------:R-:W-:Y:S01]  /*4930*/  LOP3.LUT R71, R75, 0x1fffffff, RZ, 0xc0, !PT ;  /* 0x1fffffff4b477812 */ /* 0x000fe200078ec0ff */
[----:B------:R-:W-:Y:S01]  /*4940*/  IMAD R91, R72, 0x28, R91 ;  /* 0x00000028485b7824 */ /* 0x000fe200078e025b */
[----:B------:R-:W-:Y:S01]  /*4950*/  ISETP.NE.AND.EX P5, PT, RZ, c[0x0][0x2e4], !P2, P4 ;  /* 0x0000b900ff007a0c */ /* 0x000fe200057a5340 */
[----:B------:R-:W-:Y:S01]  /*4960*/  IMAD R68, R68, -0x70, R70 ;  /* 0xffffff9044447824 */ /* 0x000fe200078e0246 */
[----:B------:R-:W-:Y:S01]  /*4970*/  LOP3.LUT R70, R74, 0xfffffff0, RZ, 0xc0, !PT ;  /* 0xfffffff04a467812 */ /* 0x000fe200078ec0ff */
[----:B------:R-:W-:Y:S01]  /*4980*/  IMAD.U32 R72, RZ, RZ, UR4 ;  /* 0x00000004ff487e24 */ /* 0x000fe2000f8e00ff */
[----:B------:R-:W-:Y:S01]  /*4990*/  SHF.R.S32.HI R75, RZ, 0x1f, R92 ;  /* 0x0000001fff4b7819 */ /* 0x000fe2000001145c */
[----:B------:R-:W-:Y:S01]  /*49a0*/  IMAD.SHL.U32 R88, R73, 0x2, RZ ;  /* 0x0000000249587824 */ /* 0x000fe200078e00ff */
[----:B------:R-:W-:Y:S01]  /*49b0*/  LEA R67, R67, R68, 0x3 ;  /* 0x0000004443437211 */ /* 0x000fe200078e18ff */
[----:B------:R-:W-:Y:S01]  /*49c0*/  IMAD R91, R72, 0x28, R91 ;  /* 0x00000028485b7824 */ /* 0x000fe200078e025b */
[----:B------:R-:W-:Y:S01]  /*49d0*/  MOV R68, c[0x0][0x260] ;  /* 0x0000980000447a02 */ /* 0x000fe20000000f00 */
[----:B------:R-:W-:Y:S01]  /*49e0*/  IMAD R95, R75, c[0x0][0x2a0], RZ ;  /* 0x0000a8004b5f7a24 */ /* 0x000fe200078e02ff */
[----:B------:R-:W-:Y:S01]  /*49f0*/  LOP3.LUT R88, R88, 0xfffffff0, RZ, 0xc0, !PT ;  /* 0xfffffff058587812 */ /* 0x000fe200078ec0ff */
[----:B------:R-:W-:Y:S01]  /*4a00*/  IMAD.WIDE.U32 R72, R92, c[0x0][0x2a0], R70 ;  /* 0x0000a8005c487a25 */ /* 0x000fe200078e0046 */
[----:B------:R-:W-:-:S02]  /*4a10*/  MOV R90, c[0x0][0x278] ;  /* 0x00009e00005a7a02 */ /* 0x000fc40000000f00 */
[----:B------:R-:W-:Y:S01]  /*4a20*/  P2R R94, PR, RZ, 0x20 ;  /* 0x00000020ff5e7803 */ /* 0x000fe20000000000 */
[----:B------:R-:W-:Y:S01]  /*4a30*/  IMAD R75, R75, c[0x0][0x258], RZ ;  /* 0x000096004b4b7a24 */ /* 0x000fe200078e02ff */
[----:B------:R-:W-:Y:S01]  /*4a40*/  IADD3 R96, P1, R72, c[0x0][0x2e0], RZ ;  /* 0x0000b80048607a10 */ /* 0x000fe20007f3e0ff */
[----:B------:R-:W-:-:S04]  /*4a50*/  IMAD.WIDE.U32 R70, R92, c[0x0][0x258], R70 ;  /* 0x000096005c467a25 */ /* 0x000fc800078e0046 */
[----:B------:R-:W-:Y:S01]  /*4a60*/  IMAD R98, R92, c[0x0][0x25c], R75 ;  /* 0x000097005c627a24 */ /* 0x000fe200078e024b */
[----:B------:R-:W-:Y:S01]  /*4a70*/  IADD3 R97, P0, R70, c[0x0][0x298], RZ ;  /* 0x0000a60046617a10 */ /* 0x000fe20007f1e0ff */
[----:B------:R-:W-:Y:S02]  /*4a80*/  IMAD R95, R92, c[0x0][0x2a4], R95 ;  /* 0x0000a9005c5f7a24 */ /* 0x000fe400078e025f */
[----:B------:R-:W-:Y:S01]  /*4a90*/  IMAD.MOV.U32 R74, RZ, RZ, c[0x0][0x170] ;  /* 0x00005c00ff4a7624 */ /* 0x000fe200078e00ff */
[----:B------:R-:W-:Y:S01]  /*4aa0*/  IADD3.X R98, R71, c[0x0][0x29c], R98, P0, !PT ;  /* 0x0000a70047627a10 */ /* 0x000fe200007fe462 */
[----:B------:R-:W-:Y:S01]  /*4ab0*/  IMAD R88, R67, 0xa0, R88 ;  /* 0x000000a043587824 */ /* 0x000fe200078e0258 */
[----:B------:R-:W-:Y:S01]  /*4ac0*/  ISETP.EQ.AND P0, PT, R66, 0x1, PT ;  /* 0x000000014200780c */ /* 0x000fe20003f02270 */
[----:B------:R-:W-:Y:S01]  /*4ad0*/  IMAD R93, R74, c[0x0][0x160], RZ ;  /* 0x000058004a5d7a24 */ /* 0x000fe200078e02ff */
[----:B------:R-:W-:Y:S01]  /*4ae0*/  IADD3.X R95, R73, c[0x0][0x2e4], R95, P1, !PT ;  /* 0x0000b900495f7a10 */ /* 0x000fe20000ffe45f */
[----:B------:R-:W-:Y:S01]  /*4af0*/  IMAD.MOV.U32 R73, RZ, RZ, c[0x0][0x260] ;  /* 0x00009800ff497624 */ /* 0x000fe200078e00ff */
[----:B------:R-:W-:Y:S01]  /*4b00*/  ISETP.NE.U32.AND P1, PT, RZ, c[0x0][0x298], PT ;  /* 0x0000a600ff007a0c */ /* 0x000fe20003f25070 */
[----:B------:R-:W-:-:S02]  /*4b10*/  IMAD.MOV.U32 R72, RZ, RZ, c[0x0][0x264] ;  /* 0x00009900ff487624 */ /* 0x000fc400078e00ff */
[----:B------:R-:W-:Y:S01]  /*4b20*/  IMAD.MOV.U32 R67, RZ, RZ, c[0x0][0x264] ;  /* 0x00009900ff437624 */ /* 0x000fe200078e00ff */
[----:B------:R-:W-:Y:S01]  /*4b30*/  ISETP.NE.AND.EX P1, PT, RZ, c[0x0][0x29c], !P2, P1 ;  /* 0x0000a700ff007a0c */ /* 0x000fe20005725310 */
[----:B------:R-:W-:Y:S02]  /*4b40*/  IMAD.MOV.U32 R71, RZ, RZ, c[0x0][0x278] ;  /* 0x00009e00ff477624 */ /* 0x000fe400078e00ff */
        /* <DEDUP_REMOVED lines=13> */
[----:B--2---:R-:W-:-:S03]  /*4c20*/  IMAD.WIDE.U32 R76, R72, c[0x0][0x174], RZ ;  /* 0x00005d00484c7a25 */ /* 0x004fc600078e00ff */
        /* <DEDUP_REMOVED lines=19> */
.L_x_320:
        /* <DEDUP_REMOVED lines=10> */
[----:B------:R-:W0:Y:S02]  /*4e00*/  B2R.RESULT RZ, P1 ;  /* 0x0000000000ff731c */ /* 0x000e240000024000 */
[----:B0-----:R-:W-:Y:S05]  /*4e10*/  @!P1 BRA `(.L_x_322) ;  /* 0x000000f000009947 */ /* 0x001fea0003800000 */
[----:B------:R-:W-:-:S12]  /*4e20*/  ISETP.GT.AND P1, PT, R173, RZ, PT ;  /* 0x000000ffad00720c */ /* 0x000fd80003f24270 */
.L_x_324:
[----:B------:R-:W-:Y:S05]  /*4e30*/  @P1 BRA `(.L_x_323) ;  /* 0x0000002000001947 */ /* 0x000fea0003800000 */
[----:B---3--:R-:W3:Y:S02]  /*4e40*/  LDG.E.STRONG.GPU R69, [R86] ;  /* 0x0000000056457381 */ /* 0x008ee400001f4900 */
[----:B---3--:R-:W-:-:S05]  /*4e50*/  CCTL.IVALL ;  /* 0x00000000ff00798f */ /* 0x008fca0002000000 */
.L_x_323:
[----:B------:R-:W-:Y:S01]  /*4e60*/  ISETP.NE.AND P0, PT, R69, R172, PT ;  /* 0x000000ac4500720c */ /* 0x000fe20003f05270 */
[----:B------:R-:W-:Y:S11]  /*4e70*/  WARPSYNC 0xffffffff ;  /* 0xffffffff00007948 */ /* 0x000ff60003800000 */
[----:B------:R-:W-:Y:S05]  /*4e80*/  BAR.RED.AND.DEFER_BLOCKING 0x0, P0 ;  /* 0x0000000000007b1d */ /* 0x000fea0000014400 */
[----:B------:R-:W0:Y:S02]  /*4e90*/  B2R.RESULT RZ, P0 ;  /* 0x0000000000ff731c */ /* 0x000e240000004000 */
[----:B0-----:R-:W-:Y:S05]  /*4ea0*/  @!P0 BRA `(.L_x_322) ;  /* 0x0000006000008947 */ /* 0x001fea0003800000 */
.L_x_325:
[----:B------:R-:W-:Y:S01]  /*4eb0*/  VOTE.ANY R66, PT, PT ;  /* 0x0000000000427806 */ /* 0x000fe200038e0100 */
[----:B------:R-:W-:Y:S01]  /*4ec0*/  YIELD ;  /* 0x0000000000007946 */ /* 0x000fe20003800000 */
[----:B------:R-:W-:-:S02]  /*4ed0*/  VOTEU.ANY UR4, UPT, PT ;  /* 0x0000000000047886 */ /* 0x000fc400038e0100 */
[----:B------:R-:W-:-:S12]  /*4ee0*/  LOP3.LUT P0, RZ, R66, UR4, RZ, 0xc, !PT ;  /* 0x0000000442ff7c12 */ /* 0x000fd8000f800cff */
[----:B-1234-:R-:W-:Y:S05]  /*4ef0*/  @!P0 BRA.U `(.L_x_324) ;  /* 0xffffff3100008947 */ /* 0x01efea000383ffff */
[----:B------:R-:W-:Y:S05]  /*4f00*/  BRA `(.L_x_325) ;  /* 0xffffffa000007947 */ /* 0x000fea000383ffff */
.L_x_322:
[----:B------:R-:W-:Y:S04]  /*4f10*/  WARPSYNC 0xffffffff ;  /* 0xffffffff00007948 */ /* 0x000fe80003800000 */
[----:B------:R-:W-:Y:S05]  /*4f20*/  BAR.SYNC.DEFER_BLOCKING 0x0 ;  /* 0x0000000000007b1d */ /* 0x000fea0000010000 */
.L_x_321:
[----:B------:R-:W-:Y:S01]  /*4f30*/  PRMT R75, R75, 0x9910, RZ ;  /* 0x000099104b4b7816 */ /* 0x000fe200000000ff */
[----:B------:R-:W-:-:S03]  /*4f40*/  CS2R R72, SRZ ;  /* 0x0000000000487805 */ /* 0x000fc6000001ff00 */
[----:B------:R-:W-:Y:S02]  /*4f50*/  ISETP.NE.AND P6, PT, R75, RZ, PT ;  /* 0x000000ff4b00720c */ /* 0x000fe40003fc5270 */
[----:B------:R-:W-:Y:S02]  /*4f60*/  CS2R R74, SRZ ;  /* 0x00000000004a7805 */ /* 0x000fe4000001ff00 */
[----:B------:R-:W-:-:S12]  /*4f70*/  ISETP.LT.AND P0, PT, R92, R93, P6 ;  /* 0x0000005d5c00720c */ /* 0x000fd80003701270 */
[----:B--2---:R-:W-:Y:S02]  /*4f80*/  @P0 IMAD.MOV.U32 R76, RZ, RZ, R97 ;  /* 0x000000ffff4c0224 */ /* 0x004fe400078e0061 */
[----:B------:R-:W-:-:S08]  /*4f90*/  @P0 IMAD.MOV.U32 R77, RZ, RZ, R98 ;  /* 0x000000ffff4d0224 */ /* 0x000fd000078e0062 */
[----:B------:R0:W2:Y:S01]  /*4fa0*/  @P0 LDG.E.LTC128B.128.SYS R72, [R76] ;  /* 0x000000004c480381 */ /* 0x0000a200001eed20 */
[----:B------:R-:W-:Y:S01]  /*4fb0*/  IADD3 R100, R92, 0x4, RZ ;  /* 0x000000045c647810 */ /* 0x000fe20007ffe0ff */
[----:B------:R-:W-:Y:S01]  /*4fc0*/  CS2R R70, SRZ ;  /* 0x0000000000467805 */ /* 0x000fe2000001ff00 */
[----:B------:R-:W-:Y:S02]  /*4fd0*/  IADD3 R66, P0, R68, R97, RZ ;  /* 0x0000006144427210 */ /* 0x000fe40007f1e0ff */
[----:B------:R-:W-:Y:S01]  /*4fe0*/  ISETP.LT.AND P1, PT, R100, R93, P6 ;  /* 0x0000005d6400720c */ /* 0x000fe20003721270 */
[----:B------:R-:W-:Y:S02]  /*4ff0*/  CS2R R68, SRZ ;  /* 0x0000000000447805 */ /* 0x000fe4000001ff00 */
[----:B------:R-:W-:-:S09]  /*5000*/  IMAD.X R67, R67, 0x1, R98, P0 ;  /* 0x0000000143437824 */ /* 0x000fd200000e0662 */
[----:B---3--:R-:W3:Y:S04]  /*5010*/  @P1 LDG.E.LTC128B.128.SYS R68, [R66] ;  /* 0x0000000042441381 */ /* 0x008ee800001eed20 */
        /* <DEDUP_REMOVED lines=12> */
[----:B-12-4-:R-:W-:-:S02]  /*50e0*/  HFMA2 R80, R85.H0_H0, R80, R72 ;  /* 0x0000005055507231 */ /* 0x016fc40000000848 */
        /* <DEDUP_REMOVED lines=13> */
[----:B------:R-:W-:Y:S02]  /*51c0*/  HFMA2 R78, R85.H0_H0, R78, R70 ;  /* 0x0000004e554e7231 */ /* 0x000fe40000000846 */
[----:B------:R-:W-:Y:S01]  /*51d0*/  HSETP2.GEU.AND P1, P5, R101, R84.H0_H0, PT ;  /* 0x2000005465007234 */ /* 0x000fe20003d2e000 */
[----:B------:R-:W-:Y:S01]  /*51e0*/  SHF.R.U32.HI R101, RZ, 0x10, R82 ;  /* 0x00000010ff657819 */ /* 0x000fe20000011652 */
[----:B------:R-:W-:Y:S01]  /*51f0*/  HFMA2 R79, R85.H0_H0, R79, R71 ;  /* 0x0000004f554f7231 */ /* 0x000fe20000000847 */
[----:B------:R-:W-:-:S02]  /*5200*/  SEL R80, R80, R84, P2 ;  /* 0x0000005450507207 */ /* 0x000fc40001000000 */
[-C--:B------:R-:W-:Y:S01]  /*5210*/  SEL R81, R81, R84.reuse, P0 ;  /* 0x0000005451517207 */ /* 0x080fe20000000000 */
[--C-:B------:R-:W-:Y:S01]  /*5220*/  HSETP2.GEU.AND P3, P2, R83, R84.reuse.H0_H0, PT ;  /* 0x2000005453007234 */ /* 0x100fe20003a6e000 */
[----:B------:R-:W-:Y:S01]  /*5230*/  SHF.R.U32.HI R18, RZ, 0x10, R77 ;  /* 0x00000010ff127819 */ /* 0x000fe2000001164d */
[--C-:B------:R-:W-:Y:S01]  /*5240*/  HSETP2.GEU.AND P4, PT, R101.H0_H0, R84.reuse.H0_H0, PT ;  /* 0x2000005465007234 */ /* 0x100fe20003f8e800 */
[-C--:B------:R-:W-:Y:S02]  /*5250*/  SEL R82, R82, R84.reuse, P5 ;  /* 0x0000005452527207 */ /* 0x080fe40002800000 */
[----:B------:R-:W-:Y:S02]  /*5260*/  ISETP.NE.AND P5, PT, R94, RZ, PT ;  /* 0x000000ff5e00720c */ /* 0x000fe40003fa5270 */
[----:B------:R-:W-:Y:S02]  /*5270*/  SEL R99, R99, R84, P1 ;  /* 0x0000005463637207 */ /* 0x000fe40000800000 */
[----:B------:R-:W-:Y:S01]  /*5280*/  HSETP2.GEU.AND P1, PT, R105.H0_H0, R84.H0_H0, PT ;  /* 0x2000005469007234 */ /* 0x000fe20003f2e800 */
[----:B------:R-:W-:-:S02]  /*5290*/  ISETP.LT.AND P0, PT, R92, R93, P5 ;  /* 0x0000005d5c00720c */ /* 0x000fc40002f01270 */
[-C--:B------:R-:W-:Y:S02]  /*52a0*/  SEL R16, R2, R84.reuse, P3 ;  /* 0x0000005402107207 */ /* 0x080fe40001800000 */
[-C--:B------:R-:W-:Y:S02]  /*52b0*/  SEL R101, R101, R84.reuse, P4 ;  /* 0x0000005465657207 */ /* 0x080fe40002000000 */
[-C--:B------:R-:W-:Y:S02]  /*52c0*/  SEL R2, R103, R84.reuse, P2 ;  /* 0x0000005467027207 */ /* 0x080fe40001000000 */
[----:B------:R-:W-:Y:S02]  /*52d0*/  SEL R83, R105, R84, P1 ;  /* 0x0000005469537207 */ /* 0x000fe40000800000 */
[----:B------:R-:W-:Y:S02]  /*52e0*/  PRMT R80, R80, 0x5410, R99 ;  /* 0x0000541050507816 */ /* 0x000fe40000000063 */
[----:B------:R-:W-:Y:S01]  /*52f0*/  PRMT R82, R82, 0x5410, R101 ;  /* 0x0000541052527816 */ /* 0x000fe20000000065 */
[----:B------:R-:W-:Y:S01]  /*5300*/  @P0 IMAD.MOV.U32 R102, RZ, RZ, R96 ;  /* 0x000000ffff660224 */ /* 0x000fe200078e0060 */
[----:B------:R-:W-:Y:S01]  /*5310*/  PRMT R81, R81, 0x5410, R16 ;  /* 0x0000541051517816 */ /* 0x000fe20000000010 */
[----:B------:R-:W-:Y:S01]  /*5320*/  @P0 IMAD.MOV.U32 R103, RZ, RZ, R95 ;  /* 0x000000ffff670224 */ /* 0x000fe200078e005f */
[----:B------:R-:W-:Y:S01]  /*5330*/  PRMT R83, R2, 0x5410, R83 ;  /* 0x0000541002537816 */ /* 0x000fe20000000053 */
[----:B------:R-:W-:Y:S01]  /*5340*/  IMAD.MOV.U32 R101, RZ, RZ, R79 ;  /* 0x000000ffff657224 */ /* 0x000fe200078e004f */
[----:B------:R-:W-:-:S02]  /*5350*/  SHF.R.U32.HI R99, RZ, 0x10, R76 ;  /* 0x00000010ff637819 */ /* 0x000fc4000001164c */
[----:B------:R-:W-:Y:S02]  /*5360*/  IADD3 R16, R92, 0x8, RZ ;  /* 0x000000085c107810 */ /* 0x000fe40007ffe0ff */
[----:B------:R-:W-:Y:S02]  /*5370*/  ISETP.LT.AND P4, PT, R100, R93, P5 ;  /* 0x0000005d6400720c */ /* 0x000fe40002f81270 */
[----:B------:R0:W-:Y:S02]  /*5380*/  @P0 STG.E.128.SYS [R102], R80 ;  /* 0x0000005066000386 */ /* 0x0001e4000010ed00 */
[----:B0-----:R-:W-:Y:S02]  /*5390*/  PRMT R81, R76, 0x5410, R77 ;  /* 0x000054104c517816 */ /* 0x001fe4000000004d */
[----:B------:R-:W-:-:S04]  /*53a0*/  SHF.R.U32.HI R103, RZ, 0x10, R78 ;  /* 0x00000010ff677819 */ /* 0x000fc8000001164e */
        /* <DEDUP_REMOVED lines=14> */
[-C--:B------:R-:W-:Y:S02]  /*5490*/  SEL R2, R101, R84.reuse, P0 ;  /* 0x0000005465027207 */ /* 0x080fe40000000000 */
[-C--:B------:R-:W-:Y:S02]  /*54a0*/  SEL R18, R18, R84.reuse, P2 ;  /* 0x0000005412127207 */ /* 0x080fe40001000000 */
[----:B------:R-:W-:Y:S02]  /*54b0*/  IADD3 R100, P1, R96, c[0x0][0x2a8], RZ ;  /* 0x0000aa0060647a10 */ /* 0x000fe40007f3e0ff */
[----:B------:R-:W-:-:S02]  /*54c0*/  SEL R79, R79, R84, P3 ;  /* 0x000000544f4f7207 */ /* 0x000fc40001800000 */
[----:B------:R-:W-:Y:S02]  /*54d0*/  IADD3 R82, P0, R90, R97, RZ ;  /* 0x000000615a527210 */ /* 0x000fe40007f1e0ff */
[----:B------:R-:W-:Y:S02]  /*54e0*/  ISETP.LT.AND P2, PT, R16, R93, P6 ;  /* 0x0000005d1000720c */ /* 0x000fe40003741270 */
        /* <DEDUP_REMOVED lines=24> */
[----:B------:R-:W-:Y:S01]  /*5670*/  IADD3 R50, R92, 0x14, RZ ;  /* 0x000000145c327810 */ /* 0x000fe20007ffe0ff */
        /* <DEDUP_REMOVED lines=19> */
[-C--:B------:R-:W-:Y:S01]  /*57b0*/  SEL R33, R33, R84.reuse, P1 ;  /* 0x0000005421217207 */ /* 0x080fe20000800000 */
[--C-:B------:R-:W-:Y:S01]  /*57c0*/  HSETP2.GEU.AND P0, P2, R35, R84.reuse.H0_H0, PT ;  /* 0x2000005423007234 */ /* 0x100fe20003a0e000 */
[----:B------:R-:W-:Y:S01]  /*57d0*/  SEL R18, R78, R84, P4 ;  /* 0x000000544e127207 */ /* 0x000fe20002000000 */
[----:B------:R-:W-:Y:S01]  /*57e0*/  HSETP2.GEU.AND P1, PT, R19.H0_H0, R84.H0_H0, PT ;  /* 0x2000005413007234 */ /* 0x000fe20003f2e800 */
[----:B------:R-:W-:Y:S02]  /*57f0*/  SHF.R.U32.HI R35, RZ, 0x10, R66 ;  /* 0x00000010ff237819 */ /* 0x000fe40000011642 */
[----:B------:R-:W-:-:S02]  /*5800*/  ISETP.LT.AND P4, PT, R2, R93, P5 ;  /* 0x0000005d0200720c */ /* 0x000fc40002f81270 */
[-C--:B------:R-:W-:Y:S02]  /*5810*/  SEL R3, R3, R84.reuse, P3 ;  /* 0x0000005403037207 */ /* 0x080fe40001800000 */
[-C--:B------:R-:W-:Y:S02]  /*5820*/  SEL R32, R32, R84.reuse, P0 ;  /* 0x0000005420207207 */ /* 0x080fe40000000000 */
[----:B------:R-:W-:Y:S02]  /*5830*/  ISETP.LT.AND P3, PT, R16, R93, P5 ;  /* 0x0000005d1000720c */ /* 0x000fe40002f61270 */
[----:B------:R-:W-:Y:S02]  /*5840*/  IADD3 R96, P0, R96, c[0x0][0x2c0], RZ ;  /* 0x0000b00060607a10 */ /* 0x000fe40007f1e0ff */
[-C--:B------:R-:W-:Y:S02]  /*5850*/  SEL R19, R19, R84.reuse, P1 ;  /* 0x0000005413137207 */ /* 0x080fe40000800000 */
[----:B------:R-:W-:-:S02]  /*5860*/  SEL R34, R79, R84, P2 ;  /* 0x000000544f227207 */ /* 0x000fc40001000000 */
[----:B------:R-:W-:Y:S02]  /*5870*/  PRMT R16, R76, 0x5410, R33 ;  /* 0x000054104c107816 */ /* 0x000fe40000000021 */
[----:B------:R-:W-:Y:S02]  /*5880*/  PRMT R18, R18, 0x5410, R3 ;  /* 0x0000541012127816 */ /* 0x000fe40000000003 */
[----:B------:R-:W-:Y:S02]  /*5890*/  IADD3.X R97, R95, c[0x0][0x2c4], RZ, P0, !PT ;  /* 0x0000b1005f617a10 */ /* 0x000fe400007fe4ff */
[----:B------:R-:W-:Y:S02]  /*58a0*/  PRMT R17, R17, 0x5410, R32 ;  /* 0x0000541011117816 */ /* 0x000fe40000000020 */
[----:B------:R-:W-:Y:S01]  /*58b0*/  PRMT R19, R34, 0x5410, R19 ;  /* 0x0000541022137816 */ /* 0x000fe20000000013 */
[----:B------:R-:W-:Y:S01]  /*58c0*/  HFMA2 R32, R85.H0_H0, R65, R69 ;  /* 0x0000004155207231 */ /* 0x000fe20000000845 */
[----:B------:R-:W-:-:S06]  /*58d0*/  SHF.R.U32.HI R3, RZ, 0x10, R64 ;  /* 0x00000010ff037819 */ /* 0x000fcc0000011640 */
        /* <DEDUP_REMOVED lines=9> */
[-C--:B------:R-:W-:Y:S02]  /*5970*/  SEL R16, R64, R84.reuse, P2 ;  /* 0x0000005440107207 */ /* 0x080fe40001000000 */
[--C-:B------:R-:W-:Y:S01]  /*5980*/  HSETP2.GEU.AND P2, PT, R35.H0_H0, R84.reuse.H0_H0, PT ;  /* 0x2000005423007234 */ /* 0x100fe20003f4e800 */
[----:B------:R-:W-:Y:S02]  /*5990*/  IADD3 R64, R92, 0x10, RZ ;  /* 0x000000105c407810 */ /* 0x000fe40007ffe0ff */
[-C--:B------:R-:W-:Y:S02]  /*59a0*/  SEL R3, R3, R84.reuse, P1 ;  /* 0x0000005403037207 */ /* 0x080fe40000800000 */
[----:B------:R-:W-:Y:S01]  /*59b0*/  HSETP2.GEU.AND P1, P0, R33, R84.H0_H0, PT ;  /* 0x2000005421007234 */ /* 0x000fe2000382e000 */
[----:B------:R-:W-:-:S02]  /*59c0*/  SEL R33, R66, R84, P3 ;  /* 0x0000005442217207 */ /* 0x000fc40001800000 */
[----:B------:R-:W-:Y:S01]  /*59d0*/  HSETP2.GEU.AND P3, PT, R19.H0_H0, R84.H0_H0, PT ;  /* 0x2000005413007234 */ /* 0x000fe20003f6e800 */
[-C--:B------:R-:W-:Y:S02]  /*59e0*/  SEL R18, R35, R84.reuse, P2 ;  /* 0x0000005423127207 */ /* 0x080fe40001000000 */
[----:B------:R-:W-:Y:S02]  /*59f0*/  IADD3 R2, P2, R100, c[0x0][0x2c0], RZ ;  /* 0x0000b00064027a10 */ /* 0x000fe40007f5e0ff */
[-C--:B------:R-:W-:Y:S02]  /*5a00*/  SEL R32, R67, R84.reuse, P0 ;  /* 0x0000005443207207 */ /* 0x080fe40000000000 */
[----:B------:R-:W-:Y:S02]  /*5a10*/  SEL R34, R34, R84, P1 ;  /* 0x0000005422227207 */ /* 0x000fe40000800000 */
[----:B------:R-:W-:Y:S02]  /*5a20*/  IADD3 R48, P0, R90, R82, RZ ;  /* 0x000000525a307210 */ /* 0x000fe40007f1e0ff */
[----:B------:R-:W-:-:S02]  /*5a30*/  SEL R19, R19, R84, P3 ;  /* 0x0000005413137207 */ /* 0x000fc40001800000 */
[----:B------:R-:W-:Y:S01]  /*5a40*/  ISETP.LT.AND P1, PT, R64, R93, P6 ;  /* 0x0000005d4000720c */ /* 0x000fe20003721270 */
[----:B------:R-:W-:Y:S01]  /*5a50*/  IMAD.X R49, R89, 0x1, R83, P0 ;  /* 0x0000000159317824 */ /* 0x000fe200000e0653 */
[----:B------:R-:W-:Y:S02]  /*5a60*/  PRMT R16, R16, 0x5410, R3 ;  /* 0x0000541010107816 */ /* 0x000fe40000000003 */
        /* <DEDUP_REMOVED lines=30> */
[----:B---3--:R-:W-:Y:S01]  /*5c50*/  HFMA2 R32, R85.H0_H0, R32, R68 ;  /* 0x0000002055207231 */ /* 0x008fe20000000844 */
[--C-:B------:R-:W-:Y:S01]  /*5c60*/  PRMT R79, R14, 0x5410, R19.reuse ;  /* 0x000054100e4f7816 */ /* 0x100fe20000000013 */
[--C-:B------:R-:W-:Y:S01]  /*5c70*/  HSETP2.GEU.AND P2, P0, R65, R84.reuse.H0_H0, PT ;  /* 0x2000005441007234 */ /* 0x100fe2000384e000 */
[----:B------:R-:W-:Y:S01]  /*5c80*/  PRMT R65, R51, 0x5410, R18 ;  /* 0x0000541033417816 */ /* 0x000fe20000000012 */
[----:B------:R-:W-:Y:S02]  /*5c90*/  HFMA2 R33, R85.H0_H0, R33, R69 ;  /* 0x0000002155217231 */ /* 0x000fe40000000845 */
[----:B------:R-:W-:Y:S02]  /*5ca0*/  HSETP2.GEU.AND P3, PT, R77.H0_H0, R84.H0_H0, PT ;  /* 0x200000544d007234 */ /* 0x000fe40003f6e800 */
[----:B------:R-:W-:Y:S02]  /*5cb0*/  HFMA2 R34, R85.H0_H0, R34, R70 ;  /* 0x0000002255227231 */ /* 0x000fe40000000846 */
[----:B------:R-:W-:Y:S01]  /*5cc0*/  HSETP2.GEU.AND P1, P4, R65, R84.H0_H0, PT ;  /* 0x2000005441007234 */ /* 0x000fe20003c2e000 */
[----:B------:R-:W-:Y:S01]  /*5cd0*/  IMAD.MOV.U32 R65, RZ, RZ, R19 ;  /* 0x000000ffff417224 */ /* 0x000fe200078e0013 */
[-C--:B------:R-:W-:Y:S01]  /*5ce0*/  SEL R16, R16, R84.reuse, P2 ;  /* 0x0000005410107207 */ /* 0x080fe20001000000 */
[----:B------:R-:W-:Y:S01]  /*5cf0*/  HFMA2 R35, R85.H0_H0, R35, R71 ;  /* 0x0000002355237231 */ /* 0x000fe20000000847 */
[----:B------:R-:W-:-:S02]  /*5d00*/  SEL R17, R17, R84, P0 ;  /* 0x0000005411117207 */ /* 0x000fc40000000000 */
[----:B------:R-:W-:Y:S01]  /*5d10*/  SHF.R.U32.HI R19, RZ, 0x10, R65 ;  /* 0x00000010ff137819 */ /* 0x000fe20000011641 */
[--C-:B------:R-:W-:Y:S01]  /*5d20*/  HSETP2.GEU.AND P0, P2, R79, R84.reuse.H0_H0, PT ;  /* 0x200000544f007234 */ /* 0x100fe20003a0e000 */
[-C--:B------:R-:W-:Y:S02]  /*5d30*/  SEL R51, R51, R84.reuse, P1 ;  /* 0x0000005433337207 */ /* 0x080fe40000800000 */
[-C--:B------:R-:W-:Y:S02]  /*5d40*/  SEL R77, R77, R84.reuse, P3 ;  /* 0x000000544d4d7207 */ /* 0x080fe40001800000 */
[----:B------:R-:W-:Y:S01]  /*5d50*/  HSETP2.GEU.AND P1, PT, R19.H0_H0, R84.H0_H0, PT ;  /* 0x2000005413007234 */ /* 0x000fe20003f2e800 */
[----:B------:R-:W-:Y:S02]  /*5d60*/  ISETP.LT.AND P3, PT, R64, R93, P5 ;  /* 0x0000005d4000720c */ /* 0x000fe40002f61270 */
[-C--:B------:R-:W-:Y:S02]  /*5d70*/  SEL R14, R14, R84.reuse, P0 ;  /* 0x000000540e0e7207 */ /* 0x080fe40000000000 */
[----:B------:R-:W-:-:S02]  /*5d80*/  SEL R18, R18, R84, P4 ;  /* 0x0000005412127207 */ /* 0x000fc40002000000 */
[----:B------:R-:W-:Y:S02]  /*5d90*/  IADD3 R64, P0, R96, c[0x0][0x2c0], RZ ;  /* 0x0000b00060407a10 */ /* 0x000fe40007f1e0ff */
[-C--:B------:R-:W-:Y:S02]  /*5da0*/  SEL R19, R19, R84.reuse, P1 ;  /* 0x0000005413137207 */ /* 0x080fe40000800000 */
[----:B------:R-:W-:Y:S02]  /*5db0*/  SEL R4, R65, R84, P2 ;  /* 0x0000005441047207 */ /* 0x000fe40001000000 */
[----:B------:R-:W-:Y:S02]  /*5dc0*/  PRMT R16, R16, 0x5410, R51 ;  /* 0x0000541010107816 */ /* 0x000fe40000000033 */
[----:B------:R-:W-:Y:S01]  /*5dd0*/  PRMT R18, R18, 0x5410, R77 ;  /* 0x0000541012127816 */ /* 0x000fe2000000004d */
[----:B------:R-:W-:Y:S01]  /*5de0*/  IMAD.MOV.U32 R77, RZ, RZ, R35 ;  /* 0x000000ffff4d7224 */ /* 0x000fe200078e0023 */
        /* <DEDUP_REMOVED lines=8> */
[----:B------:R-:W-:Y:S02]  /*5e70*/  IADD3 R4, R92, 0x18, RZ ;  /* 0x000000185c047810 */ /* 0x000fe40007ffe0ff */
[----:B------:R-:W-:Y:S02]  /*5e80*/  ISETP.LT.AND P4, PT, R50, R93, P5 ;  /* 0x0000005d3200720c */ /* 0x000fe40002f81270 */
[----:B0-----:R-:W-:Y:S02]  /*5e90*/  PRMT R17, R32, 0x5410, R33 ;  /* 0x0000541020117816 */ /* 0x001fe40000000021 */
[----:B------:R-:W-:-:S04]  /*5ea0*/  SHF.R.U32.HI R19, RZ, 0x10, R77 ;  /* 0x00000010ff137819 */ /* 0x000fc8000001164d */
[----:B------:R-:W-:Y:S01]  /*5eb0*/  HSETP2.GEU.AND P1, P0, R17, R84.H0_H0, PT ;  /* 0x2000005411007234 */ /* 0x000fe2000382e000 */
[----:B------:R-:W-:-:S06]  /*5ec0*/  PRMT R17, R51, 0x5410, R34 ;  /* 0x0000541033117816 */ /* 0x000fcc0000000022 */
[--C-:B------:R-:W-:Y:S01]  /*5ed0*/  HSETP2.GEU.AND P2, P3, R17, R84.reuse.H0_H0, PT ;  /* 0x2000005411007234 */ /* 0x100fe20003b4e000 */
[-C--:B------:R-:W-:Y:S02]  /*5ee0*/  SEL R35, R32, R84.reuse, P1 ;  /* 0x0000005420237207 */ /* 0x080fe40000800000 */
[----:B------:R-:W-:Y:S01]  /*5ef0*/  SEL R17, R33, R84, P0 ;  /* 0x0000005421117207 */ /* 0x000fe20000000000 */
[----:B------:R-:W-:-:S04]  /*5f00*/  HSETP2.GEU.AND P1, PT, R79.H0_H0, R84.H0_H0, PT ;  /* 0x200000544f007234 */ /* 0x000fc80003f2e800 */
[-C--:B------:R-:W-:Y:S02]  /*5f10*/  SEL R16, R51, R84.reuse, P2 ;  /* 0x0000005433107207 */ /* 0x080fe40001000000 */
[--C-:B------:R-:W-:Y:S01]  /*5f20*/  HSETP2.GEU.AND P2, P0, R81, R84.reuse.H0_H0, PT ;  /* 0x2000005451007234 */ /* 0x100fe2000384e000 */
[-C--:B------:R-:W-:Y:S02]  /*5f30*/  SEL R33, R34, R84.reuse, P3 ;  /* 0x0000005422217207 */ /* 0x080fe40001800000 */
[----:B------:R-:W-:Y:S01]  /*5f40*/  HSETP2.GEU.AND P3, PT, R19.H0_H0, R84.H0_H0, PT ;  /* 0x2000005413007234 */ /* 0x000fe20003f6e800 */
[-C--:B------:R-:W-:Y:S02]  /*5f50*/  SEL R18, R79, R84.reuse, P1 ;  /* 0x000000544f127207 */ /* 0x080fe40000800000 */
[----:B------:R-:W-:Y:S02]  /*5f60*/  IADD3 R50, P1, R2, c[0x0][0x2c0], RZ ;  /* 0x0000b00002327a10 */ /* 0x000fe40007f3e0ff */
[----:B------:R-:W-:-:S02]  /*5f70*/  SEL R14, R77, R84, P0 ;  /* 0x000000544d0e7207 */ /* 0x000fc40000000000 */
[-C--:B------:R-:W-:Y:S02]  /*5f80*/  SEL R20, R20, R84.reuse, P2 ;  /* 0x0000005414147207 */ /* 0x080fe40001000000 */
[----:B------:R-:W-:Y:S02]  /*5f90*/  SEL R19, R19, R84, P3 ;  /* 0x0000005413137207 */ /* 0x000fe40001800000 */
[----:B------:R-:W-:Y:S02]  /*5fa0*/  IADD3 R48, P0, R90, R48, RZ ;  /* 0x000000305a307210 */ /* 0x000fe40007f1e0ff */
[----:B------:R-:W-:Y:S02]  /*5fb0*/  ISETP.LT.AND P2, PT, R4, R93, P6 ;  /* 0x0000005d0400720c */ /* 0x000fe40003741270 */
[----:B------:R-:W-:Y:S01]  /*5fc0*/  PRMT R16, R35, 0x5410, R16 ;  /* 0x0000541023107816 */ /* 0x000fe20000000010 */
[----:B------:R-:W-:Y:S01]  /*5fd0*/  IMAD.X R49, R89, 0x1, R49, P0 ;  /* 0x0000000159317824 */ /* 0x000fe200000e0631 */
[----:B------:R-:W-:-:S02]  /*5fe0*/  IADD3.X R51, R3, c[0x0][0x2c4], RZ, P1, !PT ;  /* 0x0000b10003337a10 */ /* 0x000fc40000ffe4ff */
        /* <DEDUP_REMOVED lines=9> */
[----:B------:R-:W3:Y:S01]  /*6080*/  @P1 LDG.E.LTC128B.128.SYS R68, [R2] ;  /* 0x0000000002441381 */ /* 0x000ee200001eed20 */
        /* <DEDUP_REMOVED lines=23> */
[----:B---3--:R-:W-:Y:S01]  /*6200*/  HFMA2 R32, R85.H0_H0, R32, R68 ;  /* 0x0000002055207231 */ /* 0x008fe20000000844 */
[--C-:B------:R-:W-:Y:S01]  /*6210*/  PRMT R21, R30, 0x5410, R19.reuse ;  /* 0x000054101e157816 */ /* 0x100fe20000000013 */
[--C-:B------:R-:W-:Y:S02]  /*6220*/  HSETP2.GEU.AND P3, PT, R15.H0_H0, R84.reuse.H0_H0, PT ;  /* 0x200000540f007234 */ /* 0x100fe40003f6e800 */
[----:B------:R-:W-:Y:S02]  /*6230*/  HFMA2 R33, R85.H0_H0, R33, R69 ;  /* 0x0000002155217231 */ /* 0x000fe40000000845 */
[----:B------:R-:W-:Y:S01]  /*6240*/  HSETP2.GEU.AND P1, P4, R5, R84.H0_H0, PT ;  /* 0x2000005405007234 */ /* 0x000fe20003c2e000 */
[----:B------:R-:W-:Y:S01]  /*6250*/  IMAD.MOV.U32 R5, RZ, RZ, R19 ;  /* 0x000000ffff057224 */ /* 0x000fe200078e0013 */
[-C--:B------:R-:W-:Y:S01]  /*6260*/  SEL R16, R16, R84.reuse, P2 ;  /* 0x0000005410107207 */ /* 0x080fe20001000000 */
[C---:B------:R-:W-:Y:S01]  /*6270*/  HFMA2 R34, R85.reuse.H0_H0, R34, R70 ;  /* 0x0000002255227231 */ /* 0x040fe20000000846 */
[-C--:B------:R-:W-:Y:S01]  /*6280*/  SEL R17, R17, R84.reuse, P0 ;  /* 0x0000005411117207 */ /* 0x080fe20000000000 */
[----:B------:R-:W-:Y:S01]  /*6290*/  HFMA2 R35, R85.H0_H0, R35, R71 ;  /* 0x0000002355237231 */ /* 0x000fe20000000847 */
[----:B------:R-:W-:Y:S01]  /*62a0*/  SHF.R.U32.HI R19, RZ, 0x10, R5 ;  /* 0x00000010ff137819 */ /* 0x000fe20000011605 */
[----:B------:R-:W-:Y:S01]  /*62b0*/  HSETP2.GEU.AND P0, P2, R21, R84.H0_H0, PT ;  /* 0x2000005415007234 */ /* 0x000fe20003a0e000 */
[----:B------:R-:W-:-:S02]  /*62c0*/  SEL R31, R31, R84, P1 ;  /* 0x000000541f1f7207 */ /* 0x000fc40000800000 */
[-C--:B------:R-:W-:Y:S02]  /*62d0*/  SEL R15, R15, R84.reuse, P3 ;  /* 0x000000540f0f7207 */ /* 0x080fe40001800000 */
[----:B------:R-:W-:Y:S01]  /*62e0*/  HSETP2.GEU.AND P1, PT, R19.H0_H0, R84.H0_H0, PT ;  /* 0x2000005413007234 */ /* 0x000fe20003f2e800 */
[----:B------:R-:W-:Y:S02]  /*62f0*/  ISETP.LT.AND P3, PT, R4, R93, P5 ;  /* 0x0000005d0400720c */ /* 0x000fe40002f61270 */
[-C--:B------:R-:W-:Y:S02]  /*6300*/  SEL R30, R30, R84.reuse, P0 ;  /* 0x000000541e1e7207 */ /* 0x080fe40000000000 */
[-C--:B------:R-:W-:Y:S02]  /*6310*/  SEL R18, R18, R84.reuse, P4 ;  /* 0x0000005412127207 */ /* 0x080fe40002000000 */
[----:B------:R-:W-:Y:S02]  /*6320*/  IADD3 R4, P0, R64, c[0x0][0x2c0], RZ ;  /* 0x0000b00040047a10 */ /* 0x000fe40007f1e0ff */
[----:B------:R-:W-:-:S02]  /*6330*/  SEL R19, R19, R84, P1 ;  /* 0x0000005413137207 */ /* 0x000fc40000800000 */
[----:B------:R-:W-:Y:S02]  /*6340*/  SEL R20, R5, R84, P2 ;  /* 0x0000005405147207 */ /* 0x000fe40001000000 */
[----:B------:R-:W-:Y:S02]  /*6350*/  PRMT R16, R16, 0x5410, R31 ;  /* 0x0000541010107816 */ /* 0x000fe4000000001f */
[----:B------:R-:W-:Y:S02]  /*6360*/  PRMT R18, R18, 0x5410, R15 ;  /* 0x0000541012127816 */ /* 0x000fe4000000000f */
[----:B------:R-:W-:Y:S02]  /*6370*/  IADD3.X R5, R65, c[0x0][0x2c4], RZ, P0, !PT ;  /* 0x0000b10041057a10 */ /* 0x000fe400007fe4ff */
[----:B------:R-:W-:Y:S02]  /*6380*/  PRMT R17, R17, 0x5410, R30 ;  /* 0x0000541011117816 */ /* 0x000fe4000000001e */
[----:B------:R-:W-:-:S02]  /*6390*/  PRMT R19, R20, 0x5410, R19 ;  /* 0x0000541014137816 */ /* 0x000fc40000000013 */
[----:B------:R-:W-:Y:S02]  /*63a0*/  SHF.R.U32.HI R31, RZ, 0x10, R34 ;  /* 0x00000010ff1f7819 */ /* 0x000fe40000011622 */
[----:B------:R-:W-:-:S04]  /*63b0*/  ISETP.LT.AND P4, PT, R14, R93, P5 ;  /* 0x0000005d0e00720c */ /* 0x000fc80002f81270 */
        /* <DEDUP_REMOVED lines=17> */
[-C--:B------:R-:W-:Y:S02]  /*64d0*/  SEL R18, R31, R84.reuse, P2 ;  /* 0x000000541f127207 */ /* 0x080fe40001000000 */
[----:B------:R-:W-:Y:S02]  /*64e0*/  IADD3 R14, P2, R50, c[0x0][0x2c0], RZ ;  /* 0x0000b000320e7a10 */ /* 0x000fe40007f5e0ff */
[----:B------:R-:W-:-:S02]  /*64f0*/  SEL R30, R35, R84, P0 ;  /* 0x00000054231e7207 */ /* 0x000fc40000000000 */
[----:B------:R-:W-:Y:S02]  /*6500*/  SEL R32, R32, R84, P1 ;  /* 0x0000005420207207 */ /* 0x000fe40000800000 */
[----:B------:R-:W-:Y:S02]  /*6510*/  IADD3 R20, P0, R90, R48, RZ ;  /* 0x000000305a147210 */ /* 0x000fe40007f1e0ff */
[----:B------:R-:W-:Y:S02]  /*6520*/  SEL R19, R19, R84, P3 ;  /* 0x0000005413137207 */ /* 0x000fe40001800000 */
[----:B------:R-:W-:Y:S02]  /*6530*/  ISETP.LT.AND P1, PT, R36, R93, P6 ;  /* 0x0000005d2400720c */ /* 0x000fe40003721270 */
[----:B------:R-:W-:Y:S02]  /*6540*/  PRMT R16, R16, 0x5410, R15 ;  /* 0x0000541010107816 */ /* 0x000fe4000000000f */
[----:B------:R-:W-:-:S02]  /*6550*/  IADD3.X R15, R51, c[0x0][0x2c4], RZ, P2, !PT ;  /* 0x0000b100330f7a10 */ /* 0x000fc400017fe4ff */
        /* <DEDUP_REMOVED lines=50> */
[----:B------:R-:W-:Y:S02]  /*6880*/  IADD3 R36, P0, R4, c[0x0][0x2c0], RZ ;  /* 0x0000b00004247a10 */ /* 0x000fe40007f1e0ff */
[-C--:B------:R-:W-:Y:S02]  /*6890*/  SEL R18, R18, R84.reuse, P4 ;  /* 0x0000005412127207 */ /* 0x080fe40002000000 */
        /* <DEDUP_REMOVED lines=8> */
[----:B------:R-:W-:Y:S02]  /*6920*/  IADD3 R4, R92, 0x28, RZ ;  /* 0x000000285c047810 */ /* 0x000fe40007ffe0ff */
[----:B------:R-:W-:Y:S02]  /*6930*/  ISETP.LT.AND P4, PT, R30, R93, P5 ;  /* 0x0000005d1e00720c */ /* 0x000fe40002f81270 */
        /* <DEDUP_REMOVED lines=24> */
[----:B------:R-:W-:Y:S02]  /*6ac0*/  PRMT R16, R31, 0x5410, R16 ;  /* 0x000054101f107816 */ /* 0x000fe40000000010 */
[----:B------:R-:W-:Y:S01]  /*6ad0*/  IADD3.X R31, R15, c[0x0][0x2c4], RZ, P1, !PT ;  /* 0x0000b1000f1f7a10 */ /* 0x000fe20000ffe4ff */
[----:B------:R-:W-:Y:S01]  /*6ae0*/  IMAD.X R15, R89, 0x1, R21, P0 ;  /* 0x00000001590f7824 */ /* 0x000fe200000e0615 */
[----:B------:R-:W-:-:S02]  /*6af0*/  PRMT R18, R5, 0x5410, R18 ;  /* 0x0000541005127816 */ /* 0x000fc40000000012 */
        /* <DEDUP_REMOVED lines=33> */
[--C-:B------:R-:W-:Y:S01]  /*6d10*/  HSETP2.GEU.AND P3, PT, R13.H0_H0, R84.reuse.H0_H0, PT ;  /* 0x200000540d007234 */ /* 0x100fe20003f6e800 */
[----:B------:R-:W-:Y:S01]  /*6d20*/  SHF.R.U32.HI R7, RZ, 0x10, R35 ;  /* 0x00000010ff077819 */ /* 0x000fe20000011623 */
[----:B------:R-:W-:Y:S02]  /*6d30*/  HFMA2 R17, R85.H0_H0, R17, R69 ;  /* 0x0000001155117231 */ /* 0x000fe40000000845 */
[----:B------:R-:W-:Y:S01]  /*6d40*/  HSETP2.GEU.AND P1, P4, R5, R84.H0_H0, PT ;  /* 0x2000005405007234 */ /* 0x000fe20003c2e000 */
[-C--:B------:R-:W-:Y:S01]  /*6d50*/  SEL R32, R32, R84.reuse, P2 ;  /* 0x0000005420207207 */ /* 0x080fe20001000000 */
[C---:B------:R-:W-:Y:S01]  /*6d60*/  HFMA2 R18, R85.reuse.H0_H0, R18, R70 ;  /* 0x0000001255127231 */ /* 0x040fe20000000846 */
[-C--:B------:R-:W-:Y:S01]  /*6d70*/  SEL R5, R33, R84.reuse, P0 ;  /* 0x0000005421057207 */ /* 0x080fe20000000000 */
[----:B------:R-:W-:Y:S01]  /*6d80*/  HFMA2 R19, R85.H0_H0, R19, R71 ;  /* 0x0000001355137231 */ /* 0x000fe20000000847 */
[----:B------:R-:W-:Y:S01]  /*6d90*/  SEL R13, R13, R84, P3 ;  /* 0x000000540d0d7207 */ /* 0x000fe20001800000 */
[----:B------:R-:W-:Y:S01]  /*6da0*/  HSETP2.GEU.AND P0, P2, R23, R84.H0_H0, PT ;  /* 0x2000005417007234 */ /* 0x000fe20003a0e000 */
[----:B------:R-:W-:-:S02]  /*6db0*/  ISETP.LT.AND P3, PT, R4, R93, P5 ;  /* 0x0000005d0400720c */ /* 0x000fc40002f61270 */
[-C--:B------:R-:W-:Y:S02]  /*6dc0*/  SEL R21, R21, R84.reuse, P1 ;  /* 0x0000005415157207 */ /* 0x080fe40000800000 */
[----:B------:R-:W-:Y:S01]  /*6dd0*/  HSETP2.GEU.AND P1, PT, R7.H0_H0, R84.H0_H0, PT ;  /* 0x2000005407007234 */ /* 0x000fe20003f2e800 */
[-C--:B------:R-:W-:Y:S02]  /*6de0*/  SEL R6, R34, R84.reuse, P4 ;  /* 0x0000005422067207 */ /* 0x080fe40002000000 */
[-C--:B------:R-:W-:Y:S02]  /*6df0*/  SEL R28, R28, R84.reuse, P0 ;  /* 0x000000541c1c7207 */ /* 0x080fe40000000000 */
[----:B------:R-:W-:Y:S02]  /*6e00*/  IADD3 R20, P0, R36, c[0x0][0x2c0], RZ ;  /* 0x0000b00024147a10 */ /* 0x000fe40007f1e0ff */
[-C--:B------:R-:W-:Y:S02]  /*6e10*/  SEL R22, R35, R84.reuse, P2 ;  /* 0x0000005423167207 */ /* 0x080fe40001000000 */
[----:B------:R-:W-:-:S02]  /*6e20*/  SEL R7, R7, R84, P1 ;  /* 0x0000005407077207 */ /* 0x000fc40000800000 */
[----:B------:R-:W-:Y:S02]  /*6e30*/  PRMT R4, R32, 0x5410, R21 ;  /* 0x0000541020047816 */ /* 0x000fe40000000015 */
[----:B------:R-:W-:Y:S02]  /*6e40*/  PRMT R6, R6, 0x5410, R13 ;  /* 0x0000541006067816 */ /* 0x000fe4000000000d */
[----:B------:R-:W-:Y:S02]  /*6e50*/  IADD3.X R21, R37, c[0x0][0x2c4], RZ, P0, !PT ;  /* 0x0000b10025157a10 */ /* 0x000fe400007fe4ff */
[----:B------:R-:W-:Y:S02]  /*6e60*/  PRMT R5, R5, 0x5410, R28 ;  /* 0x0000541005057816 */ /* 0x000fe4000000001c */
[----:B------:R-:W-:Y:S02]  /*6e70*/  PRMT R7, R22, 0x5410, R7 ;  /* 0x0000541016077816 */ /* 0x000fe40000000007 */
[----:B------:R-:W-:-:S02]  /*6e80*/  SHF.R.U32.HI R13, RZ, 0x10, R16 ;  /* 0x00000010ff0d7819 */ /* 0x000fc40000011610 */
        /* <DEDUP_REMOVED lines=64> */
[----:B------:R-:W-:Y:S01]  /*7290*/  HFMA2 R13, R85.H0_H0, R13, R69 ;  /* 0x0000000d550d7231 */ /* 0x000fe20000000845 */
[----:B------:R-:W-:Y:S01]  /*72a0*/  SHF.R.U32.HI R7, RZ, 0x10, R23 ;  /* 0x00000010ff077819 */ /* 0x000fe20000011617 */
[--C-:B------:R-:W-:Y:S02]  /*72b0*/  HSETP2.GEU.AND P3, PT, R29.H0_H0, R84.reuse.H0_H0, PT ;  /* 0x200000541d007234 */ /* 0x100fe40003f6e800 */
[----:B------:R-:W-:Y:S01]  /*72c0*/  HSETP2.GEU.AND P1, P4, R5, R84.H0_H0, PT ;  /* 0x2000005405007234 */ /* 0x000fe20003c2e000 */
[-C--:B------:R-:W-:Y:S01]  /*72d0*/  SEL R4, R4, R84.reuse, P2 ;  /* 0x0000005404047207 */ /* 0x080fe20001000000 */
[C---:B------:R-:W-:Y:S01]  /*72e0*/  HFMA2 R14, R85.reuse.H0_H0, R14, R70 ;  /* 0x0000000e550e7231 */ /* 0x040fe20000000846 */
[----:B------:R-:W-:Y:S01]  /*72f0*/  SEL R5, R2, R84, P0 ;  /* 0x0000005402057207 */ /* 0x000fe20000000000 */
[----:B------:R-:W-:-:S02]  /*7300*/  HFMA2 R15, R85.H0_H0, R15, R71 ;  /* 0x0000000f550f7231 */ /* 0x000fc40000000847 */
[--C-:B------:R-:W-:Y:S01]  /*7310*/  HSETP2.GEU.AND P0, P2, R33, R84.reuse.H0_H0, PT ;  /* 0x2000005421007234 */ /* 0x100fe20003a0e000 */
[-C--:B------:R-:W-:Y:S02]  /*7320*/  SEL R29, R29, R84.reuse, P3 ;  /* 0x000000541d1d7207 */ /* 0x080fe40001800000 */
[-C--:B------:R-:W-:Y:S02]  /*7330*/  SEL R3, R3, R84.reuse, P1 ;  /* 0x0000005403037207 */ /* 0x080fe40000800000 */
[----:B------:R-:W-:Y:S01]  /*7340*/  HSETP2.GEU.AND P1, PT, R7.H0_H0, R84.H0_H0, PT ;  /* 0x2000005407007234 */ /* 0x000fe20003f2e800 */
[-C--:B------:R-:W-:Y:S02]  /*7350*/  SEL R6, R6, R84.reuse, P4 ;  /* 0x0000005406067207 */ /* 0x080fe40002000000 */
[----:B------:R-:W-:Y:S02]  /*7360*/  SEL R10, R10, R84, P0 ;  /* 0x000000540a0a7207 */ /* 0x000fe40000000000 */
[----:B------:R-:W-:-:S02]  /*7370*/  ISETP.LT.AND P3, PT, R28, R93, P5 ;  /* 0x0000005d1c00720c */ /* 0x000fc40002f61270 */
[----:B------:R-:W-:Y:S02]  /*7380*/  IADD3 R2, P0, R20, c[0x0][0x2c0], RZ ;  /* 0x0000b00014027a10 */ /* 0x000fe40007f1e0ff */
[-C--:B------:R-:W-:Y:S02]  /*7390*/  SEL R7, R7, R84.reuse, P1 ;  /* 0x0000005407077207 */ /* 0x080fe40000800000 */
[----:B------:R-:W-:Y:S01]  /*73a0*/  SEL R8, R23, R84, P2 ;  /* 0x0000005417087207 */ /* 0x000fe20001000000 */
[----:B------:R-:W-:Y:S01]  /*73b0*/  IMAD.MOV.U32 R23, RZ, RZ, R15 ;  /* 0x000000ffff177224 */ /* 0x000fe200078e000f */
[----:B------:R-:W-:Y:S02]  /*73c0*/  PRMT R4, R4, 0x5410, R3 ;  /* 0x0000541004047816 */ /* 0x000fe40000000003 */
[----:B------:R-:W-:Y:S02]  /*73d0*/  PRMT R6, R6, 0x5410, R29 ;  /* 0x0000541006067816 */ /* 0x000fe4000000001d */
[----:B------:R-:W-:-:S02]  /*73e0*/  IADD3.X R3, R21, c[0x0][0x2c4], RZ, P0, !PT ;  /* 0x0000b10015037a10 */ /* 0x000fc400007fe4ff */
[----:B------:R-:W-:Y:S02]  /*73f0*/  PRMT R5, R5, 0x5410, R10 ;  /* 0x0000541005057816 */ /* 0x000fe4000000000a */
[----:B------:R-:W-:Y:S02]  /*7400*/  PRMT R7, R8, 0x5410, R7 ;  /* 0x0000541008077816 */ /* 0x000fe40000000007 */
[----:B------:R-:W-:Y:S02]  /*7410*/  SHF.R.U32.HI R29, RZ, 0x10, R14 ;  /* 0x00000010ff1d7819 */ /* 0x000fe4000001160e */
[----:B------:R-:W-:Y:S02]  /*7420*/  IADD3 R8, R92, 0x38, RZ ;  /* 0x000000385c087810 */ /* 0x000fe40007ffe0ff */
[----:B------:R-:W-:Y:S02]  /*7430*/  ISETP.LT.AND P4, PT, R22, R93, P5 ;  /* 0x0000005d1600720c */ /* 0x000fe40002f81270 */
        /* <DEDUP_REMOVED lines=31> */
[----:B------:R0:W2:Y:S01]  /*7630*/  @P2 LDG.E.LTC128B.128.SYS R72, [R14] ;  /* 0x000000000e482381 */ /* 0x0000a200001eed20 */
[----:B------:R-:W-:Y:S02]  /*7640*/  IADD3 R92, R92, 0x3c, RZ ;  /* 0x0000003c5c5c7810 */ /* 0x000fe40007ffe0ff */
[----:B------:R-:W-:Y:S02]  /*7650*/  IADD3 R12, P0, R90, R30, RZ ;  /* 0x0000001e5a0c7210 */ /* 0x000fe40007f1e0ff */
[----:B------:R-:W-:-:S03]  /*7660*/  ISETP.LT.AND P1, PT, R92, R93, P6 ;  /* 0x0000005d5c00720c */ /* 0x000fc60003721270 */
[----:B------:R-:W-:-:S09]  /*7670*/  IMAD.X R13, R89, 0x1, R31, P0 ;  /* 0x00000001590d7824 */ /* 0x000fd200000e061f */
        /* <DEDUP_REMOVED lines=23> */
[----:B------:R-:W-:Y:S01]  /*77f0*/  SHF.R.U32.HI R9, RZ, 0x10, R11 ;  /* 0x00000010ff097819 */ /* 0x000fe2000001160b */
[C---:B---3--:R-:W-:Y:S01]  /*7800*/  HFMA2 R12, R85.reuse.H0_H0, R12, R68 ;  /* 0x0000000c550c7231 */ /* 0x048fe20000000844 */
[----:B------:R-:W-:Y:S01]  /*7810*/  SHF.R.U32.HI R4, RZ, 0x10, R21 ;  /* 0x00000010ff047819 */ /* 0x000fe20000011615 */
[C---:B------:R-:W-:Y:S01]  /*7820*/  HFMA2 R14, R85.reuse.H0_H0, R14, R70 ;  /* 0x0000000e550e7231 */ /* 0x040fe20000000846 */
[----:B------:R-:W-:Y:S01]  /*7830*/  PRMT R5, R9, 0x5410, R6 ;  /* 0x0000541009057816 */ /* 0x000fe20000000006 */
[C---:B------:R-:W-:Y:S02]  /*7840*/  HFMA2 R15, R85.reuse.H0_H0, R15, R71 ;  /* 0x0000000f550f7231 */ /* 0x040fe40000000847 */
[----:B------:R-:W-:Y:S01]  /*7850*/  HFMA2 R6, R85.H0_H0, R13, R69 ;  /* 0x0000000d55067231 */ /* 0x000fe20000000845 */
[-C--:B------:R-:W-:Y:S02]  /*7860*/  SEL R21, R21, R84.reuse, P0 ;  /* 0x0000005415157207 */ /* 0x080fe40000000000 */
[----:B------:R-:W-:Y:S01]  /*7870*/  HSETP2.GEU.AND P2, P3, R5, R84.H0_H0, PT ;  /* 0x2000005405007234 */ /* 0x000fe20003b4e000 */
[----:B------:R-:W-:-:S02]  /*7880*/  SEL R5, R11, R84, P1 ;  /* 0x000000540b057207 */ /* 0x000fc40000800000 */
[--C-:B------:R-:W-:Y:S02]  /*7890*/  PRMT R11, R4, 0x5410, R7.reuse ;  /* 0x00005410040b7816 */ /* 0x100fe40000000007 */
[----:B------:R-:W-:Y:S02]  /*78a0*/  SHF.R.U32.HI R13, RZ, 0x10, R7 ;  /* 0x00000010ff0d7819 */ /* 0x000fe40000011607 */
[----:B------:R-:W-:Y:S02]  /*78b0*/  PRMT R23, R12, 0x5410, R6 ;  /* 0x000054100c177816 */ /* 0x000fe40000000006 */
[--C-:B------:R-:W-:Y:S01]  /*78c0*/  HSETP2.GEU.AND P4, P6, R11, R84.reuse.H0_H0, PT ;  /* 0x200000540b007234 */ /* 0x100fe20003e8e000 */
[----:B------:R-:W-:Y:S01]  /*78d0*/  SHF.R.U32.HI R11, RZ, 0x10, R19 ;  /* 0x00000010ff0b7819 */ /* 0x000fe20000011613 */
[----:B------:R-:W-:Y:S01]  /*78e0*/  HSETP2.GEU.AND P1, PT, R13.H0_H0, R84.H0_H0, PT ;  /* 0x200000540d007234 */ /* 0x000fe20003f2e800 */
[----:B------:R-:W-:Y:S02]  /*78f0*/  SEL R10, R9, R84, P2 ;  /* 0x00000054090a7207 */ /* 0x000fe40001000000 */
[----:B------:R-:W-:-:S02]  /*7900*/  SHF.R.U32.HI R9, RZ, 0x10, R12 ;  /* 0x00000010ff097819 */ /* 0x000fc4000001160c */
[--C-:B------:R-:W-:Y:S01]  /*7910*/  HSETP2.GEU.AND P0, PT, R11.H0_H0, R84.reuse.H0_H0, PT ;  /* 0x200000540b007234 */ /* 0x100fe20003f0e800 */
[-C--:B------:R-:W-:Y:S02]  /*7920*/  SEL R20, R4, R84.reuse, P4 ;  /* 0x0000005404147207 */ /* 0x080fe40002000000 */
[-C--:B------:R-:W-:Y:S02]  /*7930*/  SEL R18, R19, R84.reuse, P3 ;  /* 0x0000005413127207 */ /* 0x080fe40001800000 */
[----:B------:R-:W-:Y:S02]  /*7940*/  SHF.R.U32.HI R4, RZ, 0x10, R6 ;  /* 0x00000010ff047819 */ /* 0x000fe40000011606 */
[--C-:B------:R-:W-:Y:S02]  /*7950*/  PRMT R19, R9, 0x5410, R14.reuse ;  /* 0x0000541009137816 */ /* 0x100fe4000000000e */
[-C--:B------:R-:W-:Y:S02]  /*7960*/  SEL R11, R11, R84.reuse, P0 ;  /* 0x000000540b0b7207 */ /* 0x080fe40000000000 */
[----:B------:R-:W-:Y:S01]  /*7970*/  HSETP2.GEU.AND P0, P2, R23, R84.H0_H0, PT ;  /* 0x2000005417007234 */ /* 0x000fe20003a0e000 */
[----:B------:R-:W-:Y:S01]  /*7980*/  PRMT R27, R4, 0x5410, R15 ;  /* 0x00005410041b7816 */ /* 0x000fe2000000000f */
[----:B------:R-:W-:Y:S01]  /*7990*/  IMAD.MOV.U32 R23, RZ, RZ, R14 ;  /* 0x000000ffff177224 */ /* 0x000fe200078e000e */
[----:B------:R-:W-:-:S02]  /*79a0*/  SEL R13, R13, R84, P1 ;  /* 0x000000540d0d7207 */ /* 0x000fc40000800000 */
[--C-:B------:R-:W-:Y:S01]  /*79b0*/  HSETP2.GEU.AND P1, P5, R19, R84.reuse.H0_H0, PT ;  /* 0x2000005413007234 */ /* 0x100fe20003d2e000 */
[----:B------:R-:W-:Y:S02]  /*79c0*/  SHF.R.U32.HI R25, RZ, 0x10, R15 ;  /* 0x00000010ff197819 */ /* 0x000fe4000001160f */
[-C--:B------:R-:W-:Y:S02]  /*79d0*/  SEL R14, R12, R84.reuse, P0 ;  /* 0x000000540c0e7207 */ /* 0x080fe40000000000 */
[-C--:B------:R-:W-:Y:S02]  /*79e0*/  SEL R12, R6, R84.reuse, P2 ;  /* 0x00000054060c7207 */ /* 0x080fe40001000000 */
[----:B------:R-:W-:Y:S01]  /*79f0*/  SHF.R.U32.HI R19, RZ, 0x10, R23 ;  /* 0x00000010ff137819 */ /* 0x000fe20000011617 */
[--C-:B------:R-:W-:Y:S01]  /*7a00*/  HSETP2.GEU.AND P3, P2, R27, R84.reuse.H0_H0, PT ;  /* 0x200000541b007234 */ /* 0x100fe20003a6e000 */
[----:B------:R-:W-:Y:S01]  /*7a10*/  SEL R22, R7, R84, P6 ;  /* 0x0000005407167207 */ /* 0x000fe20003000000 */
[----:B------:R-:W-:Y:S01]  /*7a20*/  HSETP2.GEU.AND P4, PT, R25.H0_H0, R84.H0_H0, PT ;  /* 0x2000005419007234 */ /* 0x000fe20003f8e800 */
[----:B------:R-:W-:-:S02]  /*7a30*/  ISETP.NE.AND P6, PT, R94, RZ, PT ;  /* 0x000000ff5e00720c */ /* 0x000fc40003fc5270 */
[-C--:B------:R-:W-:Y:S01]  /*7a40*/  SEL R9, R9, R84.reuse, P1 ;  /* 0x0000005409097207 */ /* 0x080fe20000800000 */
[----:B------:R-:W-:Y:S01]  /*7a50*/  HSETP2.GEU.AND P0, PT, R19.H0_H0, R84.H0_H0, PT ;  /* 0x2000005413007234 */ /* 0x000fe20003f0e800 */
[----:B------:R-:W-:Y:S02]  /*7a60*/  ISETP.LT.AND P1, PT, R8, R93, P6 ;  /* 0x0000005d0800720c */ /* 0x000fe40003721270 */
[-C--:B------:R-:W-:Y:S02]  /*7a70*/  SEL R8, R23, R84.reuse, P5 ;  /* 0x0000005417087207 */ /* 0x080fe40002800000 */
[----:B------:R-:W-:Y:S02]  /*7a80*/  SEL R23, R4, R84, P3 ;  /* 0x0000005404177207 */ /* 0x000fe40001800000 */
[----:B------:R-:W-:Y:S02]  /*7a90*/  PRMT R4, R5, 0x5410, R10 ;  /* 0x0000541005047816 */ /* 0x000fe4000000000a */
[----:B------:R-:W-:-:S02]  /*7aa0*/  PRMT R6, R18, 0x5410, R11 ;  /* 0x0000541012067816 */ /* 0x000fc4000000000b */
[----:B------:R-:W-:Y:S02]  /*7ab0*/  PRMT R5, R21, 0x5410, R20 ;  /* 0x0000541015057816 */ /* 0x000fe40000000014 */
[----:B------:R-:W-:Y:S02]  /*7ac0*/  PRMT R7, R22, 0x5410, R13 ;  /* 0x0000541016077816 */ /* 0x000fe4000000000d */
[-C--:B------:R-:W-:Y:S02]  /*7ad0*/  SEL R19, R19, R84.reuse, P0 ;  /* 0x0000005413137207 */ /* 0x080fe40000000000 */
[-C--:B------:R-:W-:Y:S02]  /*7ae0*/  SEL R25, R25, R84.reuse, P4 ;  /* 0x0000005419197207 */ /* 0x080fe40002000000 */
[----:B------:R-:W-:Y:S02]  /*7af0*/  ISETP.LT.AND P0, PT, R92, R93, P6 ;  /* 0x0000005d5c00720c */ /* 0x000fe40003701270 */
[----:B------:R-:W-:Y:S01]  /*7b00*/  SEL R84, R15, R84, P2 ;  /* 0x000000540f547207 */ /* 0x000fe20001000000 */
[----:B------:R0:W-:Y:S01]  /*7b10*/  @P1 STG.E.128.SYS [R2.64+UR4], R4 ;  /* 0x0000000402001986 */ /* 0x0001e2000c10ed04 */
[----:B------:R-:W-:-:S02]  /*7b20*/  ISETP.NE.AND P6, PT, R0, 0x1, PT ;  /* 0x000000010000780c */ /* 0x000fc40003fc5270 */
[----:B0-----:R-:W-:Y:S02]  /*7b30*/  PRMT R4, R14, 0x5410, R9 ;  /* 0x000054100e047816 */ /* 0x001fe40000000009 */
[----:B------:R-:W-:Y:S02]  /*7b40*/  PRMT R6, R8, 0x5410, R19 ;  /* 0x0000541008067816 */ /* 0x000fe40000000013 */
        /* <DEDUP_REMOVED lines=15> */
[----:B------:R-:W-:Y:S01]  /*7c40*/  STG.E.STRONG.GPU [R86], R3 ;  /* 0x0000000356007386 */ /* 0x000fe20000114900 */
[----:B------:R-:W-:Y:S05]  /*7c50*/  EXIT ;  /* 0x000000000000794d */ /* 0x000fea0003800000 */
.L_x_326:
[----:B------:R-:W-:-:S00]  /*7c60*/  BRA `(.L_x_326) ;  /* 0xfffffff000007947 */ /* 0x000fc0000383ffff */
[----:B------:R-:W-:-:S00]  /*7c70*/  NOP ;  /* 0x0000000000007918 */ /* 0x000fc00000000000 */
.L_x_334:


//--------------------- .nv.shared._ZN7cutlass9reference6device6kernel21TensorScaleBiasConv2dINS_9TensorRefINS_6half_tENS_6layout10TensorNHWCEEES8_S5_NS4_IS5_NS6_8RowMajorEEENS_16NumericConverterIS5_S5_LNS_15FloatRoundStyleE2EEELi4ELi4ELi16ELi8EEEvNS_4conv17Conv2dProblemSizeET_T0_T1_T2_SJ_ --------------------------
	.section	.nv.shared._ZN7cutlass9reference6device6kernel21TensorScaleBiasConv2dINS_9TensorRefINS_6half_tENS_6layout10TensorNHWCEEES8_S5_NS4_IS5_NS6_8RowMajorEEENS_16NumericConverterIS5_S5_LNS_15FloatRoundStyleE2EEELi4ELi4ELi16ELi8EEEvNS_4conv17Conv2dProblemSizeET_T0_T1_T2_SJ_,"aw",@nobits
	.sectionflags	@""
	.align	16


//--------------------- .nv.global                --------------------------
	.section	.nv.global,"aw",@nobits
.nv.global:
	.type		_ZN34_INTERNAL_9421732a_4_k_cu_371cd5504cute1_E,@object
	.size		_ZN34_INTERNAL_9421732a_4_k_cu_371cd5504cute1_E,(_ZN34_INTERNAL_9421732a_4_k_cu_371cd5504cuda3std3__45__cpo6cbeginE - _ZN34_INTERNAL_9421732a_4_k_cu_371cd5504cute1_E)
_ZN34_INTERNAL_9421732a_4_k_cu_371cd5504cute1_E:
	.zero		1
	.type		_ZN34_INTERNAL_9421732a_4_k_cu_371cd5504cuda3std3__45__cpo6cbeginE,@object
	.size		_ZN34_INTERNAL_9421732a_4_k_cu_371cd5504cuda3std3__45__cpo6cbeginE,(_ZN34_INTERNAL_9421732a_4_k_cu_371cd5504cuda3std3__48in_placeE - _ZN34_INTERNAL_9421732a_4_k_cu_371cd5504cuda3std3__45__cpo6cbeginE)
_ZN34_INTERNAL_9421732a_4_k_cu_371cd5504cuda3std3__45__cpo6cbeginE:
	.zero		1
	.type		_ZN34_INTERNAL_9421732a_4_k_cu_371cd5504cuda3std3__48in_placeE,@object
	.size		_ZN34_INTERNAL_9421732a_4_k_cu_371cd5504cuda3std3__48in_placeE,(_ZN34_INTERNAL_9421732a_4_k_cu_371cd5504cuda3std6ranges3__45__cpo9iter_moveE - _ZN34_INTERNAL_9421732a_4_k_cu_371cd5504cuda3std3__48in_placeE)
_ZN34_INTERNAL_9421732a_4_k_cu_371cd5504cuda3std3__48in_placeE:
	.zero		1
	.type		_ZN34_INTERNAL_9421732a_4_k_cu_371cd5504cuda3std6ranges3__45__cpo9iter_moveE,@object
	.size		_ZN34_INTERNAL_9421732a_4_k_cu_371cd5504cuda3std6ranges3__45__cpo9iter_moveE,(_ZN34_INTERNAL_9421732a_4_k_cu_371cd5504cuda3std3__45__cpo5beginE - _ZN34_INTERNAL_9421732a_4_k_cu_371cd5504cuda3std6ranges3__45__cpo9iter_moveE)
_ZN34_INTERNAL_9421732a_4_k_cu_371cd5504cuda3std6ranges3__45__cpo9iter_moveE:
	.zero		1
	.type		_ZN34_INTERNAL_9421732a_4_k_cu_371cd5504cuda3std3__45__cpo5beginE,@object
	.size		_ZN34_INTERNAL_9421732a_4_k_cu_371cd5504cuda3std3__45__cpo5beginE,(_ZN34_INTERNAL_9421732a_4_k_cu_371cd5504cuda3std3__436_GLOBAL__N__9421732a_4_k_cu_371cd5506ignoreE - _ZN34_INTERNAL_9421732a_4_k_cu_371cd5504cuda3std3__45__cpo5beginE)
_ZN34_INTERNAL_9421732a_4_k_cu_371cd5504cuda3std3__45__cpo5beginE:
	.zero		1
	.type		_ZN34_INTERNAL_9421732a_4_k_cu_371cd5504cuda3std3__436_GLOBAL__N__9421732a_4_k_cu_371cd5506ignoreE,@object
	.size		_ZN34_INTERNAL_9421732a_4_k_cu_371cd5504cuda3std3__436_GLOBAL__N__9421732a_4_k_cu_371cd5506ignoreE,(_ZN34_INTERNAL_9421732a_4_k_cu_371cd5504cute7productE - _ZN34_INTERNAL_9421732a_4_k_cu_371cd5504cuda3std3__436_GLOBAL__N__9421732a_4_k_cu_371cd5506ignoreE)
_ZN34_INTERNAL_9421732a_4_k_cu_371cd5504cuda3std3__436_GLOBAL__N__9421732a_4_k_cu_371cd5506ignoreE:
	.zero		1
	.type		_ZN34_INTERNAL_9421732a_4_k_cu_371cd5504cute7productE,@object
	.size		_ZN34_INTERNAL_9421732a_4_k_cu_371cd5504cute7productE,(_ZN34_INTERNAL_9421732a_4_k_cu_371cd5504cuda3std3__45__cpo3endE - _ZN34_INTERNAL_9421732a_4_k_cu_371cd5504cute7productE)
_ZN34_INTERNAL_9421732a_4_k_cu_371cd5504cute7productE:
	.zero		1
	.type		_ZN34_INTERNAL_9421732a_4_k_cu_371cd5504cuda3std3__45__cpo3endE,@object
	.size		_ZN34_INTERNAL_9421732a_4_k_cu_371cd5504cuda3std3__45__cpo3endE,(_ZN34_INTERNAL_9421732a_4_k_cu_371cd5504cuda3std3__419piecewise_constructE - _ZN34_INTERNAL_9421732a_4_k_cu_371cd5504cuda3std3__45__cpo3endE)
_ZN34_INTERNAL_9421732a_4_k_cu_371cd5504cuda3std3__45__cpo3endE:
	.zero		1
	.type		_ZN34_INTERNAL_9421732a_4_k_cu_371cd5504cuda3std3__419piecewise_constructE,@object
	.size		_ZN34_INTERNAL_9421732a_4_k_cu_371cd5504cuda3std3__419piecewise_constructE,(_ZN34_INTERNAL_9421732a_4_k_cu_371cd5504cuda3std3__45__cpo4cendE - _ZN34_INTERNAL_9421732a_4_k_cu_371cd5504cuda3std3__419piecewise_constructE)
_ZN34_INTERNAL_9421732a_4_k_cu_371cd5504cuda3std3__419piecewise_constructE:
	.zero		1
	.type		_ZN34_INTERNAL_9421732a_4_k_cu_371cd5504cuda3std3__45__cpo4cendE,@object
	.size		_ZN34_INTERNAL_9421732a_4_k_cu_371cd5504cuda3std3__45__cpo4cendE,(_ZN34_INTERNAL_9421732a_4_k_cu_371cd5504cuda3std6ranges3__45__cpo4swapE - _ZN34_INTERNAL_9421732a_4_k_cu_371cd5504cuda3std3__45__cpo4cendE)
_ZN34_INTERNAL_9421732a_4_k_cu_371cd5504cuda3std3__45__cpo4cendE:
	.zero		1
	.type		_ZN34_INTERNAL_9421732a_4_k_cu_371cd5504cuda3std6ranges3__45__cpo4swapE,@object
	.size		_ZN34_INTERNAL_9421732a_4_k_cu_371cd5504cuda3std6ranges3__45__cpo4swapE,(.L_7 - _ZN34_INTERNAL_9421732a_4_k_cu_371cd5504cuda3std6ranges3__45__cpo4swapE)
_ZN34_INTERNAL_9421732a_4_k_cu_371cd5504cuda3std6ranges3__45__cpo4swapE:
	.zero		1
.L_7:


//--------------------- .nv.shared._ZN7cutlass9reference6device6kernel13TensorForEachINS1_6detail14TensorReLuFuncINS_6half_tENS_6layout10TensorNHWCEEELi4ENS9_6ParamsEEEvNS_5CoordIXT0_EilEET1_ --------------------------
	.section	.nv.shared._ZN7cutlass9reference6device6kernel13TensorForEachINS1_6detail14TensorReLuFuncINS_6half_tENS_6layout10TensorNHWCEEELi4ENS9_6ParamsEEEvNS_5CoordIXT0_EilEET1_,"aw",@nobits
	.sectionflags	@""
	.align	16


//--------------------- .nv.shared._ZN7cutlass9reference6device6kernel11Conv2dWgradINS_6half_tENS_6layout10TensorNHWCES4_S6_S4_S6_S4_S4_NS_16NumericConverterIS4_S4_LNS_15FloatRoundStyleE2EEENS_12multiply_addIS4_S4_S4_EELi2ELi4ELi8ELi16EEEvNS_4conv17Conv2dProblemSizeENS_9TensorRefIT_T0_EENSE_IT1_T2_EENSE_IT3_T4_EESN_T5_SO_ --------------------------
	.section	.nv.shared._ZN7cutlass9reference6device6kernel11Conv2dWgradINS_6half_tENS_6layout10TensorNHWCES4_S6_S4_S6_S4_S4_NS_16NumericConverterIS4_S4_LNS_15FloatRoundStyleE2EEENS_12multiply_addIS4_S4_S4_EELi2ELi4ELi8ELi16EEEvNS_4conv17Conv2dProblemSizeENS_9TensorRefIT_T0_EENSE_IT1_T2_EENSE_IT3_T4_EESN_T5_SO_,"aw",@nobits
	.sectionflags	@""
	.align	16


//--------------------- .nv.shared._ZN7cutlass9reference6device6kernel11Conv2dDgradINS_6half_tENS_6layout10TensorNHWCES4_S6_S4_S6_S4_S4_NS_16NumericConverterIS4_S4_LNS_15FloatRoundStyleE2EEENS_12multiply_addIS4_S4_S4_EELi2ELi4ELi16ELi8EEEvNS_4conv17Conv2dProblemSizeENS_9TensorRefIT_T0_EENSE_IT1_T2_EENSE_IT3_T4_EESN_T5_SO_ --------------------------
	.section	.nv.shared._ZN7cutlass9reference6device6kernel11Conv2dDgradINS_6half_tENS_6layout10TensorNHWCES4_S6_S4_S6_S4_S4_NS_16NumericConverterIS4_S4_LNS_15FloatRoundStyleE2EEENS_12multiply_addIS4_S4_S4_EELi2ELi4ELi16ELi8EEEvNS_4conv17Conv2dProblemSizeENS_9TensorRefIT_T0_EENSE_IT1_T2_EENSE_IT3_T4_EESN_T5_SO_,"aw",@nobits
	.sectionflags	@""
	.align	16


//--------------------- .nv.shared._ZN7cutlass9reference6device6kernel11Conv2dFpropINS_6half_tENS_6layout10TensorNHWCES4_S6_S4_S6_S4_S4_NS_16NumericConverterIS4_S4_LNS_15FloatRoundStyleE2EEENS_12multiply_addIS4_S4_S4_EELi4ELi4ELi16ELi8EEEvNS_4conv17Conv2dProblemSizeENS_9TensorRefIT_T0_EENSE_IT1_T2_EENSE_IT3_T4_EESN_T5_SO_ --------------------------
	.section	.nv.shared._ZN7cutlass9reference6device6kernel11Conv2dFpropINS_6half_tENS_6layout10TensorNHWCES4_S6_S4_S6_S4_S4_NS_16NumericConverterIS4_S4_LNS_15FloatRoundStyleE2EEENS_12multiply_addIS4_S4_S4_EELi4ELi4ELi16ELi8EEEvNS_4conv17Conv2dProblemSizeENS_9TensorRefIT_T0_EENSE_IT1_T2_EENSE_IT3_T4_EESN_T5_SO_,"aw",@nobits
	.sectionflags	@""
	.align	16


//--------------------- .nv.shared._ZN7cutlass6KernelINS_4conv6kernel26B2bImplicitGemmConvolutionINS1_11threadblock39B2bImplicitGemmPipelinedSmemAccumulatorINS_4gemm9GemmShapeILi64ELi64ELi32EEENS4_12TileIteratorINS4_48Conv2dFpropActivationTileAccessIteratorOptimizedINS_11MatrixShapeILi64ELi32EEENS_6half_tENS_6layout10TensorNHWCENS_9transform29PitchLinearWarpRakedThreadMapINS_16PitchLinearShapeILi32ELi64EEELi128ENSI_ILi4ELi8EEELi8EEENS_12AlignedArrayISD_Li8ELi16EEEEEEENSG_11threadblock19RegularTileIteratorISC_SD_NSE_37RowMajorTensorOpMultiplicandCrosswiseILi16ELi32EEELi0ESL_Li16EEENS9_INS4_44Conv2dFpropFilterTileAccessIteratorOptimizedINSB_ILi32ELi64EEESD_SF_SL_SN_Lb0EEEEENSR_ISW_SD_NSE_40ColumnMajorTensorOpMultiplicandCrosswiseILi16ELi32EEELi1ESL_Li16EEENSQ_14VectorIteratorINSQ_30PredicatedVectorAccessIteratorINSB_ILi64ELi64EEENSB_ILi32ELi32EEESD_NSE_8RowMajorELi2ELb0EEEEENS_8epilogue4warp24FragmentIteratorTensorOpINS7_ILi32ELi32ELi32EEENS7_ILi16ELi8ELi8EEESD_NS_5ArrayISD_Li4ELb0EEES16_EENS1A_20TileIteratorTensorOpIS1C_S1D_SD_S16_EENS7_ILi64ELi256ELi32EEENS6_4warp35MmaTensorOpMultiplicandTileIteratorINSB_ILi64ELi8EEELNS6_7OperandE0ESD_S16_NSB_ILi16ELi8EEELi1ELi32ELi1EEENS9_INSV_INSB_ILi32ELi256EEESD_SF_NSH_INSI_ILi32ELi256EEELi128ESK_Li8EEESN_Lb0EEEEENSR_IS1Q_SD_S10_Li1ES1S_Li16EEESD_SF_NS19_6thread21LinearCombinationReluISD_Li4ESD_SD_LNS1W_9ScaleType4KindE2ELNS_15FloatRoundStyleE2EEENS6_11threadblock9MmaPolicyINS1K_11MmaTensorOpIS1C_SD_ST_SD_S10_SD_S16_NS1K_17MmaTensorOpPolicyINS_4arch3MmaIS1D_Li32ESD_S16_SD_NSE_11ColumnMajorESD_S16_NS26_13OpMultiplyAddEEENSB_ILi1ELi1EEEEELi1ELb0EbEENSB_ILi0ELi0EEES2E_Li1EEENS23_INS24_IS8_SD_ST_SD_S10_SD_S16_S2C_Li1ELb0EbEES2E_S2E_Li1EEENS_21NumericArrayConverterISD_SD_Li16ELS20_2ENSG_6thread14UnaryTransform8IdentityEEES2M_NS2I_ISD_SD_Li64ELS20_2ES2L_EEbEENS19_11threadblock8EpilogueIS1J_S2G_Li1ENS2P_22PredicatedTileIteratorINS2P_26OutputTileOptimalThreadMapINS2P_15OutputTileShapeILi256ELi8ELi1ELi1ELi1EEENS2T_ILi1ELi8ELi1ELi1ELi8EEELi128ELi8ELi16EEESD_Lb0ENSE_9NoPermuteELb0EEENS1B_IS8_S1D_SD_S1F_S16_EENS1H_IS8_S1D_SD_S16_EENS2P_18SharedLoadIteratorINS2W_18CompactedThreadMapESD_Li16EEENS1X_ISD_Li8ESD_SD_LS1Z_1ELS20_2EEENSB_ILi0ELi16EEELi1ELi1EEENS22_30GemmIdentityThreadblockSwizzleILi1EEELNS1_8OperatorE0ENS1_17Conv2dProblemSizeEEEEEvNT_6ParamsE --------------------------
	.section	.nv.shared._ZN7cutlass6KernelINS_4conv6kernel26B2bImplicitGemmConvolutionINS1_11threadblock39B2bImplicitGemmPipelinedSmemAccumulatorINS_4gemm9GemmShapeILi64ELi64ELi32EEENS4_12TileIteratorINS4_48Conv2dFpropActivationTileAccessIteratorOptimizedINS_11MatrixShapeILi64ELi32EEENS_6half_tENS_6layout10TensorNHWCENS_9transform29PitchLinearWarpRakedThreadMapINS_16PitchLinearShapeILi32ELi64EEELi128ENSI_ILi4ELi8EEELi8EEENS_12AlignedArrayISD_Li8ELi16EEEEEEENSG_11threadblock19RegularTileIteratorISC_SD_NSE_37RowMajorTensorOpMultiplicandCrosswiseILi16ELi32EEELi0ESL_Li16EEENS9_INS4_44Conv2dFpropFilterTileAccessIteratorOptimizedINSB_ILi32ELi64EEESD_SF_SL_SN_Lb0EEEEENSR_ISW_SD_NSE_40ColumnMajorTensorOpMultiplicandCrosswiseILi16ELi32EEELi1ESL_Li16EEENSQ_14VectorIteratorINSQ_30PredicatedVectorAccessIteratorINSB_ILi64ELi64EEENSB_ILi32ELi32EEESD_NSE_8RowMajorELi2ELb0EEEEENS_8epilogue4warp24FragmentIteratorTensorOpINS7_ILi32ELi32ELi32EEENS7_ILi16ELi8ELi8EEESD_NS_5ArrayISD_Li4ELb0EEES16_EENS1A_20TileIteratorTensorOpIS1C_S1D_SD_S16_EENS7_ILi64ELi256ELi32EEENS6_4warp35MmaTensorOpMultiplicandTileIteratorINSB_ILi64ELi8EEELNS6_7OperandE0ESD_S16_NSB_ILi16ELi8EEELi1ELi32ELi1EEENS9_INSV_INSB_ILi32ELi256EEESD_SF_NSH_INSI_ILi32ELi256EEELi128ESK_Li8EEESN_Lb0EEEEENSR_IS1Q_SD_S10_Li1ES1S_Li16EEESD_SF_NS19_6thread21LinearCombinationReluISD_Li4ESD_SD_LNS1W_9ScaleType4KindE2ELNS_15FloatRoundStyleE2EEENS6_11threadblock9MmaPolicyINS1K_11MmaTensorOpIS1C_SD_ST_SD_S10_SD_S16_NS1K_17MmaTensorOpPolicyINS_4arch3MmaIS1D_Li32ESD_S16_SD_NSE_11ColumnMajorESD_S16_NS26_13OpMultiplyAddEEENSB_ILi1ELi1EEEEELi1ELb0EbEENSB_ILi0ELi0EEES2E_Li1EEENS23_INS24_IS8_SD_ST_SD_S10_SD_S16_S2C_Li1ELb0EbEES2E_S2E_Li1EEENS_21NumericArrayConverterISD_SD_Li16ELS20_2ENSG_6thread14UnaryTransform8IdentityEEES2M_NS2I_ISD_SD_Li64ELS20_2ES2L_EEbEENS19_11threadblock8EpilogueIS1J_S2G_Li1ENS2P_22PredicatedTileIteratorINS2P_26OutputTileOptimalThreadMapINS2P_15OutputTileShapeILi256ELi8ELi1ELi1ELi1EEENS2T_ILi1ELi8ELi1ELi1ELi8EEELi128ELi8ELi16EEESD_Lb0ENSE_9NoPermuteELb0EEENS1B_IS8_S1D_SD_S1F_S16_EENS1H_IS8_S1D_SD_S16_EENS2P_18SharedLoadIteratorINS2W_18CompactedThreadMapESD_Li16EEENS1X_ISD_Li8ESD_SD_LS1Z_1ELS20_2EEENSB_ILi0ELi16EEELi1ELi1EEENS22_30GemmIdentityThreadblockSwizzleILi1EEELNS1_8OperatorE0ENS1_17Conv2dProblemSizeEEEEEvNT_6ParamsE,"aw",@nobits
	.sectionflags	@""
	.align	16


//--------------------- .nv.shared._ZN7cutlass6KernelINS_4conv6kernel23ImplicitGemmConvolutionINS1_11threadblock21ImplicitGemmPipelinedINS_4gemm9GemmShapeILi128ELi128ELi32EEENS4_12TileIteratorINS4_48Conv2dFpropActivationTileAccessIteratorOptimizedINS_11MatrixShapeILi128ELi32EEENS_6half_tENS_6layout10TensorNHWCENS_9transform29PitchLinearWarpRakedThreadMapINS_16PitchLinearShapeILi32ELi128EEELi128ENSI_ILi4ELi8EEELi8EEENS_12AlignedArrayISD_Li8ELi16EEEEEEENSG_11threadblock19RegularTileIteratorISC_SD_NSE_37RowMajorTensorOpMultiplicandCrosswiseILi16ELi32EEELi0ESL_Li16EEENS9_INS4_44Conv2dFpropFilterTileAccessIteratorOptimizedINSB_ILi32ELi128EEESD_SF_SL_SN_Lb0EEEEENSR_ISW_SD_NSE_40ColumnMajorTensorOpMultiplicandCrosswiseILi16ELi32EEELi1ESL_Li16EEESD_SF_NS6_11threadblock9MmaPolicyINS6_4warp11MmaTensorOpINS7_ILi64ELi64ELi32EEESD_ST_SD_S10_SD_NSE_8RowMajorENS14_17MmaTensorOpPolicyINS_4arch3MmaINS7_ILi16ELi8ELi8EEELi32ESD_S17_SD_NSE_11ColumnMajorESD_S17_NS19_13OpMultiplyAddEEENSB_ILi1ELi1EEEEELi1ELb0EbEENSB_ILi0ELi0EEES1I_Li1EEENS_21NumericArrayConverterISD_SD_Li32ELNS_15FloatRoundStyleE2ENSG_6thread14UnaryTransform8IdentityEEES1P_bEENS_8epilogue11threadblock8EpilogueIS8_S1H_Li1ENS1S_22PredicatedTileIteratorINS1S_26OutputTileOptimalThreadMapINS1S_15OutputTileShapeILi128ELi8ELi2ELi1ELi1EEENS1W_ILi1ELi8ELi1ELi1ELi8EEELi128ELi8ELi16EEESD_Lb0ENSE_9NoPermuteELb0EEENS1R_4warp24FragmentIteratorTensorOpIS16_S1B_SD_NS_5ArrayISD_Li4ELb0EEES17_EENS22_20TileIteratorTensorOpIS16_S1B_SD_S17_EENS1S_18SharedLoadIteratorINS1Z_18CompactedThreadMapESD_Li16EEENS1R_6thread21LinearCombinationReluISD_Li8ESD_SD_LNS2C_9ScaleType4KindE1ELS1L_2EEENSB_ILi0ELi16EEELi1ELi1EEENS12_30GemmIdentityThreadblockSwizzleILi1EEELNS1_8OperatorE0ENS1_17Conv2dProblemSizeELNS1_9GroupModeE0EEEEEvNT_6ParamsE --------------------------
	.section	.nv.shared._ZN7cutlass6KernelINS_4conv6kernel23ImplicitGemmConvolutionINS1_11threadblock21ImplicitGemmPipelinedINS_4gemm9GemmShapeILi128ELi128ELi32EEENS4_12TileIteratorINS4_48Conv2dFpropActivationTileAccessIteratorOptimizedINS_11MatrixShapeILi128ELi32EEENS_6half_tENS_6layout10TensorNHWCENS_9transform29PitchLinearWarpRakedThreadMapINS_16PitchLinearShapeILi32ELi128EEELi128ENSI_ILi4ELi8EEELi8EEENS_12AlignedArrayISD_Li8ELi16EEEEEEENSG_11threadblock19RegularTileIteratorISC_SD_NSE_37RowMajorTensorOpMultiplicandCrosswiseILi16ELi32EEELi0ESL_Li16EEENS9_INS4_44Conv2dFpropFilterTileAccessIteratorOptimizedINSB_ILi32ELi128EEESD_SF_SL_SN_Lb0EEEEENSR_ISW_SD_NSE_40ColumnMajorTensorOpMultiplicandCrosswiseILi16ELi32EEELi1ESL_Li16EEESD_SF_NS6_11threadblock9MmaPolicyINS6_4warp11MmaTensorOpINS7_ILi64ELi64ELi32EEESD_ST_SD_S10_SD_NSE_8RowMajorENS14_17MmaTensorOpPolicyINS_4arch3MmaINS7_ILi16ELi8ELi8EEELi32ESD_S17_SD_NSE_11ColumnMajorESD_S17_NS19_13OpMultiplyAddEEENSB_ILi1ELi1EEEEELi1ELb0EbEENSB_ILi0ELi0EEES1I_Li1EEENS_21NumericArrayConverterISD_SD_Li32ELNS_15FloatRoundStyleE2ENSG_6thread14UnaryTransform8IdentityEEES1P_bEENS_8epilogue11threadblock8EpilogueIS8_S1H_Li1ENS1S_22PredicatedTileIteratorINS1S_26OutputTileOptimalThreadMapINS1S_15OutputTileShapeILi128ELi8ELi2ELi1ELi1EEENS1W_ILi1ELi8ELi1ELi1ELi8EEELi128ELi8ELi16EEESD_Lb0ENSE_9NoPermuteELb0EEENS1R_4warp24FragmentIteratorTensorOpIS16_S1B_SD_NS_5ArrayISD_Li4ELb0EEES17_EENS22_20TileIteratorTensorOpIS16_S1B_SD_S17_EENS1S_18SharedLoadIteratorINS1Z_18CompactedThreadMapESD_Li16EEENS1R_6thread21LinearCombinationReluISD_Li8ESD_SD_LNS2C_9ScaleType4KindE1ELS1L_2EEENSB_ILi0ELi16EEELi1ELi1EEENS12_30GemmIdentityThreadblockSwizzleILi1EEELNS1_8OperatorE0ENS1_17Conv2dProblemSizeELNS1_9GroupModeE0EEEEEvNT_6ParamsE,"aw",@nobits
	.sectionflags	@""
	.align	16


//--------------------- .nv.shared._ZN7cutlass6KernelINS_4conv6kernel23ImplicitGemmConvolutionINS1_11threadblock21ImplicitGemmPipelinedINS_4gemm9GemmShapeILi128ELi64ELi32EEENS4_12TileIteratorINS4_48Conv2dFpropActivationTileAccessIteratorOptimizedINS_11MatrixShapeILi128ELi32EEENS_6half_tENS_6layout10TensorNHWCENS_9transform29PitchLinearWarpRakedThreadMapINS_16PitchLinearShapeILi32ELi128EEELi64ENSI_ILi4ELi8EEELi8EEENS_12AlignedArrayISD_Li8ELi16EEEEEEENSG_11threadblock19RegularTileIteratorISC_SD_NSE_37RowMajorTensorOpMultiplicandCrosswiseILi16ELi32EEELi0ESL_Li16EEENS9_INS4_44Conv2dFpropFilterTileAccessIteratorOptimizedINSB_ILi32ELi64EEESD_SF_NSH_INSI_ILi32ELi64EEELi64ESK_Li8EEESN_Lb0EEEEENSR_ISW_SD_NSE_40ColumnMajorTensorOpMultiplicandCrosswiseILi16ELi32EEELi1ESY_Li16EEESD_SF_NS6_11threadblock9MmaPolicyINS6_4warp11MmaTensorOpINS7_ILi64ELi64ELi32EEESD_ST_SD_S12_SD_NSE_8RowMajorENS16_17MmaTensorOpPolicyINS_4arch3MmaINS7_ILi16ELi8ELi8EEELi32ESD_S19_SD_NSE_11ColumnMajorESD_S19_NS1B_13OpMultiplyAddEEENSB_ILi1ELi1EEEEELi1ELb0EbEENSB_ILi0ELi0EEES1K_Li1EEENS_21NumericArrayConverterISD_SD_Li64ELNS_15FloatRoundStyleE2ENSG_6thread14UnaryTransform8IdentityEEENS1M_ISD_SD_Li32ELS1N_2ES1Q_EEbEENS_8epilogue11threadblock8EpilogueIS8_S1J_Li1ENS1V_22PredicatedTileIteratorINS1V_26OutputTileOptimalThreadMapINS1V_15OutputTileShapeILi64ELi8ELi2ELi1ELi1EEENS1Z_ILi1ELi8ELi1ELi1ELi8EEELi64ELi8ELi16EEESD_Lb0ENSE_9NoPermuteELb0EEENS1U_4warp24FragmentIteratorTensorOpIS18_S1D_SD_NS_5ArrayISD_Li4ELb0EEES19_EENS25_20TileIteratorTensorOpIS18_S1D_SD_S19_EENS1V_18SharedLoadIteratorINS22_18CompactedThreadMapESD_Li16EEENS1U_6thread21LinearCombinationReluISD_Li8ESD_SD_LNS2F_9ScaleType4KindE1ELS1N_2EEENSB_ILi0ELi16EEELi1ELi1EEENS14_30GemmIdentityThreadblockSwizzleILi1EEELNS1_8OperatorE0ENS1_17Conv2dProblemSizeELNS1_9GroupModeE0EEEEEvNT_6ParamsE --------------------------
	.section	.nv.shared._ZN7cutlass6KernelINS_4conv6kernel23ImplicitGemmConvolutionINS1_11threadblock21ImplicitGemmPipelinedINS_4gemm9GemmShapeILi128ELi64ELi32EEENS4_12TileIteratorINS4_48Conv2dFpropActivationTileAccessIteratorOptimizedINS_11MatrixShapeILi128ELi32EEENS_6half_tENS_6layout10TensorNHWCENS_9transform29PitchLinearWarpRakedThreadMapINS_16PitchLinearShapeILi32ELi128EEELi64ENSI_ILi4ELi8EEELi8EEENS_12AlignedArrayISD_Li8ELi16EEEEEEENSG_11threadblock19RegularTileIteratorISC_SD_NSE_37RowMajorTensorOpMultiplicandCrosswiseILi16ELi32EEELi0ESL_Li16EEENS9_INS4_44Conv2dFpropFilterTileAccessIteratorOptimizedINSB_ILi32ELi64EEESD_SF_NSH_INSI_ILi32ELi64EEELi64ESK_Li8EEESN_Lb0EEEEENSR_ISW_SD_NSE_40ColumnMajorTensorOpMultiplicandCrosswiseILi16ELi32EEELi1ESY_Li16EEESD_SF_NS6_11threadblock9MmaPolicyINS6_4warp11MmaTensorOpINS7_ILi64ELi64ELi32EEESD_ST_SD_S12_SD_NSE_8RowMajorENS16_17MmaTensorOpPolicyINS_4arch3MmaINS7_ILi16ELi8ELi8EEELi32ESD_S19_SD_NSE_11ColumnMajorESD_S19_NS1B_13OpMultiplyAddEEENSB_ILi1ELi1EEEEELi1ELb0EbEENSB_ILi0ELi0EEES1K_Li1EEENS_21NumericArrayConverterISD_SD_Li64ELNS_15FloatRoundStyleE2ENSG_6thread14UnaryTransform8IdentityEEENS1M_ISD_SD_Li32ELS1N_2ES1Q_EEbEENS_8epilogue11threadblock8EpilogueIS8_S1J_Li1ENS1V_22PredicatedTileIteratorINS1V_26OutputTileOptimalThreadMapINS1V_15OutputTileShapeILi64ELi8ELi2ELi1ELi1EEENS1Z_ILi1ELi8ELi1ELi1ELi8EEELi64ELi8ELi16EEESD_Lb0ENSE_9NoPermuteELb0EEENS1U_4warp24FragmentIteratorTensorOpIS18_S1D_SD_NS_5ArrayISD_Li4ELb0EEES19_EENS25_20TileIteratorTensorOpIS18_S1D_SD_S19_EENS1V_18SharedLoadIteratorINS22_18CompactedThreadMapESD_Li16EEENS1U_6thread21LinearCombinationReluISD_Li8ESD_SD_LNS2F_9ScaleType4KindE1ELS1N_2EEENSB_ILi0ELi16EEELi1ELi1EEENS14_30GemmIdentityThreadblockSwizzleILi1EEELNS1_8OperatorE0ENS1_17Conv2dProblemSizeELNS1_9GroupModeE0EEEEEvNT_6ParamsE,"aw",@nobits
	.sectionflags	@""
	.align	16
